	.target	sm_103a

	.elftype	@"ET_EXEC"


//--------------------- .note.nv.tkinfo           --------------------------
	.section	.note.nv.tkinfo,"",@"SHT_NOTE"
	.sectionflags	@"SHF_NOTE_NV_TKINFO"
	.tkinfo
        /*0018*/ 	.word	0x00000002
        /*0030*/ 	.string	""
        /*0030*/ 	.string	"ptxas"
        /*0030*/ 	.string	"Cuda compilation tools, release 13.0, V13.0.88"
        /*0030*/ 	.string	"Build cuda_13.0.r13.0/compiler.36424714_0"
        /*0030*/ 	.string	"-arch sm_103a -m 64 "



//--------------------- .note.nv.cuinfo           --------------------------
	.section	.note.nv.cuinfo,"",@"SHT_NOTE"
	.sectionflags	@"SHF_NOTE_NV_CUINFO"
        /*0018*/ 	.short	0x0002
        /*001a*/ 	.short	0x0067
        /*001c*/ 	.short	0x0082
	.zero		2


//--------------------- .nv.info                  --------------------------
	.section	.nv.info,"",@"SHT_CUDA_INFO"
	.align	4


	//----- nvinfo : EIATTR_REGCOUNT
	.align		4
        /*0000*/ 	.byte	0x04, 0x2f
        /*0002*/ 	.short	(.L_29 - .L_28)
	.align		4
.L_28:
        /*0004*/ 	.word	index@(_ZN2at6native12cross_kernelIh16OffsetCalculatorILi3EjLb0EElEEviPT_PKS4_S7_T0_T1_S9_S9_)
        /*0008*/ 	.word	0x00000020


	//----- nvinfo : EIATTR_FRAME_SIZE
	.align		4
.L_29:
        /*000c*/ 	.byte	0x04, 0x11
        /*000e*/ 	.short	(.L_31 - .L_30)
	.align		4
.L_30:
        /*0010*/ 	.word	index@($__internal_21_$__cuda_sm20_div_u64)
        /*0014*/ 	.word	0x00000000


	//----- nvinfo : EIATTR_FRAME_SIZE
	.align		4
.L_31:
        /*0018*/ 	.byte	0x04, 0x11
        /*001a*/ 	.short	(.L_33 - .L_32)
	.align		4
.L_32:
        /*001c*/ 	.word	index@(_ZN2at6native12cross_kernelIh16OffsetCalculatorILi3EjLb0EElEEviPT_PKS4_S7_T0_T1_S9_S9_)
        /*0020*/ 	.word	0x00000000


	//----- nvinfo : EIATTR_REGCOUNT
	.align		4
.L_33:
        /*0024*/ 	.byte	0x04, 0x2f
        /*0026*/ 	.short	(.L_35 - .L_34)
	.align		4
.L_34:
        /*0028*/ 	.word	index@(_ZN2at6native12cross_kernelIh16OffsetCalculatorILi3EjLb0EEiEEviPT_PKS4_S7_T0_T1_S9_S9_)
        /*002c*/ 	.word	0x00000020


	//----- nvinfo : EIATTR_FRAME_SIZE
	.align		4
.L_35:
        /*0030*/ 	.byte	0x04, 0x11
        /*0032*/ 	.short	(.L_37 - .L_36)
	.align		4
.L_36:
        /*0034*/ 	.word	index@($__internal_20_$__cuda_sm20_div_u64)
        /*0038*/ 	.word	0x00000000


	//----- nvinfo : EIATTR_FRAME_SIZE
	.align		4
.L_37:
        /*003c*/ 	.byte	0x04, 0x11
        /*003e*/ 	.short	(.L_39 - .L_38)
	.align		4
.L_38:
        /*0040*/ 	.word	index@(_ZN2at6native12cross_kernelIh16OffsetCalculatorILi3EjLb0EEiEEviPT_PKS4_S7_T0_T1_S9_S9_)
        /*0044*/ 	.word	0x00000000


	//----- nvinfo : EIATTR_REGCOUNT
	.align		4
.L_39:
        /*0048*/ 	.byte	0x04, 0x2f
        /*004a*/ 	.short	(.L_41 - .L_40)
	.align		4
.L_40:
        /*004c*/ 	.word	index@(_ZN2at6native12cross_kernelIa16OffsetCalculatorILi3EjLb0EElEEviPT_PKS4_S7_T0_T1_S9_S9_)
        /*0050*/ 	.word	0x00000020


	//----- nvinfo : EIATTR_FRAME_SIZE
	.align		4
.L_41:
        /*0054*/ 	.byte	0x04, 0x11
        /*0056*/ 	.short	(.L_43 - .L_42)
	.align		4
.L_42:
        /*0058*/ 	.word	index@($__internal_19_$__cuda_sm20_div_u64)
        /*005c*/ 	.word	0x00000000


	//----- nvinfo : EIATTR_FRAME_SIZE
	.align		4
.L_43:
        /*0060*/ 	.byte	0x04, 0x11
        /*0062*/ 	.short	(.L_45 - .L_44)
	.align		4
.L_44:
        /*0064*/ 	.word	index@(_ZN2at6native12cross_kernelIa16OffsetCalculatorILi3EjLb0EElEEviPT_PKS4_S7_T0_T1_S9_S9_)
        /*0068*/ 	.word	0x00000000


	//----- nvinfo : EIATTR_REGCOUNT
	.align		4
.L_45:
        /*006c*/ 	.byte	0x04, 0x2f
        /*006e*/ 	.short	(.L_47 - .L_46)
	.align		4
.L_46:
        /*0070*/ 	.word	index@(_ZN2at6native12cross_kernelIa16OffsetCalculatorILi3EjLb0EEiEEviPT_PKS4_S7_T0_T1_S9_S9_)
        /*0074*/ 	.word	0x00000020


	//----- nvinfo : EIATTR_FRAME_SIZE
	.align		4
.L_47:
        /*0078*/ 	.byte	0x04, 0x11
        /*007a*/ 	.short	(.L_49 - .L_48)
	.align		4
.L_48:
        /*007c*/ 	.word	index@($__internal_18_$__cuda_sm20_div_u64)
        /*0080*/ 	.word	0x00000000


	//----- nvinfo : EIATTR_FRAME_SIZE
	.align		4
.L_49:
        /*0084*/ 	.byte	0x04, 0x11
        /*0086*/ 	.short	(.L_51 - .L_50)
	.align		4
.L_50:
        /*0088*/ 	.word	index@(_ZN2at6native12cross_kernelIa16OffsetCalculatorILi3EjLb0EEiEEviPT_PKS4_S7_T0_T1_S9_S9_)
        /*008c*/ 	.word	0x00000000


	//----- nvinfo : EIATTR_REGCOUNT
	.align		4
.L_51:
        /*0090*/ 	.byte	0x04, 0x2f
        /*0092*/ 	.short	(.L_53 - .L_52)
	.align		4
.L_52:
        /*0094*/ 	.word	index@(_ZN2at6native12cross_kernelIi16OffsetCalculatorILi3EjLb0EElEEviPT_PKS4_S7_T0_T1_S9_S9_)
        /*0098*/ 	.word	0x00000020


	//----- nvinfo : EIATTR_FRAME_SIZE
	.align		4
.L_53:
        /*009c*/ 	.byte	0x04, 0x11
        /*009e*/ 	.short	(.L_55 - .L_54)
	.align		4
.L_54:
        /*00a0*/ 	.word	index@($__internal_17_$__cuda_sm20_div_u64)
        /*00a4*/ 	.word	0x00000000


	//----- nvinfo : EIATTR_FRAME_SIZE
	.align		4
.L_55:
        /*00a8*/ 	.byte	0x04, 0x11
        /*00aa*/ 	.short	(.L_57 - .L_56)
	.align		4
.L_56:
        /*00ac*/ 	.word	index@(_ZN2at6native12cross_kernelIi16OffsetCalculatorILi3EjLb0EElEEviPT_PKS4_S7_T0_T1_S9_S9_)
        /*00b0*/ 	.word	0x00000000


	//----- nvinfo : EIATTR_REGCOUNT
	.align		4
.L_57:
        /*00b4*/ 	.byte	0x04, 0x2f
        /*00b6*/ 	.short	(.L_59 - .L_58)
	.align		4
.L_58:
        /*00b8*/ 	.word	index@(_ZN2at6native12cross_kernelIi16OffsetCalculatorILi3EjLb0EEiEEviPT_PKS4_S7_T0_T1_S9_S9_)
        /*00bc*/ 	.word	0x00000020


	//----- nvinfo : EIATTR_FRAME_SIZE
	.align		4
.L_59:
        /*00c0*/ 	.byte	0x04, 0x11
        /*00c2*/ 	.short	(.L_61 - .L_60)
	.align		4
.L_60:
        /*00c4*/ 	.word	index@($__internal_16_$__cuda_sm20_div_u64)
        /*00c8*/ 	.word	0x00000000


	//----- nvinfo : EIATTR_FRAME_SIZE
	.align		4
.L_61:
        /*00cc*/ 	.byte	0x04, 0x11
        /*00ce*/ 	.short	(.L_63 - .L_62)
	.align		4
.L_62:
        /*00d0*/ 	.word	index@(_ZN2at6native12cross_kernelIi16OffsetCalculatorILi3EjLb0EEiEEviPT_PKS4_S7_T0_T1_S9_S9_)
        /*00d4*/ 	.word	0x00000000


	//----- nvinfo : EIATTR_REGCOUNT
	.align		4
.L_63:
        /*00d8*/ 	.byte	0x04, 0x2f
        /*00da*/ 	.short	(.L_65 - .L_64)
	.align		4
.L_64:
        /*00dc*/ 	.word	index@(_ZN2at6native12cross_kernelIl16OffsetCalculatorILi3EjLb0EElEEviPT_PKS4_S7_T0_T1_S9_S9_)
        /*00e0*/ 	.word	0x00000030


	//----- nvinfo : EIATTR_FRAME_SIZE
	.align		4
.L_65:
        /*00e4*/ 	.byte	0x04, 0x11
        /*00e6*/ 	.short	(.L_67 - .L_66)
	.align		4
.L_66:
        /*00e8*/ 	.word	index@($__internal_15_$__cuda_sm20_div_u64)
        /*00ec*/ 	.word	0x00000000


	//----- nvinfo : EIATTR_FRAME_SIZE
	.align		4
.L_67:
        /*00f0*/ 	.byte	0x04, 0x11
        /*00f2*/ 	.short	(.L_69 - .L_68)
	.align		4
.L_68:
        /*00f4*/ 	.word	index@(_ZN2at6native12cross_kernelIl16OffsetCalculatorILi3EjLb0EElEEviPT_PKS4_S7_T0_T1_S9_S9_)
        /*00f8*/ 	.word	0x00000000


	//----- nvinfo : EIATTR_REGCOUNT
	.align		4
.L_69:
        /*00fc*/ 	.byte	0x04, 0x2f
        /*00fe*/ 	.short	(.L_71 - .L_70)
	.align		4
.L_70:
        /*0100*/ 	.word	index@(_ZN2at6native12cross_kernelIl16OffsetCalculatorILi3EjLb0EEiEEviPT_PKS4_S7_T0_T1_S9_S9_)
        /*0104*/ 	.word	0x00000020


	//----- nvinfo : EIATTR_FRAME_SIZE
	.align		4
.L_71:
        /*0108*/ 	.byte	0x04, 0x11
        /*010a*/ 	.short	(.L_73 - .L_72)
	.align		4
.L_72:
        /*010c*/ 	.word	index@($__internal_14_$__cuda_sm20_div_u64)
        /*0110*/ 	.word	0x00000000


	//----- nvinfo : EIATTR_FRAME_SIZE
	.align		4
.L_73:
        /*0114*/ 	.byte	0x04, 0x11
        /*0116*/ 	.short	(.L_75 - .L_74)
	.align		4
.L_74:
        /*0118*/ 	.word	index@(_ZN2at6native12cross_kernelIl16OffsetCalculatorILi3EjLb0EEiEEviPT_PKS4_S7_T0_T1_S9_S9_)
        /*011c*/ 	.word	0x00000000


	//----- nvinfo : EIATTR_REGCOUNT
	.align		4
.L_75:
        /*0120*/ 	.byte	0x04, 0x2f
        /*0122*/ 	.short	(.L_77 - .L_76)
	.align		4
.L_76:
        /*0124*/ 	.word	index@(_ZN2at6native12cross_kernelIs16OffsetCalculatorILi3EjLb0EElEEviPT_PKS4_S7_T0_T1_S9_S9_)
        /*0128*/ 	.word	0x00000020


	//----- nvinfo : EIATTR_FRAME_SIZE
	.align		4
.L_77:
        /*012c*/ 	.byte	0x04, 0x11
        /*012e*/ 	.short	(.L_79 - .L_78)
	.align		4
.L_78:
        /*0130*/ 	.word	index@($__internal_13_$__cuda_sm20_div_u64)
        /*0134*/ 	.word	0x00000000


	//----- nvinfo : EIATTR_FRAME_SIZE
	.align		4
.L_79:
        /*0138*/ 	.byte	0x04, 0x11
        /*013a*/ 	.short	(.L_81 - .L_80)
	.align		4
.L_80:
        /*013c*/ 	.word	index@(_ZN2at6native12cross_kernelIs16OffsetCalculatorILi3EjLb0EElEEviPT_PKS4_S7_T0_T1_S9_S9_)
        /*0140*/ 	.word	0x00000000


	//----- nvinfo : EIATTR_REGCOUNT
	.align		4
.L_81:
        /*0144*/ 	.byte	0x04, 0x2f
        /*0146*/ 	.short	(.L_83 - .L_82)
	.align		4
.L_82:
        /*0148*/ 	.word	index@(_ZN2at6native12cross_kernelIs16OffsetCalculatorILi3EjLb0EEiEEviPT_PKS4_S7_T0_T1_S9_S9_)
        /*014c*/ 	.word	0x00000020


	//----- nvinfo : EIATTR_FRAME_SIZE
	.align		4
.L_83:
        /*0150*/ 	.byte	0x04, 0x11
        /*0152*/ 	.short	(.L_85 - .L_84)
	.align		4
.L_84:
        /*0154*/ 	.word	index@($__internal_12_$__cuda_sm20_div_u64)
        /*0158*/ 	.word	0x00000000


	//----- nvinfo : EIATTR_FRAME_SIZE
	.align		4
.L_85:
        /*015c*/ 	.byte	0x04, 0x11
        /*015e*/ 	.short	(.L_87 - .L_86)
	.align		4
.L_86:
        /*0160*/ 	.word	index@(_ZN2at6native12cross_kernelIs16OffsetCalculatorILi3EjLb0EEiEEviPT_PKS4_S7_T0_T1_S9_S9_)
        /*0164*/ 	.word	0x00000000


	//----- nvinfo : EIATTR_REGCOUNT
	.align		4
.L_87:
        /*0168*/ 	.byte	0x04, 0x2f
        /*016a*/ 	.short	(.L_89 - .L_88)
	.align		4
.L_88:
        /*016c*/ 	.word	index@(_ZN2at6native12cross_kernelId16OffsetCalculatorILi3EjLb0EElEEviPT_PKS4_S7_T0_T1_S9_S9_)
        /*0170*/ 	.word	0x00000028


	//----- nvinfo : EIATTR_FRAME_SIZE
	.align		4
.L_89:
        /*0174*/ 	.byte	0x04, 0x11
        /*0176*/ 	.short	(.L_91 - .L_90)
	.align		4
.L_90:
        /*0178*/ 	.word	index@($__internal_11_$__cuda_sm20_div_u64)
        /*017c*/ 	.word	0x00000000


	//----- nvinfo : EIATTR_FRAME_SIZE
	.align		4
.L_91:
        /*0180*/ 	.byte	0x04, 0x11
        /*0182*/ 	.short	(.L_93 - .L_92)
	.align		4
.L_92:
        /*0184*/ 	.word	index@(_ZN2at6native12cross_kernelId16OffsetCalculatorILi3EjLb0EElEEviPT_PKS4_S7_T0_T1_S9_S9_)
        /*0188*/ 	.word	0x00000000


	//----- nvinfo : EIATTR_REGCOUNT
	.align		4
.L_93:
        /*018c*/ 	.byte	0x04, 0x2f
        /*018e*/ 	.short	(.L_95 - .L_94)
	.align		4
.L_94:
        /*0190*/ 	.word	index@(_ZN2at6native12cross_kernelId16OffsetCalculatorILi3EjLb0EEiEEviPT_PKS4_S7_T0_T1_S9_S9_)
        /*0194*/ 	.word	0x00000020


	//----- nvinfo : EIATTR_FRAME_SIZE
	.align		4
.L_95:
        /*0198*/ 	.byte	0x04, 0x11
        /*019a*/ 	.short	(.L_97 - .L_96)
	.align		4
.L_96:
        /*019c*/ 	.word	index@($__internal_10_$__cuda_sm20_div_u64)
        /*01a0*/ 	.word	0x00000000


	//----- nvinfo : EIATTR_FRAME_SIZE
	.align		4
.L_97:
        /*01a4*/ 	.byte	0x04, 0x11
        /*01a6*/ 	.short	(.L_99 - .L_98)
	.align		4
.L_98:
        /*01a8*/ 	.word	index@(_ZN2at6native12cross_kernelId16OffsetCalculatorILi3EjLb0EEiEEviPT_PKS4_S7_T0_T1_S9_S9_)
        /*01ac*/ 	.word	0x00000000


	//----- nvinfo : EIATTR_REGCOUNT
	.align		4
.L_99:
        /*01b0*/ 	.byte	0x04, 0x2f
        /*01b2*/ 	.short	(.L_101 - .L_100)
	.align		4
.L_100:
        /*01b4*/ 	.word	index@(_ZN2at6native12cross_kernelIf16OffsetCalculatorILi3EjLb0EElEEviPT_PKS4_S7_T0_T1_S9_S9_)
        /*01b8*/ 	.word	0x00000020


	//----- nvinfo : EIATTR_FRAME_SIZE
	.align		4
.L_101:
        /*01bc*/ 	.byte	0x04, 0x11
        /*01be*/ 	.short	(.L_103 - .L_102)
	.align		4
.L_102:
        /*01c0*/ 	.word	index@($__internal_9_$__cuda_sm20_div_u64)
        /*01c4*/ 	.word	0x00000000


	//----- nvinfo : EIATTR_FRAME_SIZE
	.align		4
.L_103:
        /*01c8*/ 	.byte	0x04, 0x11
        /*01ca*/ 	.short	(.L_105 - .L_104)
	.align		4
.L_104:
        /*01cc*/ 	.word	index@(_ZN2at6native12cross_kernelIf16OffsetCalculatorILi3EjLb0EElEEviPT_PKS4_S7_T0_T1_S9_S9_)
        /*01d0*/ 	.word	0x00000000


	//----- nvinfo : EIATTR_REGCOUNT
	.align		4
.L_105:
        /*01d4*/ 	.byte	0x04, 0x2f
        /*01d6*/ 	.short	(.L_107 - .L_106)
	.align		4
.L_106:
        /*01d8*/ 	.word	index@(_ZN2at6native12cross_kernelIf16OffsetCalculatorILi3EjLb0EEiEEviPT_PKS4_S7_T0_T1_S9_S9_)
        /*01dc*/ 	.word	0x00000020


	//----- nvinfo : EIATTR_FRAME_SIZE
	.align		4
.L_107:
        /*01e0*/ 	.byte	0x04, 0x11
        /*01e2*/ 	.short	(.L_109 - .L_108)
	.align		4
.L_108:
        /*01e4*/ 	.word	index@($__internal_8_$__cuda_sm20_div_u64)
        /*01e8*/ 	.word	0x00000000


	//----- nvinfo : EIATTR_FRAME_SIZE
	.align		4
.L_109:
        /*01ec*/ 	.byte	0x04, 0x11
        /*01ee*/ 	.short	(.L_111 - .L_110)
	.align		4
.L_110:
        /*01f0*/ 	.word	index@(_ZN2at6native12cross_kernelIf16OffsetCalculatorILi3EjLb0EEiEEviPT_PKS4_S7_T0_T1_S9_S9_)
        /*01f4*/ 	.word	0x00000000


	//----- nvinfo : EIATTR_REGCOUNT
	.align		4
.L_111:
        /*01f8*/ 	.byte	0x04, 0x2f
        /*01fa*/ 	.short	(.L_113 - .L_112)
	.align		4
.L_112:
        /*01fc*/ 	.word	index@(_ZN2at6native12cross_kernelIN3c107complexIdEE16OffsetCalculatorILi3EjLb0EElEEviPT_PKS7_SA_T0_T1_SC_SC_)
        /*0200*/ 	.word	0x00000038


	//----- nvinfo : EIATTR_FRAME_SIZE
	.align		4
.L_113:
        /*0204*/ 	.byte	0x04, 0x11
        /*0206*/ 	.short	(.L_115 - .L_114)
	.align		4
.L_114:
        /*0208*/ 	.word	index@($__internal_7_$__cuda_sm20_div_u64)
        /*020c*/ 	.word	0x00000000


	//----- nvinfo : EIATTR_FRAME_SIZE
	.align		4
.L_115:
        /*0210*/ 	.byte	0x04, 0x11
        /*0212*/ 	.short	(.L_117 - .L_116)
	.align		4
.L_116:
        /*0214*/ 	.word	index@(_ZN2at6native12cross_kernelIN3c107complexIdEE16OffsetCalculatorILi3EjLb0EElEEviPT_PKS7_SA_T0_T1_SC_SC_)
        /*0218*/ 	.word	0x00000000


	//----- nvinfo : EIATTR_REGCOUNT
	.align		4
.L_117:
        /*021c*/ 	.byte	0x04, 0x2f
        /*021e*/ 	.short	(.L_119 - .L_118)
	.align		4
.L_118:
        /*0220*/ 	.word	index@(_ZN2at6native12cross_kernelIN3c107complexIdEE16OffsetCalculatorILi3EjLb0EEiEEviPT_PKS7_SA_T0_T1_SC_SC_)
        /*0224*/ 	.word	0x00000036


	//----- nvinfo : EIATTR_FRAME_SIZE
	.align		4
.L_119:
        /*0228*/ 	.byte	0x04, 0x11
        /*022a*/ 	.short	(.L_121 - .L_120)
	.align		4
.L_120:
        /*022c*/ 	.word	index@($__internal_6_$__cuda_sm20_div_u64)
        /*0230*/ 	.word	0x00000000


	//----- nvinfo : EIATTR_FRAME_SIZE
	.align		4
.L_121:
        /*0234*/ 	.byte	0x04, 0x11
        /*0236*/ 	.short	(.L_123 - .L_122)
	.align		4
.L_122:
        /*0238*/ 	.word	index@(_ZN2at6native12cross_kernelIN3c107complexIdEE16OffsetCalculatorILi3EjLb0EEiEEviPT_PKS7_SA_T0_T1_SC_SC_)
        /*023c*/ 	.word	0x00000000


	//----- nvinfo : EIATTR_REGCOUNT
	.align		4
.L_123:
        /*0240*/ 	.byte	0x04, 0x2f
        /*0242*/ 	.short	(.L_125 - .L_124)
	.align		4
.L_124:
        /*0244*/ 	.word	index@(_ZN2at6native12cross_kernelIN3c107complexIfEE16OffsetCalculatorILi3EjLb0EElEEviPT_PKS7_SA_T0_T1_SC_SC_)
        /*0248*/ 	.word	0x00000028


	//----- nvinfo : EIATTR_FRAME_SIZE
	.align		4
.L_125:
        /*024c*/ 	.byte	0x04, 0x11
        /*024e*/ 	.short	(.L_127 - .L_126)
	.align		4
.L_126:
        /*0250*/ 	.word	index@($__internal_5_$__cuda_sm20_div_u64)
        /*0254*/ 	.word	0x00000000


	//----- nvinfo : EIATTR_FRAME_SIZE
	.align		4
.L_127:
        /*0258*/ 	.byte	0x04, 0x11
        /*025a*/ 	.short	(.L_129 - .L_128)
	.align		4
.L_128:
        /*025c*/ 	.word	index@(_ZN2at6native12cross_kernelIN3c107complexIfEE16OffsetCalculatorILi3EjLb0EElEEviPT_PKS7_SA_T0_T1_SC_SC_)
        /*0260*/ 	.word	0x00000000


	//----- nvinfo : EIATTR_REGCOUNT
	.align		4
.L_129:
        /*0264*/ 	.byte	0x04, 0x2f
        /*0266*/ 	.short	(.L_131 - .L_130)
	.align		4
.L_130:
        /*0268*/ 	.word	index@(_ZN2at6native12cross_kernelIN3c107complexIfEE16OffsetCalculatorILi3EjLb0EEiEEviPT_PKS7_SA_T0_T1_SC_SC_)
        /*026c*/ 	.word	0x00000020


	//----- nvinfo : EIATTR_FRAME_SIZE
	.align		4
.L_131:
        /*0270*/ 	.byte	0x04, 0x11
        /*0272*/ 	.short	(.L_133 - .L_132)
	.align		4
.L_132:
        /*0274*/ 	.word	index@($__internal_4_$__cuda_sm20_div_u64)
        /*0278*/ 	.word	0x00000000


	//----- nvinfo : EIATTR_FRAME_SIZE
	.align		4
.L_133:
        /*027c*/ 	.byte	0x04, 0x11
        /*027e*/ 	.short	(.L_135 - .L_134)
	.align		4
.L_134:
        /*0280*/ 	.word	index@(_ZN2at6native12cross_kernelIN3c107complexIfEE16OffsetCalculatorILi3EjLb0EEiEEviPT_PKS7_SA_T0_T1_SC_SC_)
        /*0284*/ 	.word	0x00000000


	//----- nvinfo : EIATTR_REGCOUNT
	.align		4
.L_135:
        /*0288*/ 	.byte	0x04, 0x2f
        /*028a*/ 	.short	(.L_137 - .L_136)
	.align		4
.L_136:
        /*028c*/ 	.word	index@(_ZN2at6native12cross_kernelIN3c104HalfE16OffsetCalculatorILi3EjLb0EElEEviPT_PKS6_S9_T0_T1_SB_SB_)
        /*0290*/ 	.word	0x00000020


	//----- nvinfo : EIATTR_FRAME_SIZE
	.align		4
.L_137:
        /*0294*/ 	.byte	0x04, 0x11
        /*0296*/ 	.short	(.L_139 - .L_138)
	.align		4
.L_138:
        /*0298*/ 	.word	index@($__internal_3_$__cuda_sm20_div_u64)
        /*029c*/ 	.word	0x00000000


	//----- nvinfo : EIATTR_FRAME_SIZE
	.align		4
.L_139:
        /*02a0*/ 	.byte	0x04, 0x11
        /*02a2*/ 	.short	(.L_141 - .L_140)
	.align		4
.L_140:
        /*02a4*/ 	.word	index@(_ZN2at6native12cross_kernelIN3c104HalfE16OffsetCalculatorILi3EjLb0EElEEviPT_PKS6_S9_T0_T1_SB_SB_)
        /*02a8*/ 	.word	0x00000000


	//----- nvinfo : EIATTR_REGCOUNT
	.align		4
.L_141:
        /*02ac*/ 	.byte	0x04, 0x2f
        /*02ae*/ 	.short	(.L_143 - .L_142)
	.align		4
.L_142:
        /*02b0*/ 	.word	index@(_ZN2at6native12cross_kernelIN3c104HalfE16OffsetCalculatorILi3EjLb0EEiEEviPT_PKS6_S9_T0_T1_SB_SB_)
        /*02b4*/ 	.word	0x00000020


	//----- nvinfo : EIATTR_FRAME_SIZE
	.align		4
.L_143:
        /*02b8*/ 	.byte	0x04, 0x11
        /*02ba*/ 	.short	(.L_145 - .L_144)
	.align		4
.L_144:
        /*02bc*/ 	.word	index@($__internal_2_$__cuda_sm20_div_u64)
        /*02c0*/ 	.word	0x00000000


	//----- nvinfo : EIATTR_FRAME_SIZE
	.align		4
.L_145:
        /*02c4*/ 	.byte	0x04, 0x11
        /*02c6*/ 	.short	(.L_147 - .L_146)
	.align		4
.L_146:
        /*02c8*/ 	.word	index@(_ZN2at6native12cross_kernelIN3c104HalfE16OffsetCalculatorILi3EjLb0EEiEEviPT_PKS6_S9_T0_T1_SB_SB_)
        /*02cc*/ 	.word	0x00000000


	//----- nvinfo : EIATTR_REGCOUNT
	.align		4
.L_147:
        /*02d0*/ 	.byte	0x04, 0x2f
        /*02d2*/ 	.short	(.L_149 - .L_148)
	.align		4
.L_148:
        /*02d4*/ 	.word	index@(_ZN2at6native12cross_kernelIN3c108BFloat16E16OffsetCalculatorILi3EjLb0EElEEviPT_PKS6_S9_T0_T1_SB_SB_)
        /*02d8*/ 	.word	0x00000020


	//----- nvinfo : EIATTR_FRAME_SIZE
	.align		4
.L_149:
        /*02dc*/ 	.byte	0x04, 0x11
        /*02de*/ 	.short	(.L_151 - .L_150)
	.align		4
.L_150:
        /*02e0*/ 	.word	index@($__internal_1_$__cuda_sm20_div_u64)
        /*02e4*/ 	.word	0x00000000


	//----- nvinfo : EIATTR_FRAME_SIZE
	.align		4
.L_151:
        /*02e8*/ 	.byte	0x04, 0x11
        /*02ea*/ 	.short	(.L_153 - .L_152)
	.align		4
.L_152:
        /*02ec*/ 	.word	index@(_ZN2at6native12cross_kernelIN3c108BFloat16E16OffsetCalculatorILi3EjLb0EElEEviPT_PKS6_S9_T0_T1_SB_SB_)
        /*02f0*/ 	.word	0x00000000


	//----- nvinfo : EIATTR_REGCOUNT
	.align		4
.L_153:
        /*02f4*/ 	.byte	0x04, 0x2f
        /*02f6*/ 	.short	(.L_155 - .L_154)
	.align		4
.L_154:
        /*02f8*/ 	.word	index@(_ZN2at6native12cross_kernelIN3c108BFloat16E16OffsetCalculatorILi3EjLb0EEiEEviPT_PKS6_S9_T0_T1_SB_SB_)
        /*02fc*/ 	.word	0x00000020


	//----- nvinfo : EIATTR_FRAME_SIZE
	.align		4
.L_155:
        /*0300*/ 	.byte	0x04, 0x11
        /*0302*/ 	.short	(.L_157 - .L_156)
	.align		4
.L_156:
        /*0304*/ 	.word	index@($__internal_0_$__cuda_sm20_div_u64)
        /*0308*/ 	.word	0x00000000


	//----- nvinfo : EIATTR_FRAME_SIZE
	.align		4
.L_157:
        /*030c*/ 	.byte	0x04, 0x11
        /*030e*/ 	.short	(.L_159 - .L_158)
	.align		4
.L_158:
        /*0310*/ 	.word	index@(_ZN2at6native12cross_kernelIN3c108BFloat16E16OffsetCalculatorILi3EjLb0EEiEEviPT_PKS6_S9_T0_T1_SB_SB_)
        /*0314*/ 	.word	0x00000000


	//----- nvinfo : EIATTR_MIN_STACK_SIZE
	.align		4
.L_159:
        /*0318*/ 	.byte	0x04, 0x12
        /*031a*/ 	.short	(.L_161 - .L_160)
	.align		4
.L_160:
        /*031c*/ 	.word	index@(_ZN2at6native12cross_kernelIN3c108BFloat16E16OffsetCalculatorILi3EjLb0EEiEEviPT_PKS6_S9_T0_T1_SB_SB_)
        /*0320*/ 	.word	0x00000000


	//----- nvinfo : EIATTR_MIN_STACK_SIZE
	.align		4
.L_161:
        /*0324*/ 	.byte	0x04, 0x12
        /*0326*/ 	.short	(.L_163 - .L_162)
	.align		4
.L_162:
        /*0328*/ 	.word	index@(_ZN2at6native12cross_kernelIN3c108BFloat16E16OffsetCalculatorILi3EjLb0EElEEviPT_PKS6_S9_T0_T1_SB_SB_)
        /*032c*/ 	.word	0x00000000


	//----- nvinfo : EIATTR_MIN_STACK_SIZE
	.align		4
.L_163:
        /*0330*/ 	.byte	0x04, 0x12
        /*0332*/ 	.short	(.L_165 - .L_164)
	.align		4
.L_164:
        /*0334*/ 	.word	index@(_ZN2at6native12cross_kernelIN3c104HalfE16OffsetCalculatorILi3EjLb0EEiEEviPT_PKS6_S9_T0_T1_SB_SB_)
        /*0338*/ 	.word	0x00000000


	//----- nvinfo : EIATTR_MIN_STACK_SIZE
	.align		4
.L_165:
        /*033c*/ 	.byte	0x04, 0x12
        /*033e*/ 	.short	(.L_167 - .L_166)
	.align		4
.L_166:
        /*0340*/ 	.word	index@(_ZN2at6native12cross_kernelIN3c104HalfE16OffsetCalculatorILi3EjLb0EElEEviPT_PKS6_S9_T0_T1_SB_SB_)
        /*0344*/ 	.word	0x00000000


	//----- nvinfo : EIATTR_MIN_STACK_SIZE
	.align		4
.L_167:
        /*0348*/ 	.byte	0x04, 0x12
        /*034a*/ 	.short	(.L_169 - .L_168)
	.align		4
.L_168:
        /*034c*/ 	.word	index@(_ZN2at6native12cross_kernelIN3c107complexIfEE16OffsetCalculatorILi3EjLb0EEiEEviPT_PKS7_SA_T0_T1_SC_SC_)
        /*0350*/ 	.word	0x00000000


	//----- nvinfo : EIATTR_MIN_STACK_SIZE
	.align		4
.L_169:
        /*0354*/ 	.byte	0x04, 0x12
        /*0356*/ 	.short	(.L_171 - .L_170)
	.align		4
.L_170:
        /*0358*/ 	.word	index@(_ZN2at6native12cross_kernelIN3c107complexIfEE16OffsetCalculatorILi3EjLb0EElEEviPT_PKS7_SA_T0_T1_SC_SC_)
        /*035c*/ 	.word	0x00000000


	//----- nvinfo : EIATTR_MIN_STACK_SIZE
	.align		4
.L_171:
        /*0360*/ 	.byte	0x04, 0x12
        /*0362*/ 	.short	(.L_173 - .L_172)
	.align		4
.L_172:
        /*0364*/ 	.word	index@(_ZN2at6native12cross_kernelIN3c107complexIdEE16OffsetCalculatorILi3EjLb0EEiEEviPT_PKS7_SA_T0_T1_SC_SC_)
        /*0368*/ 	.word	0x00000000


	//----- nvinfo : EIATTR_MIN_STACK_SIZE
	.align		4
.L_173:
        /*036c*/ 	.byte	0x04, 0x12
        /*036e*/ 	.short	(.L_175 - .L_174)
	.align		4
.L_174:
        /*0370*/ 	.word	index@(_ZN2at6native12cross_kernelIN3c107complexIdEE16OffsetCalculatorILi3EjLb0EElEEviPT_PKS7_SA_T0_T1_SC_SC_)
        /*0374*/ 	.word	0x00000000


	//----- nvinfo : EIATTR_MIN_STACK_SIZE
	.align		4
.L_175:
        /*0378*/ 	.byte	0x04, 0x12
        /*037a*/ 	.short	(.L_177 - .L_176)
	.align		4
.L_176:
        /*037c*/ 	.word	index@(_ZN2at6native12cross_kernelIf16OffsetCalculatorILi3EjLb0EEiEEviPT_PKS4_S7_T0_T1_S9_S9_)
        /*0380*/ 	.word	0x00000000


	//----- nvinfo : EIATTR_MIN_STACK_SIZE
	.align		4
.L_177:
        /*0384*/ 	.byte	0x04, 0x12
        /*0386*/ 	.short	(.L_179 - .L_178)
	.align		4
.L_178:
        /*0388*/ 	.word	index@(_ZN2at6native12cross_kernelIf16OffsetCalculatorILi3EjLb0EElEEviPT_PKS4_S7_T0_T1_S9_S9_)
        /*038c*/ 	.word	0x00000000


	//----- nvinfo : EIATTR_MIN_STACK_SIZE
	.align		4
.L_179:
        /*0390*/ 	.byte	0x04, 0x12
        /*0392*/ 	.short	(.L_181 - .L_180)
	.align		4
.L_180:
        /*0394*/ 	.word	index@(_ZN2at6native12cross_kernelId16OffsetCalculatorILi3EjLb0EEiEEviPT_PKS4_S7_T0_T1_S9_S9_)
        /*0398*/ 	.word	0x00000000


	//----- nvinfo : EIATTR_MIN_STACK_SIZE
	.align		4
.L_181:
        /*039c*/ 	.byte	0x04, 0x12
        /*039e*/ 	.short	(.L_183 - .L_182)
	.align		4
.L_182:
        /*03a0*/ 	.word	index@(_ZN2at6native12cross_kernelId16OffsetCalculatorILi3EjLb0EElEEviPT_PKS4_S7_T0_T1_S9_S9_)
        /*03a4*/ 	.word	0x00000000


	//----- nvinfo : EIATTR_MIN_STACK_SIZE
	.align		4
.L_183:
        /*03a8*/ 	.byte	0x04, 0x12
        /*03aa*/ 	.short	(.L_185 - .L_184)
	.align		4
.L_184:
        /*03ac*/ 	.word	index@(_ZN2at6native12cross_kernelIs16OffsetCalculatorILi3EjLb0EEiEEviPT_PKS4_S7_T0_T1_S9_S9_)
        /*03b0*/ 	.word	0x00000000


	//----- nvinfo : EIATTR_MIN_STACK_SIZE
	.align		4
.L_185:
        /*03b4*/ 	.byte	0x04, 0x12
        /*03b6*/ 	.short	(.L_187 - .L_186)
	.align		4
.L_186:
        /*03b8*/ 	.word	index@(_ZN2at6native12cross_kernelIs16OffsetCalculatorILi3EjLb0EElEEviPT_PKS4_S7_T0_T1_S9_S9_)
        /*03bc*/ 	.word	0x00000000


	//----- nvinfo : EIATTR_MIN_STACK_SIZE
	.align		4
.L_187:
        /*03c0*/ 	.byte	0x04, 0x12
        /*03c2*/ 	.short	(.L_189 - .L_188)
	.align		4
.L_188:
        /*03c4*/ 	.word	index@(_ZN2at6native12cross_kernelIl16OffsetCalculatorILi3EjLb0EEiEEviPT_PKS4_S7_T0_T1_S9_S9_)
        /*03c8*/ 	.word	0x00000000


	//----- nvinfo : EIATTR_MIN_STACK_SIZE
	.align		4
.L_189:
        /*03cc*/ 	.byte	0x04, 0x12
        /*03ce*/ 	.short	(.L_191 - .L_190)
	.align		4
.L_190:
        /*03d0*/ 	.word	index@(_ZN2at6native12cross_kernelIl16OffsetCalculatorILi3EjLb0EElEEviPT_PKS4_S7_T0_T1_S9_S9_)
        /*03d4*/ 	.word	0x00000000


	//----- nvinfo : EIATTR_MIN_STACK_SIZE
	.align		4
.L_191:
        /*03d8*/ 	.byte	0x04, 0x12
        /*03da*/ 	.short	(.L_193 - .L_192)
	.align		4
.L_192:
        /*03dc*/ 	.word	index@(_ZN2at6native12cross_kernelIi16OffsetCalculatorILi3EjLb0EEiEEviPT_PKS4_S7_T0_T1_S9_S9_)
        /*03e0*/ 	.word	0x00000000


	//----- nvinfo : EIATTR_MIN_STACK_SIZE
	.align		4
.L_193:
        /*03e4*/ 	.byte	0x04, 0x12
        /*03e6*/ 	.short	(.L_195 - .L_194)
	.align		4
.L_194:
        /*03e8*/ 	.word	index@(_ZN2at6native12cross_kernelIi16OffsetCalculatorILi3EjLb0EElEEviPT_PKS4_S7_T0_T1_S9_S9_)
        /*03ec*/ 	.word	0x00000000


	//----- nvinfo : EIATTR_MIN_STACK_SIZE
	.align		4
.L_195:
        /*03f0*/ 	.byte	0x04, 0x12
        /*03f2*/ 	.short	(.L_197 - .L_196)
	.align		4
.L_196:
        /*03f4*/ 	.word	index@(_ZN2at6native12cross_kernelIa16OffsetCalculatorILi3EjLb0EEiEEviPT_PKS4_S7_T0_T1_S9_S9_)
        /*03f8*/ 	.word	0x00000000


	//----- nvinfo : EIATTR_MIN_STACK_SIZE
	.align		4
.L_197:
        /*03fc*/ 	.byte	0x04, 0x12
        /*03fe*/ 	.short	(.L_199 - .L_198)
	.align		4
.L_198:
        /*0400*/ 	.word	index@(_ZN2at6native12cross_kernelIa16OffsetCalculatorILi3EjLb0EElEEviPT_PKS4_S7_T0_T1_S9_S9_)
        /*0404*/ 	.word	0x00000000


	//----- nvinfo : EIATTR_MIN_STACK_SIZE
	.align		4
.L_199:
        /*0408*/ 	.byte	0x04, 0x12
        /*040a*/ 	.short	(.L_201 - .L_200)
	.align		4
.L_200:
        /*040c*/ 	.word	index@(_ZN2at6native12cross_kernelIh16OffsetCalculatorILi3EjLb0EEiEEviPT_PKS4_S7_T0_T1_S9_S9_)
        /*0410*/ 	.word	0x00000000


	//----- nvinfo : EIATTR_MIN_STACK_SIZE
	.align		4
.L_201:
        /*0414*/ 	.byte	0x04, 0x12
        /*0416*/ 	.short	(.L_203 - .L_202)
	.align		4
.L_202:
        /*0418*/ 	.word	index@(_ZN2at6native12cross_kernelIh16OffsetCalculatorILi3EjLb0EElEEviPT_PKS4_S7_T0_T1_S9_S9_)
        /*041c*/ 	.word	0x00000000
.L_203:


//--------------------- .nv.compat                --------------------------
	.section	.nv.compat,"",@"SHT_CUDA_COMPAT_INFO"
	.align	4
        /*0000*/ 	.byte	0x02, 0x09, 0x01, 0x00, 0x02, 0x02, 0x01, 0x00, 0x02, 0x05, 0x05, 0x00, 0x03, 0x07, 0x01, 0x01
        /*0010*/ 	.byte	0x02, 0x03, 0x00, 0x00, 0x02, 0x06, 0x01, 0x00, 0x04, 0x0b, 0x08, 0x00, 0x00, 0x00, 0x00, 0x00
        /*0020*/ 	.byte	0x00, 0x00, 0x00, 0x00


//--------------------- .nv.info._ZN2at6native12cross_kernelIN3c108BFloat16E16OffsetCalculatorILi3EjLb0EEiEEviPT_PKS6_S9_T0_T1_SB_SB_ --------------------------
	.section	.nv.info._ZN2at6native12cross_kernelIN3c108BFloat16E16OffsetCalculatorILi3EjLb0EEiEEviPT_PKS6_S9_T0_T1_SB_SB_,"",@"SHT_CUDA_INFO"
	.sectionflags	@""
	.align	4


	//----- nvinfo : EIATTR_CUDA_API_VERSION
	.align		4
        /*0000*/ 	.byte	0x04, 0x37
        /*0002*/ 	.short	(.L_205 - .L_204)
.L_204:
        /*0004*/ 	.word	0x00000082


	//----- nvinfo : EIATTR_KPARAM_INFO
	.align		4
.L_205:
        /*0008*/ 	.byte	0x04, 0x17
        /*000a*/ 	.short	(.L_207 - .L_206)
.L_206:
        /*000c*/ 	.word	0x00000000
        /*0010*/ 	.short	0x0007
        /*0012*/ 	.short	0x0284
        /*0014*/ 	.byte	0x00, 0xf0, 0x11, 0x00


	//----- nvinfo : EIATTR_KPARAM_INFO
	.align		4
.L_207:
        /*0018*/ 	.byte	0x04, 0x17
        /*001a*/ 	.short	(.L_209 - .L_208)
.L_208:
        /*001c*/ 	.word	0x00000000
        /*0020*/ 	.short	0x0006
        /*0022*/ 	.short	0x0280
        /*0024*/ 	.byte	0x00, 0xf0, 0x11, 0x00


	//----- nvinfo : EIATTR_KPARAM_INFO
	.align		4
.L_209:
        /*0028*/ 	.byte	0x04, 0x17
        /*002a*/ 	.short	(.L_211 - .L_210)
.L_210:
        /*002c*/ 	.word	0x00000000
        /*0030*/ 	.short	0x0005
        /*0032*/ 	.short	0x027c
        /*0034*/ 	.byte	0x00, 0xf0, 0x11, 0x00


	//----- nvinfo : EIATTR_KPARAM_INFO
	.align		4
.L_211:
        /*0038*/ 	.byte	0x04, 0x17
        /*003a*/ 	.short	(.L_213 - .L_212)
.L_212:
        /*003c*/ 	.word	0x00000000
        /*0040*/ 	.short	0x0004
        /*0042*/ 	.short	0x0020
        /*0044*/ 	.byte	0x00, 0xf0, 0x71, 0x09


	//----- nvinfo : EIATTR_KPARAM_INFO
	.align		4
.L_213:
        /*0048*/ 	.byte	0x04, 0x17
        /*004a*/ 	.short	(.L_215 - .L_214)
.L_214:
        /*004c*/ 	.word	0x00000000
        /*0050*/ 	.short	0x0003
        /*0052*/ 	.short	0x0018
        /*0054*/ 	.byte	0x00, 0xf5, 0x21, 0x00


	//----- nvinfo : EIATTR_KPARAM_INFO
	.align		4
.L_215:
        /*0058*/ 	.byte	0x04, 0x17
        /*005a*/ 	.short	(.L_217 - .L_216)
.L_216:
        /*005c*/ 	.word	0x00000000
        /*0060*/ 	.short	0x0002
        /*0062*/ 	.short	0x0010
        /*0064*/ 	.byte	0x00, 0xf5, 0x21, 0x00


	//----- nvinfo : EIATTR_KPARAM_INFO
	.align		4
.L_217:
        /*0068*/ 	.byte	0x04, 0x17
        /*006a*/ 	.short	(.L_219 - .L_218)
.L_218:
        /*006c*/ 	.word	0x00000000
        /*0070*/ 	.short	0x0001
        /*0072*/ 	.short	0x0008
        /*0074*/ 	.byte	0x00, 0xf5, 0x21, 0x00


	//----- nvinfo : EIATTR_KPARAM_INFO
	.align		4
.L_219:
        /*0078*/ 	.byte	0x04, 0x17
        /*007a*/ 	.short	(.L_221 - .L_220)
.L_220:
        /*007c*/ 	.word	0x00000000
        /*0080*/ 	.short	0x0000
        /*0082*/ 	.short	0x0000
        /*0084*/ 	.byte	0x00, 0xf0, 0x11, 0x00


	//----- nvinfo : EIATTR_SPARSE_MMA_MASK
	.align		4
.L_221:
        /*0088*/ 	.byte	0x03, 0x50
        /*008a*/ 	.short	0x0000


	//----- nvinfo : EIATTR_MAXREG_COUNT
	.align		4
        /*008c*/ 	.byte	0x03, 0x1b
        /*008e*/ 	.short	0x00ff


	//----- nvinfo : EIATTR_MERCURY_ISA_VERSION
	.align		4
        /*0090*/ 	.byte	0x03, 0x5f
        /*0092*/ 	.short	0x0101


	//----- nvinfo : EIATTR_VRC_CTA_INIT_COUNT
	.align		4
        /*0094*/ 	.byte	0x02, 0x4a
	.zero		1
	.zero		1


	//----- nvinfo : EIATTR_EXIT_INSTR_OFFSETS
	.align		4
        /*0098*/ 	.byte	0x04, 0x1c
        /*009a*/ 	.short	(.L_223 - .L_222)


	//   ....[0]....
.L_222:
        /*009c*/ 	.word	0x000000b0


	//   ....[1]....
        /*00a0*/ 	.word	0x000008e0


	//   ....[2]....
        /*00a4*/ 	.word	0x00001520


	//   ....[3]....
        /*00a8*/ 	.word	0x00002fd0


	//----- nvinfo : EIATTR_CRS_STACK_SIZE
	.align		4
.L_223:
        /*00ac*/ 	.byte	0x04, 0x1e
        /*00ae*/ 	.short	(.L_225 - .L_224)
.L_224:
        /*00b0*/ 	.word	0x00000000


	//----- nvinfo : EIATTR_CBANK_PARAM_SIZE
	.align		4
.L_225:
        /*00b4*/ 	.byte	0x03, 0x19
        /*00b6*/ 	.short	0x0288


	//----- nvinfo : EIATTR_PARAM_CBANK
	.align		4
        /*00b8*/ 	.byte	0x04, 0x0a
        /*00ba*/ 	.short	(.L_227 - .L_226)
	.align		4
.L_226:
        /*00bc*/ 	.word	index@(.nv.constant0._ZN2at6native12cross_kernelIN3c108BFloat16E16OffsetCalculatorILi3EjLb0EEiEEviPT_PKS6_S9_T0_T1_SB_SB_)
        /*00c0*/ 	.short	0x0380
        /*00c2*/ 	.short	0x0288


	//----- nvinfo : EIATTR_SW_WAR
	.align		4
.L_227:
        /*00c4*/ 	.byte	0x04, 0x36
        /*00c6*/ 	.short	(.L_229 - .L_228)
.L_228:
        /*00c8*/ 	.word	0x00000008
.L_229:


//--------------------- .nv.info._ZN2at6native12cross_kernelIN3c108BFloat16E16OffsetCalculatorILi3EjLb0EElEEviPT_PKS6_S9_T0_T1_SB_SB_ --------------------------
	.section	.nv.info._ZN2at6native12cross_kernelIN3c108BFloat16E16OffsetCalculatorILi3EjLb0EElEEviPT_PKS6_S9_T0_T1_SB_SB_,"",@"SHT_CUDA_INFO"
	.sectionflags	@""
	.align	4


	//----- nvinfo : EIATTR_CUDA_API_VERSION
	.align		4
        /*0000*/ 	.byte	0x04, 0x37
        /*0002*/ 	.short	(.L_231 - .L_230)
.L_230:
        /*0004*/ 	.word	0x00000082


	//----- nvinfo : EIATTR_KPARAM_INFO
	.align		4
.L_231:
        /*0008*/ 	.byte	0x04, 0x17
        /*000a*/ 	.short	(.L_233 - .L_232)
.L_232:
        /*000c*/ 	.word	0x00000000
        /*0010*/ 	.short	0x0007
        /*0012*/ 	.short	0x0290
        /*0014*/ 	.byte	0x00, 0xf0, 0x21, 0x00


	//----- nvinfo : EIATTR_KPARAM_INFO
	.align		4
.L_233:
        /*0018*/ 	.byte	0x04, 0x17
        /*001a*/ 	.short	(.L_235 - .L_234)
.L_234:
        /*001c*/ 	.word	0x00000000
        /*0020*/ 	.short	0x0006
        /*0022*/ 	.short	0x0288
        /*0024*/ 	.byte	0x00, 0xf0, 0x21, 0x00


	//----- nvinfo : EIATTR_KPARAM_INFO
	.align		4
.L_235:
        /*0028*/ 	.byte	0x04, 0x17
        /*002a*/ 	.short	(.L_237 - .L_236)
.L_236:
        /*002c*/ 	.word	0x00000000
        /*0030*/ 	.short	0x0005
        /*0032*/ 	.short	0x0280
        /*0034*/ 	.byte	0x00, 0xf0, 0x21, 0x00


	//----- nvinfo : EIATTR_KPARAM_INFO
	.align		4
.L_237:
        /*0038*/ 	.byte	0x04, 0x17
        /*003a*/ 	.short	(.L_239 - .L_238)
.L_238:
        /*003c*/ 	.word	0x00000000
        /*0040*/ 	.short	0x0004
        /*0042*/ 	.short	0x0020
        /*0044*/ 	.byte	0x00, 0xf0, 0x71, 0x09


	//----- nvinfo : EIATTR_KPARAM_INFO
	.align		4
.L_239:
        /*0048*/ 	.byte	0x04, 0x17
        /*004a*/ 	.short	(.L_241 - .L_240)
.L_240:
        /*004c*/ 	.word	0x00000000
        /*0050*/ 	.short	0x0003
        /*0052*/ 	.short	0x0018
        /*0054*/ 	.byte	0x00, 0xf5, 0x21, 0x00


	//----- nvinfo : EIATTR_KPARAM_INFO
	.align		4
.L_241:
        /*0058*/ 	.byte	0x04, 0x17
        /*005a*/ 	.short	(.L_243 - .L_242)
.L_242:
        /*005c*/ 	.word	0x00000000
        /*0060*/ 	.short	0x0002
        /*0062*/ 	.short	0x0010
        /*0064*/ 	.byte	0x00, 0xf5, 0x21, 0x00


	//----- nvinfo : EIATTR_KPARAM_INFO
	.align		4
.L_243:
        /*0068*/ 	.byte	0x04, 0x17
        /*006a*/ 	.short	(.L_245 - .L_244)
.L_244:
        /*006c*/ 	.word	0x00000000
        /*0070*/ 	.short	0x0001
        /*0072*/ 	.short	0x0008
        /*0074*/ 	.byte	0x00, 0xf5, 0x21, 0x00


	//----- nvinfo : EIATTR_KPARAM_INFO
	.align		4
.L_245:
        /*0078*/ 	.byte	0x04, 0x17
        /*007a*/ 	.short	(.L_247 - .L_246)
.L_246:
        /*007c*/ 	.word	0x00000000
        /*0080*/ 	.short	0x0000
        /*0082*/ 	.short	0x0000
        /*0084*/ 	.byte	0x00, 0xf0, 0x11, 0x00


	//----- nvinfo : EIATTR_SPARSE_MMA_MASK
	.align		4
.L_247:
        /*0088*/ 	.byte	0x03, 0x50
        /*008a*/ 	.short	0x0000


	//----- nvinfo : EIATTR_MAXREG_COUNT
	.align		4
        /*008c*/ 	.byte	0x03, 0x1b
        /*008e*/ 	.short	0x00ff


	//----- nvinfo : EIATTR_MERCURY_ISA_VERSION
	.align		4
        /*0090*/ 	.byte	0x03, 0x5f
        /*0092*/ 	.short	0x0101


	//----- nvinfo : EIATTR_VRC_CTA_INIT_COUNT
	.align		4
        /*0094*/ 	.byte	0x02, 0x4a
	.zero		1
	.zero		1


	//----- nvinfo : EIATTR_EXIT_INSTR_OFFSETS
	.align		4
        /*0098*/ 	.byte	0x04, 0x1c
        /*009a*/ 	.short	(.L_249 - .L_248)


	//   ....[0]....
.L_248:
        /*009c*/ 	.word	0x000000b0


	//   ....[1]....
        /*00a0*/ 	.word	0x000009c0


	//   ....[2]....
        /*00a4*/ 	.word	0x00001510


	//   ....[3]....
        /*00a8*/ 	.word	0x00003070


	//----- nvinfo : EIATTR_CRS_STACK_SIZE
	.align		4
.L_249:
        /*00ac*/ 	.byte	0x04, 0x1e
        /*00ae*/ 	.short	(.L_251 - .L_250)
.L_250:
        /*00b0*/ 	.word	0x00000000


	//----- nvinfo : EIATTR_CBANK_PARAM_SIZE
	.align		4
.L_251:
        /*00b4*/ 	.byte	0x03, 0x19
        /*00b6*/ 	.short	0x0298


	//----- nvinfo : EIATTR_PARAM_CBANK
	.align		4
        /*00b8*/ 	.byte	0x04, 0x0a
        /*00ba*/ 	.short	(.L_253 - .L_252)
	.align		4
.L_252:
        /*00bc*/ 	.word	index@(.nv.constant0._ZN2at6native12cross_kernelIN3c108BFloat16E16OffsetCalculatorILi3EjLb0EElEEviPT_PKS6_S9_T0_T1_SB_SB_)
        /*00c0*/ 	.short	0x0380
        /*00c2*/ 	.short	0x0298


	//----- nvinfo : EIATTR_SW_WAR
	.align		4
.L_253:
        /*00c4*/ 	.byte	0x04, 0x36
        /*00c6*/ 	.short	(.L_255 - .L_254)
.L_254:
        /*00c8*/ 	.word	0x00000008
.L_255:


//--------------------- .nv.info._ZN2at6native12cross_kernelIN3c104HalfE16OffsetCalculatorILi3EjLb0EEiEEviPT_PKS6_S9_T0_T1_SB_SB_ --------------------------
	.section	.nv.info._ZN2at6native12cross_kernelIN3c104HalfE16OffsetCalculatorILi3EjLb0EEiEEviPT_PKS6_S9_T0_T1_SB_SB_,"",@"SHT_CUDA_INFO"
	.sectionflags	@""
	.align	4


	//----- nvinfo : EIATTR_CUDA_API_VERSION
	.align		4
        /*0000*/ 	.byte	0x04, 0x37
        /*0002*/ 	.short	(.L_257 - .L_256)
.L_256:
        /*0004*/ 	.word	0x00000082


	//----- nvinfo : EIATTR_KPARAM_INFO
	.align		4
.L_257:
        /*0008*/ 	.byte	0x04, 0x17
        /*000a*/ 	.short	(.L_259 - .L_258)
.L_258:
        /*000c*/ 	.word	0x00000000
        /*0010*/ 	.short	0x0007
        /*0012*/ 	.short	0x0284
        /*0014*/ 	.byte	0x00, 0xf0, 0x11, 0x00


	//----- nvinfo : EIATTR_KPARAM_INFO
	.align		4
.L_259:
        /*0018*/ 	.byte	0x04, 0x17
        /*001a*/ 	.short	(.L_261 - .L_260)
.L_260:
        /*001c*/ 	.word	0x00000000
        /*0020*/ 	.short	0x0006
        /*0022*/ 	.short	0x0280
        /*0024*/ 	.byte	0x00, 0xf0, 0x11, 0x00


	//----- nvinfo : EIATTR_KPARAM_INFO
	.align		4
.L_261:
        /*0028*/ 	.byte	0x04, 0x17
        /*002a*/ 	.short	(.L_263 - .L_262)
.L_262:
        /*002c*/ 	.word	0x00000000
        /*0030*/ 	.short	0x0005
        /*0032*/ 	.short	0x027c
        /*0034*/ 	.byte	0x00, 0xf0, 0x11, 0x00


	//----- nvinfo : EIATTR_KPARAM_INFO
	.align		4
.L_263:
        /*0038*/ 	.byte	0x04, 0x17
        /*003a*/ 	.short	(.L_265 - .L_264)
.L_264:
        /*003c*/ 	.word	0x00000000
        /*0040*/ 	.short	0x0004
        /*0042*/ 	.short	0x0020
        /*0044*/ 	.byte	0x00, 0xf0, 0x71, 0x09


	//----- nvinfo : EIATTR_KPARAM_INFO
	.align		4
.L_265:
        /*0048*/ 	.byte	0x04, 0x17
        /*004a*/ 	.short	(.L_267 - .L_266)
.L_266:
        /*004c*/ 	.word	0x00000000
        /*0050*/ 	.short	0x0003
        /*0052*/ 	.short	0x0018
        /*0054*/ 	.byte	0x00, 0xf5, 0x21, 0x00


	//----- nvinfo : EIATTR_KPARAM_INFO
	.align		4
.L_267:
        /*0058*/ 	.byte	0x04, 0x17
        /*005a*/ 	.short	(.L_269 - .L_268)
.L_268:
        /*005c*/ 	.word	0x00000000
        /*0060*/ 	.short	0x0002
        /*0062*/ 	.short	0x0010
        /*0064*/ 	.byte	0x00, 0xf5, 0x21, 0x00


	//----- nvinfo : EIATTR_KPARAM_INFO
	.align		4
.L_269:
        /*0068*/ 	.byte	0x04, 0x17
        /*006a*/ 	.short	(.L_271 - .L_270)
.L_270:
        /*006c*/ 	.word	0x00000000
        /*0070*/ 	.short	0x0001
        /*0072*/ 	.short	0x0008
        /*0074*/ 	.byte	0x00, 0xf5, 0x21, 0x00


	//----- nvinfo : EIATTR_KPARAM_INFO
	.align		4
.L_271:
        /*0078*/ 	.byte	0x04, 0x17
        /*007a*/ 	.short	(.L_273 - .L_272)
.L_272:
        /*007c*/ 	.word	0x00000000
        /*0080*/ 	.short	0x0000
        /*0082*/ 	.short	0x0000
        /*0084*/ 	.byte	0x00, 0xf0, 0x11, 0x00


	//----- nvinfo : EIATTR_SPARSE_MMA_MASK
	.align		4
.L_273:
        /*0088*/ 	.byte	0x03, 0x50
        /*008a*/ 	.short	0x0000


	//----- nvinfo : EIATTR_MAXREG_COUNT
	.align		4
        /*008c*/ 	.byte	0x03, 0x1b
        /*008e*/ 	.short	0x00ff


	//----- nvinfo : EIATTR_MERCURY_ISA_VERSION
	.align		4
        /*0090*/ 	.byte	0x03, 0x5f
        /*0092*/ 	.short	0x0101


	//----- nvinfo : EIATTR_VRC_CTA_INIT_COUNT
	.align		4
        /*0094*/ 	.byte	0x02, 0x4a
	.zero		1
	.zero		1


	//----- nvinfo : EIATTR_EXIT_INSTR_OFFSETS
	.align		4
        /*0098*/ 	.byte	0x04, 0x1c
        /*009a*/ 	.short	(.L_275 - .L_274)


	//   ....[0]....
.L_274:
        /*009c*/ 	.word	0x000000b0


	//   ....[1]....
        /*00a0*/ 	.word	0x000008c0


	//   ....[2]....
        /*00a4*/ 	.word	0x00001450


	//   ....[3]....
        /*00a8*/ 	.word	0x00002ed0


	//----- nvinfo : EIATTR_CRS_STACK_SIZE
	.align		4
.L_275:
        /*00ac*/ 	.byte	0x04, 0x1e
        /*00ae*/ 	.short	(.L_277 - .L_276)
.L_276:
        /*00b0*/ 	.word	0x00000000


	//----- nvinfo : EIATTR_CBANK_PARAM_SIZE
	.align		4
.L_277:
        /*00b4*/ 	.byte	0x03, 0x19
        /*00b6*/ 	.short	0x0288


	//----- nvinfo : EIATTR_PARAM_CBANK
	.align		4
        /*00b8*/ 	.byte	0x04, 0x0a
        /*00ba*/ 	.short	(.L_279 - .L_278)
	.align		4
.L_278:
        /*00bc*/ 	.word	index@(.nv.constant0._ZN2at6native12cross_kernelIN3c104HalfE16OffsetCalculatorILi3EjLb0EEiEEviPT_PKS6_S9_T0_T1_SB_SB_)
        /*00c0*/ 	.short	0x0380
        /*00c2*/ 	.short	0x0288


	//----- nvinfo : EIATTR_SW_WAR
	.align		4
.L_279:
        /*00c4*/ 	.byte	0x04, 0x36
        /*00c6*/ 	.short	(.L_281 - .L_280)
.L_280:
        /*00c8*/ 	.word	0x00000008
.L_281:


//--------------------- .nv.info._ZN2at6native12cross_kernelIN3c104HalfE16OffsetCalculatorILi3EjLb0EElEEviPT_PKS6_S9_T0_T1_SB_SB_ --------------------------
	.section	.nv.info._ZN2at6native12cross_kernelIN3c104HalfE16OffsetCalculatorILi3EjLb0EElEEviPT_PKS6_S9_T0_T1_SB_SB_,"",@"SHT_CUDA_INFO"
	.sectionflags	@""
	.align	4


	//----- nvinfo : EIATTR_CUDA_API_VERSION
	.align		4
        /*0000*/ 	.byte	0x04, 0x37
        /*0002*/ 	.short	(.L_283 - .L_282)
.L_282:
        /*0004*/ 	.word	0x00000082


	//----- nvinfo : EIATTR_KPARAM_INFO
	.align		4
.L_283:
        /*0008*/ 	.byte	0x04, 0x17
        /*000a*/ 	.short	(.L_285 - .L_284)
.L_284:
        /*000c*/ 	.word	0x00000000
        /*0010*/ 	.short	0x0007
        /*0012*/ 	.short	0x0290
        /*0014*/ 	.byte	0x00, 0xf0, 0x21, 0x00


	//----- nvinfo : EIATTR_KPARAM_INFO
	.align		4
.L_285:
        /*0018*/ 	.byte	0x04, 0x17
        /*001a*/ 	.short	(.L_287 - .L_286)
.L_286:
        /*001c*/ 	.word	0x00000000
        /*0020*/ 	.short	0x0006
        /*0022*/ 	.short	0x0288
        /*0024*/ 	.byte	0x00, 0xf0, 0x21, 0x00


	//----- nvinfo : EIATTR_KPARAM_INFO
	.align		4
.L_287:
        /*0028*/ 	.byte	0x04, 0x17
        /*002a*/ 	.short	(.L_289 - .L_288)
.L_288:
        /*002c*/ 	.word	0x00000000
        /*0030*/ 	.short	0x0005
        /*0032*/ 	.short	0x0280
        /*0034*/ 	.byte	0x00, 0xf0, 0x21, 0x00


	//----- nvinfo : EIATTR_KPARAM_INFO
	.align		4
.L_289:
        /*0038*/ 	.byte	0x04, 0x17
        /*003a*/ 	.short	(.L_291 - .L_290)
.L_290:
        /*003c*/ 	.word	0x00000000
        /*0040*/ 	.short	0x0004
        /*0042*/ 	.short	0x0020
        /*0044*/ 	.byte	0x00, 0xf0, 0x71, 0x09


	//----- nvinfo : EIATTR_KPARAM_INFO
	.align		4
.L_291:
        /*0048*/ 	.byte	0x04, 0x17
        /*004a*/ 	.short	(.L_293 - .L_292)
.L_292:
        /*004c*/ 	.word	0x00000000
        /*0050*/ 	.short	0x0003
        /*0052*/ 	.short	0x0018
        /*0054*/ 	.byte	0x00, 0xf5, 0x21, 0x00


	//----- nvinfo : EIATTR_KPARAM_INFO
	.align		4
.L_293:
        /*0058*/ 	.byte	0x04, 0x17
        /*005a*/ 	.short	(.L_295 - .L_294)
.L_294:
        /*005c*/ 	.word	0x00000000
        /*0060*/ 	.short	0x0002
        /*0062*/ 	.short	0x0010
        /*0064*/ 	.byte	0x00, 0xf5, 0x21, 0x00


	//----- nvinfo : EIATTR_KPARAM_INFO
	.align		4
.L_295:
        /*0068*/ 	.byte	0x04, 0x17
        /*006a*/ 	.short	(.L_297 - .L_296)
.L_296:
        /*006c*/ 	.word	0x00000000
        /*0070*/ 	.short	0x0001
        /*0072*/ 	.short	0x0008
        /*0074*/ 	.byte	0x00, 0xf5, 0x21, 0x00


	//----- nvinfo : EIATTR_KPARAM_INFO
	.align		4
.L_297:
        /*0078*/ 	.byte	0x04, 0x17
        /*007a*/ 	.short	(.L_299 - .L_298)
.L_298:
        /*007c*/ 	.word	0x00000000
        /*0080*/ 	.short	0x0000
        /*0082*/ 	.short	0x0000
        /*0084*/ 	.byte	0x00, 0xf0, 0x11, 0x00


	//----- nvinfo : EIATTR_SPARSE_MMA_MASK
	.align		4
.L_299:
        /*0088*/ 	.byte	0x03, 0x50
        /*008a*/ 	.short	0x0000


	//----- nvinfo : EIATTR_MAXREG_COUNT
	.align		4
        /*008c*/ 	.byte	0x03, 0x1b
        /*008e*/ 	.short	0x00ff


	//----- nvinfo : EIATTR_MERCURY_ISA_VERSION
	.align		4
        /*0090*/ 	.byte	0x03, 0x5f
        /*0092*/ 	.short	0x0101


	//----- nvinfo : EIATTR_VRC_CTA_INIT_COUNT
	.align		4
        /*0094*/ 	.byte	0x02, 0x4a
	.zero		1
	.zero		1


	//----- nvinfo : EIATTR_EXIT_INSTR_OFFSETS
	.align		4
        /*0098*/ 	.byte	0x04, 0x1c
        /*009a*/ 	.short	(.L_301 - .L_300)


	//   ....[0]....
.L_300:
        /*009c*/ 	.word	0x000000a0


	//   ....[1]....
        /*00a0*/ 	.word	0x00000950


	//   ....[2]....
        /*00a4*/ 	.word	0x00001350


	//   ....[3]....
        /*00a8*/ 	.word	0x00002e40


	//----- nvinfo : EIATTR_CRS_STACK_SIZE
	.align		4
.L_301:
        /*00ac*/ 	.byte	0x04, 0x1e
        /*00ae*/ 	.short	(.L_303 - .L_302)
.L_302:
        /*00b0*/ 	.word	0x00000000


	//----- nvinfo : EIATTR_CBANK_PARAM_SIZE
	.align		4
.L_303:
        /*00b4*/ 	.byte	0x03, 0x19
        /*00b6*/ 	.short	0x0298


	//----- nvinfo : EIATTR_PARAM_CBANK
	.align		4
        /*00b8*/ 	.byte	0x04, 0x0a
        /*00ba*/ 	.short	(.L_305 - .L_304)
	.align		4
.L_304:
        /*00bc*/ 	.word	index@(.nv.constant0._ZN2at6native12cross_kernelIN3c104HalfE16OffsetCalculatorILi3EjLb0EElEEviPT_PKS6_S9_T0_T1_SB_SB_)
        /*00c0*/ 	.short	0x0380
        /*00c2*/ 	.short	0x0298


	//----- nvinfo : EIATTR_SW_WAR
	.align		4
.L_305:
        /*00c4*/ 	.byte	0x04, 0x36
        /*00c6*/ 	.short	(.L_307 - .L_306)
.L_306:
        /*00c8*/ 	.word	0x00000008
.L_307:


//--------------------- .nv.info._ZN2at6native12cross_kernelIN3c107complexIfEE16OffsetCalculatorILi3EjLb0EEiEEviPT_PKS7_SA_T0_T1_SC_SC_ --------------------------
	.section	.nv.info._ZN2at6native12cross_kernelIN3c107complexIfEE16OffsetCalculatorILi3EjLb0EEiEEviPT_PKS7_SA_T0_T1_SC_SC_,"",@"SHT_CUDA_INFO"
	.sectionflags	@""
	.align	4


	//----- nvinfo : EIATTR_CUDA_API_VERSION
	.align		4
        /*0000*/ 	.byte	0x04, 0x37
        /*0002*/ 	.short	(.L_309 - .L_308)
.L_308:
        /*0004*/ 	.word	0x00000082


	//----- nvinfo : EIATTR_KPARAM_INFO
	.align		4
.L_309:
        /*0008*/ 	.byte	0x04, 0x17
        /*000a*/ 	.short	(.L_311 - .L_310)
.L_310:
        /*000c*/ 	.word	0x00000000
        /*0010*/ 	.short	0x0007
        /*0012*/ 	.short	0x0284
        /*0014*/ 	.byte	0x00, 0xf0, 0x11, 0x00


	//----- nvinfo : EIATTR_KPARAM_INFO
	.align		4
.L_311:
        /*0018*/ 	.byte	0x04, 0x17
        /*001a*/ 	.short	(.L_313 - .L_312)
.L_312:
        /*001c*/ 	.word	0x00000000
        /*0020*/ 	.short	0x0006
        /*0022*/ 	.short	0x0280
        /*0024*/ 	.byte	0x00, 0xf0, 0x11, 0x00


	//----- nvinfo : EIATTR_KPARAM_INFO
	.align		4
.L_313:
        /*0028*/ 	.byte	0x04, 0x17
        /*002a*/ 	.short	(.L_315 - .L_314)
.L_314:
        /*002c*/ 	.word	0x00000000
        /*0030*/ 	.short	0x0005
        /*0032*/ 	.short	0x027c
        /*0034*/ 	.byte	0x00, 0xf0, 0x11, 0x00


	//----- nvinfo : EIATTR_KPARAM_INFO
	.align		4
.L_315:
        /*0038*/ 	.byte	0x04, 0x17
        /*003a*/ 	.short	(.L_317 - .L_316)
.L_316:
        /*003c*/ 	.word	0x00000000
        /*0040*/ 	.short	0x0004
        /*0042*/ 	.short	0x0020
        /*0044*/ 	.byte	0x00, 0xf0, 0x71, 0x09


	//----- nvinfo : EIATTR_KPARAM_INFO
	.align		4
.L_317:
        /*0048*/ 	.byte	0x04, 0x17
        /*004a*/ 	.short	(.L_319 - .L_318)
.L_318:
        /*004c*/ 	.word	0x00000000
        /*0050*/ 	.short	0x0003
        /*0052*/ 	.short	0x0018
        /*0054*/ 	.byte	0x00, 0xf5, 0x21, 0x00


	//----- nvinfo : EIATTR_KPARAM_INFO
	.align		4
.L_319:
        /*0058*/ 	.byte	0x04, 0x17
        /*005a*/ 	.short	(.L_321 - .L_320)
.L_320:
        /*005c*/ 	.word	0x00000000
        /*0060*/ 	.short	0x0002
        /*0062*/ 	.short	0x0010
        /*0064*/ 	.byte	0x00, 0xf5, 0x21, 0x00


	//----- nvinfo : EIATTR_KPARAM_INFO
	.align		4
.L_321:
        /*0068*/ 	.byte	0x04, 0x17
        /*006a*/ 	.short	(.L_323 - .L_322)
.L_322:
        /*006c*/ 	.word	0x00000000
        /*0070*/ 	.short	0x0001
        /*0072*/ 	.short	0x0008
        /*0074*/ 	.byte	0x00, 0xf5, 0x21, 0x00


	//----- nvinfo : EIATTR_KPARAM_INFO
	.align		4
.L_323:
        /*0078*/ 	.byte	0x04, 0x17
        /*007a*/ 	.short	(.L_325 - .L_324)
.L_324:
        /*007c*/ 	.word	0x00000000
        /*0080*/ 	.short	0x0000
        /*0082*/ 	.short	0x0000
        /*0084*/ 	.byte	0x00, 0xf0, 0x11, 0x00


	//----- nvinfo : EIATTR_SPARSE_MMA_MASK
	.align		4
.L_325:
        /*0088*/ 	.byte	0x03, 0x50
        /*008a*/ 	.short	0x0000


	//----- nvinfo : EIATTR_MAXREG_COUNT
	.align		4
        /*008c*/ 	.byte	0x03, 0x1b
        /*008e*/ 	.short	0x00ff


	//----- nvinfo : EIATTR_MERCURY_ISA_VERSION
	.align		4
        /*0090*/ 	.byte	0x03, 0x5f
        /*0092*/ 	.short	0x0101


	//----- nvinfo : EIATTR_VRC_CTA_INIT_COUNT
	.align		4
        /*0094*/ 	.byte	0x02, 0x4a
	.zero		1
	.zero		1


	//----- nvinfo : EIATTR_EXIT_INSTR_OFFSETS
	.align		4
        /*0098*/ 	.byte	0x04, 0x1c
        /*009a*/ 	.short	(.L_327 - .L_326)


	//   ....[0]....
.L_326:
        /*009c*/ 	.word	0x000000b0


	//   ....[1]....
        /*00a0*/ 	.word	0x00000870


	//   ....[2]....
        /*00a4*/ 	.word	0x00000ec0


	//   ....[3]....
        /*00a8*/ 	.word	0x000029a0


	//----- nvinfo : EIATTR_CRS_STACK_SIZE
	.align		4
.L_327:
        /*00ac*/ 	.byte	0x04, 0x1e
        /*00ae*/ 	.short	(.L_329 - .L_328)
.L_328:
        /*00b0*/ 	.word	0x00000000


	//----- nvinfo : EIATTR_CBANK_PARAM_SIZE
	.align		4
.L_329:
        /*00b4*/ 	.byte	0x03, 0x19
        /*00b6*/ 	.short	0x0288


	//----- nvinfo : EIATTR_PARAM_CBANK
	.align		4
        /*00b8*/ 	.byte	0x04, 0x0a
        /*00ba*/ 	.short	(.L_331 - .L_330)
	.align		4
.L_330:
        /*00bc*/ 	.word	index@(.nv.constant0._ZN2at6native12cross_kernelIN3c107complexIfEE16OffsetCalculatorILi3EjLb0EEiEEviPT_PKS7_SA_T0_T1_SC_SC_)
        /*00c0*/ 	.short	0x0380
        /*00c2*/ 	.short	0x0288


	//----- nvinfo : EIATTR_SW_WAR
	.align		4
.L_331:
        /*00c4*/ 	.byte	0x04, 0x36
        /*00c6*/ 	.short	(.L_333 - .L_332)
.L_332:
        /*00c8*/ 	.word	0x00000008
.L_333:


//--------------------- .nv.info._ZN2at6native12cross_kernelIN3c107complexIfEE16OffsetCalculatorILi3EjLb0EElEEviPT_PKS7_SA_T0_T1_SC_SC_ --------------------------
	.section	.nv.info._ZN2at6native12cross_kernelIN3c107complexIfEE16OffsetCalculatorILi3EjLb0EElEEviPT_PKS7_SA_T0_T1_SC_SC_,"",@"SHT_CUDA_INFO"
	.sectionflags	@""
	.align	4


	//----- nvinfo : EIATTR_CUDA_API_VERSION
	.align		4
        /*0000*/ 	.byte	0x04, 0x37
        /*0002*/ 	.short	(.L_335 - .L_334)
.L_334:
        /*0004*/ 	.word	0x00000082


	//----- nvinfo : EIATTR_KPARAM_INFO
	.align		4
.L_335:
        /*0008*/ 	.byte	0x04, 0x17
        /*000a*/ 	.short	(.L_337 - .L_336)
.L_336:
        /*000c*/ 	.word	0x00000000
        /*0010*/ 	.short	0x0007
        /*0012*/ 	.short	0x0290
        /*0014*/ 	.byte	0x00, 0xf0, 0x21, 0x00


	//----- nvinfo : EIATTR_KPARAM_INFO
	.align		4
.L_337:
        /*0018*/ 	.byte	0x04, 0x17
        /*001a*/ 	.short	(.L_339 - .L_338)
.L_338:
        /*001c*/ 	.word	0x00000000
        /*0020*/ 	.short	0x0006
        /*0022*/ 	.short	0x0288
        /*0024*/ 	.byte	0x00, 0xf0, 0x21, 0x00


	//----- nvinfo : EIATTR_KPARAM_INFO
	.align		4
.L_339:
        /*0028*/ 	.byte	0x04, 0x17
        /*002a*/ 	.short	(.L_341 - .L_340)
.L_340:
        /*002c*/ 	.word	0x00000000
        /*0030*/ 	.short	0x0005
        /*0032*/ 	.short	0x0280
        /*0034*/ 	.byte	0x00, 0xf0, 0x21, 0x00


	//----- nvinfo : EIATTR_KPARAM_INFO
	.align		4
.L_341:
        /*0038*/ 	.byte	0x04, 0x17
        /*003a*/ 	.short	(.L_343 - .L_342)
.L_342:
        /*003c*/ 	.word	0x00000000
        /*0040*/ 	.short	0x0004
        /*0042*/ 	.short	0x0020
        /*0044*/ 	.byte	0x00, 0xf0, 0x71, 0x09


	//----- nvinfo : EIATTR_KPARAM_INFO
	.align		4
.L_343:
        /*0048*/ 	.byte	0x04, 0x17
        /*004a*/ 	.short	(.L_345 - .L_344)
.L_344:
        /*004c*/ 	.word	0x00000000
        /*0050*/ 	.short	0x0003
        /*0052*/ 	.short	0x0018
        /*0054*/ 	.byte	0x00, 0xf5, 0x21, 0x00


	//----- nvinfo : EIATTR_KPARAM_INFO
	.align		4
.L_345:
        /*0058*/ 	.byte	0x04, 0x17
        /*005a*/ 	.short	(.L_347 - .L_346)
.L_346:
        /*005c*/ 	.word	0x00000000
        /*0060*/ 	.short	0x0002
        /*0062*/ 	.short	0x0010
        /*0064*/ 	.byte	0x00, 0xf5, 0x21, 0x00


	//----- nvinfo : EIATTR_KPARAM_INFO
	.align		4
.L_347:
        /*0068*/ 	.byte	0x04, 0x17
        /*006a*/ 	.short	(.L_349 - .L_348)
.L_348:
        /*006c*/ 	.word	0x00000000
        /*0070*/ 	.short	0x0001
        /*0072*/ 	.short	0x0008
        /*0074*/ 	.byte	0x00, 0xf5, 0x21, 0x00


	//----- nvinfo : EIATTR_KPARAM_INFO
	.align		4
.L_349:
        /*0078*/ 	.byte	0x04, 0x17
        /*007a*/ 	.short	(.L_351 - .L_350)
.L_350:
        /*007c*/ 	.word	0x00000000
        /*0080*/ 	.short	0x0000
        /*0082*/ 	.short	0x0000
        /*0084*/ 	.byte	0x00, 0xf0, 0x11, 0x00


	//----- nvinfo : EIATTR_SPARSE_MMA_MASK
	.align		4
.L_351:
        /*0088*/ 	.byte	0x03, 0x50
        /*008a*/ 	.short	0x0000


	//----- nvinfo : EIATTR_MAXREG_COUNT
	.align		4
        /*008c*/ 	.byte	0x03, 0x1b
        /*008e*/ 	.short	0x00ff


	//----- nvinfo : EIATTR_MERCURY_ISA_VERSION
	.align		4
        /*0090*/ 	.byte	0x03, 0x5f
        /*0092*/ 	.short	0x0101


	//----- nvinfo : EIATTR_VRC_CTA_INIT_COUNT
	.align		4
        /*0094*/ 	.byte	0x02, 0x4a
	.zero		1
	.zero		1


	//----- nvinfo : EIATTR_EXIT_INSTR_OFFSETS
	.align		4
        /*0098*/ 	.byte	0x04, 0x1c
        /*009a*/ 	.short	(.L_353 - .L_352)


	//   ....[0]....
.L_352:
        /*009c*/ 	.word	0x000000a0


	//   ....[1]....
        /*00a0*/ 	.word	0x00000900


	//   ....[2]....
        /*00a4*/ 	.word	0x00000e70


	//   ....[3]....
        /*00a8*/ 	.word	0x00002990


	//----- nvinfo : EIATTR_CRS_STACK_SIZE
	.align		4
.L_353:
        /*00ac*/ 	.byte	0x04, 0x1e
        /*00ae*/ 	.short	(.L_355 - .L_354)
.L_354:
        /*00b0*/ 	.word	0x00000000


	//----- nvinfo : EIATTR_CBANK_PARAM_SIZE
	.align		4
.L_355:
        /*00b4*/ 	.byte	0x03, 0x19
        /*00b6*/ 	.short	0x0298


	//----- nvinfo : EIATTR_PARAM_CBANK
	.align		4
        /*00b8*/ 	.byte	0x04, 0x0a
        /*00ba*/ 	.short	(.L_357 - .L_356)
	.align		4
.L_356:
        /*00bc*/ 	.word	index@(.nv.constant0._ZN2at6native12cross_kernelIN3c107complexIfEE16OffsetCalculatorILi3EjLb0EElEEviPT_PKS7_SA_T0_T1_SC_SC_)
        /*00c0*/ 	.short	0x0380
        /*00c2*/ 	.short	0x0298


	//----- nvinfo : EIATTR_SW_WAR
	.align		4
.L_357:
        /*00c4*/ 	.byte	0x04, 0x36
        /*00c6*/ 	.short	(.L_359 - .L_358)
.L_358:
        /*00c8*/ 	.word	0x00000008
.L_359:


//--------------------- .nv.info._ZN2at6native12cross_kernelIN3c107complexIdEE16OffsetCalculatorILi3EjLb0EEiEEviPT_PKS7_SA_T0_T1_SC_SC_ --------------------------
	.section	.nv.info._ZN2at6native12cross_kernelIN3c107complexIdEE16OffsetCalculatorILi3EjLb0EEiEEviPT_PKS7_SA_T0_T1_SC_SC_,"",@"SHT_CUDA_INFO"
	.sectionflags	@""
	.align	4


	//----- nvinfo : EIATTR_CUDA_API_VERSION
	.align		4
        /*0000*/ 	.byte	0x04, 0x37
        /*0002*/ 	.short	(.L_361 - .L_360)
.L_360:
        /*0004*/ 	.word	0x00000082


	//----- nvinfo : EIATTR_KPARAM_INFO
	.align		4
.L_361:
        /*0008*/ 	.byte	0x04, 0x17
        /*000a*/ 	.short	(.L_363 - .L_362)
.L_362:
        /*000c*/ 	.word	0x00000000
        /*0010*/ 	.short	0x0007
        /*0012*/ 	.short	0x0284
        /*0014*/ 	.byte	0x00, 0xf0, 0x11, 0x00


	//----- nvinfo : EIATTR_KPARAM_INFO
	.align		4
.L_363:
        /*0018*/ 	.byte	0x04, 0x17
        /*001a*/ 	.short	(.L_365 - .L_364)
.L_364:
        /*001c*/ 	.word	0x00000000
        /*0020*/ 	.short	0x0006
        /*0022*/ 	.short	0x0280
        /*0024*/ 	.byte	0x00, 0xf0, 0x11, 0x00


	//----- nvinfo : EIATTR_KPARAM_INFO
	.align		4
.L_365:
        /*0028*/ 	.byte	0x04, 0x17
        /*002a*/ 	.short	(.L_367 - .L_366)
.L_366:
        /*002c*/ 	.word	0x00000000
        /*0030*/ 	.short	0x0005
        /*0032*/ 	.short	0x027c
        /*0034*/ 	.byte	0x00, 0xf0, 0x11, 0x00


	//----- nvinfo : EIATTR_KPARAM_INFO
	.align		4
.L_367:
        /*0038*/ 	.byte	0x04, 0x17
        /*003a*/ 	.short	(.L_369 - .L_368)
.L_368:
        /*003c*/ 	.word	0x00000000
        /*0040*/ 	.short	0x0004
        /*0042*/ 	.short	0x0020
        /*0044*/ 	.byte	0x00, 0xf0, 0x71, 0x09


	//----- nvinfo : EIATTR_KPARAM_INFO
	.align		4
.L_369:
        /*0048*/ 	.byte	0x04, 0x17
        /*004a*/ 	.short	(.L_371 - .L_370)
.L_370:
        /*004c*/ 	.word	0x00000000
        /*0050*/ 	.short	0x0003
        /*0052*/ 	.short	0x0018
        /*0054*/ 	.byte	0x00, 0xf5, 0x21, 0x00


	//----- nvinfo : EIATTR_KPARAM_INFO
	.align		4
.L_371:
        /*0058*/ 	.byte	0x04, 0x17
        /*005a*/ 	.short	(.L_373 - .L_372)
.L_372:
        /*005c*/ 	.word	0x00000000
        /*0060*/ 	.short	0x0002
        /*0062*/ 	.short	0x0010
        /*0064*/ 	.byte	0x00, 0xf5, 0x21, 0x00


	//----- nvinfo : EIATTR_KPARAM_INFO
	.align		4
.L_373:
        /*0068*/ 	.byte	0x04, 0x17
        /*006a*/ 	.short	(.L_375 - .L_374)
.L_374:
        /*006c*/ 	.word	0x00000000
        /*0070*/ 	.short	0x0001
        /*0072*/ 	.short	0x0008
        /*0074*/ 	.byte	0x00, 0xf5, 0x21, 0x00


	//----- nvinfo : EIATTR_KPARAM_INFO
	.align		4
.L_375:
        /*0078*/ 	.byte	0x04, 0x17
        /*007a*/ 	.short	(.L_377 - .L_376)
.L_376:
        /*007c*/ 	.word	0x00000000
        /*0080*/ 	.short	0x0000
        /*0082*/ 	.short	0x0000
        /*0084*/ 	.byte	0x00, 0xf0, 0x11, 0x00


	//----- nvinfo : EIATTR_SPARSE_MMA_MASK
	.align		4
.L_377:
        /*0088*/ 	.byte	0x03, 0x50
        /*008a*/ 	.short	0x0000


	//----- nvinfo : EIATTR_MAXREG_COUNT
	.align		4
        /*008c*/ 	.byte	0x03, 0x1b
        /*008e*/ 	.short	0x00ff


	//----- nvinfo : EIATTR_MERCURY_ISA_VERSION
	.align		4
        /*0090*/ 	.byte	0x03, 0x5f
        /*0092*/ 	.short	0x0101


	//----- nvinfo : EIATTR_VRC_CTA_INIT_COUNT
	.align		4
        /*0094*/ 	.byte	0x02, 0x4a
	.zero		1
	.zero		1


	//----- nvinfo : EIATTR_EXIT_INSTR_OFFSETS
	.align		4
        /*0098*/ 	.byte	0x04, 0x1c
        /*009a*/ 	.short	(.L_379 - .L_378)


	//   ....[0]....
.L_378:
        /*009c*/ 	.word	0x000000b0


	//   ....[1]....
        /*00a0*/ 	.word	0x00000fb0


	//   ....[2]....
        /*00a4*/ 	.word	0x00002480


	//   ....[3]....
        /*00a8*/ 	.word	0x00004680


	//----- nvinfo : EIATTR_CRS_STACK_SIZE
	.align		4
.L_379:
        /*00ac*/ 	.byte	0x04, 0x1e
        /*00ae*/ 	.short	(.L_381 - .L_380)
.L_380:
        /*00b0*/ 	.word	0x00000000


	//----- nvinfo : EIATTR_CBANK_PARAM_SIZE
	.align		4
.L_381:
        /*00b4*/ 	.byte	0x03, 0x19
        /*00b6*/ 	.short	0x0288


	//----- nvinfo : EIATTR_PARAM_CBANK
	.align		4
        /*00b8*/ 	.byte	0x04, 0x0a
        /*00ba*/ 	.short	(.L_383 - .L_382)
	.align		4
.L_382:
        /*00bc*/ 	.word	index@(.nv.constant0._ZN2at6native12cross_kernelIN3c107complexIdEE16OffsetCalculatorILi3EjLb0EEiEEviPT_PKS7_SA_T0_T1_SC_SC_)
        /*00c0*/ 	.short	0x0380
        /*00c2*/ 	.short	0x0288


	//----- nvinfo : EIATTR_SW_WAR
	.align		4
.L_383:
        /*00c4*/ 	.byte	0x04, 0x36
        /*00c6*/ 	.short	(.L_385 - .L_384)
.L_384:
        /*00c8*/ 	.word	0x00000008
.L_385:


//--------------------- .nv.info._ZN2at6native12cross_kernelIN3c107complexIdEE16OffsetCalculatorILi3EjLb0EElEEviPT_PKS7_SA_T0_T1_SC_SC_ --------------------------
	.section	.nv.info._ZN2at6native12cross_kernelIN3c107complexIdEE16OffsetCalculatorILi3EjLb0EElEEviPT_PKS7_SA_T0_T1_SC_SC_,"",@"SHT_CUDA_INFO"
	.sectionflags	@""
	.align	4


	//----- nvinfo : EIATTR_CUDA_API_VERSION
	.align		4
        /*0000*/ 	.byte	0x04, 0x37
        /*0002*/ 	.short	(.L_387 - .L_386)
.L_386:
        /*0004*/ 	.word	0x00000082


	//----- nvinfo : EIATTR_KPARAM_INFO
	.align		4
.L_387:
        /*0008*/ 	.byte	0x04, 0x17
        /*000a*/ 	.short	(.L_389 - .L_388)
.L_388:
        /*000c*/ 	.word	0x00000000
        /*0010*/ 	.short	0x0007
        /*0012*/ 	.short	0x0290
        /*0014*/ 	.byte	0x00, 0xf0, 0x21, 0x00


	//----- nvinfo : EIATTR_KPARAM_INFO
	.align		4
.L_389:
        /*0018*/ 	.byte	0x04, 0x17
        /*001a*/ 	.short	(.L_391 - .L_390)
.L_390:
        /*001c*/ 	.word	0x00000000
        /*0020*/ 	.short	0x0006
        /*0022*/ 	.short	0x0288
        /*0024*/ 	.byte	0x00, 0xf0, 0x21, 0x00


	//----- nvinfo : EIATTR_KPARAM_INFO
	.align		4
.L_391:
        /*0028*/ 	.byte	0x04, 0x17
        /*002a*/ 	.short	(.L_393 - .L_392)
.L_392:
        /*002c*/ 	.word	0x00000000
        /*0030*/ 	.short	0x0005
        /*0032*/ 	.short	0x0280
        /*0034*/ 	.byte	0x00, 0xf0, 0x21, 0x00


	//----- nvinfo : EIATTR_KPARAM_INFO
	.align		4
.L_393:
        /*0038*/ 	.byte	0x04, 0x17
        /*003a*/ 	.short	(.L_395 - .L_394)
.L_394:
        /*003c*/ 	.word	0x00000000
        /*0040*/ 	.short	0x0004
        /*0042*/ 	.short	0x0020
        /*0044*/ 	.byte	0x00, 0xf0, 0x71, 0x09


	//----- nvinfo : EIATTR_KPARAM_INFO
	.align		4
.L_395:
        /*0048*/ 	.byte	0x04, 0x17
        /*004a*/ 	.short	(.L_397 - .L_396)
.L_396:
        /*004c*/ 	.word	0x00000000
        /*0050*/ 	.short	0x0003
        /*0052*/ 	.short	0x0018
        /*0054*/ 	.byte	0x00, 0xf5, 0x21, 0x00


	//----- nvinfo : EIATTR_KPARAM_INFO
	.align		4
.L_397:
        /*0058*/ 	.byte	0x04, 0x17
        /*005a*/ 	.short	(.L_399 - .L_398)
.L_398:
        /*005c*/ 	.word	0x00000000
        /*0060*/ 	.short	0x0002
        /*0062*/ 	.short	0x0010
        /*0064*/ 	.byte	0x00, 0xf5, 0x21, 0x00


	//----- nvinfo : EIATTR_KPARAM_INFO
	.align		4
.L_399:
        /*0068*/ 	.byte	0x04, 0x17
        /*006a*/ 	.short	(.L_401 - .L_400)
.L_400:
        /*006c*/ 	.word	0x00000000
        /*0070*/ 	.short	0x0001
        /*0072*/ 	.short	0x0008
        /*0074*/ 	.byte	0x00, 0xf5, 0x21, 0x00


	//----- nvinfo : EIATTR_KPARAM_INFO
	.align		4
.L_401:
        /*0078*/ 	.byte	0x04, 0x17
        /*007a*/ 	.short	(.L_403 - .L_402)
.L_402:
        /*007c*/ 	.word	0x00000000
        /*0080*/ 	.short	0x0000
        /*0082*/ 	.short	0x0000
        /*0084*/ 	.byte	0x00, 0xf0, 0x11, 0x00


	//----- nvinfo : EIATTR_SPARSE_MMA_MASK
	.align		4
.L_403:
        /*0088*/ 	.byte	0x03, 0x50
        /*008a*/ 	.short	0x0000


	//----- nvinfo : EIATTR_MAXREG_COUNT
	.align		4
        /*008c*/ 	.byte	0x03, 0x1b
        /*008e*/ 	.short	0x00ff


	//----- nvinfo : EIATTR_MERCURY_ISA_VERSION
	.align		4
        /*0090*/ 	.byte	0x03, 0x5f
        /*0092*/ 	.short	0x0101


	//----- nvinfo : EIATTR_VRC_CTA_INIT_COUNT
	.align		4
        /*0094*/ 	.byte	0x02, 0x4a
	.zero		1
	.zero		1


	//----- nvinfo : EIATTR_EXIT_INSTR_OFFSETS
	.align		4
        /*0098*/ 	.byte	0x04, 0x1c
        /*009a*/ 	.short	(.L_405 - .L_404)


	//   ....[0]....
.L_404:
        /*009c*/ 	.word	0x000000a0


	//   ....[1]....
        /*00a0*/ 	.word	0x00001050


	//   ....[2]....
        /*00a4*/ 	.word	0x00002450


	//   ....[3]....
        /*00a8*/ 	.word	0x00004680


	//----- nvinfo : EIATTR_CRS_STACK_SIZE
	.align		4
.L_405:
        /*00ac*/ 	.byte	0x04, 0x1e
        /*00ae*/ 	.short	(.L_407 - .L_406)
.L_406:
        /*00b0*/ 	.word	0x00000000


	//----- nvinfo : EIATTR_CBANK_PARAM_SIZE
	.align		4
.L_407:
        /*00b4*/ 	.byte	0x03, 0x19
        /*00b6*/ 	.short	0x0298


	//----- nvinfo : EIATTR_PARAM_CBANK
	.align		4
        /*00b8*/ 	.byte	0x04, 0x0a
        /*00ba*/ 	.short	(.L_409 - .L_408)
	.align		4
.L_408:
        /*00bc*/ 	.word	index@(.nv.constant0._ZN2at6native12cross_kernelIN3c107complexIdEE16OffsetCalculatorILi3EjLb0EElEEviPT_PKS7_SA_T0_T1_SC_SC_)
        /*00c0*/ 	.short	0x0380
        /*00c2*/ 	.short	0x0298


	//----- nvinfo : EIATTR_SW_WAR
	.align		4
.L_409:
        /*00c4*/ 	.byte	0x04, 0x36
        /*00c6*/ 	.short	(.L_411 - .L_410)
.L_410:
        /*00c8*/ 	.word	0x00000008
.L_411:


//--------------------- .nv.info._ZN2at6native12cross_kernelIf16OffsetCalculatorILi3EjLb0EEiEEviPT_PKS4_S7_T0_T1_S9_S9_ --------------------------
	.section	.nv.info._ZN2at6native12cross_kernelIf16OffsetCalculatorILi3EjLb0EEiEEviPT_PKS4_S7_T0_T1_S9_S9_,"",@"SHT_CUDA_INFO"
	.sectionflags	@""
	.align	4


	//----- nvinfo : EIATTR_CUDA_API_VERSION
	.align		4
        /*0000*/ 	.byte	0x04, 0x37
        /*0002*/ 	.short	(.L_413 - .L_412)
.L_412:
        /*0004*/ 	.word	0x00000082


	//----- nvinfo : EIATTR_KPARAM_INFO
	.align		4
.L_413:
        /*0008*/ 	.byte	0x04, 0x17
        /*000a*/ 	.short	(.L_415 - .L_414)
.L_414:
        /*000c*/ 	.word	0x00000000
        /*0010*/ 	.short	0x0007
        /*0012*/ 	.short	0x0284
        /*0014*/ 	.byte	0x00, 0xf0, 0x11, 0x00


	//----- nvinfo : EIATTR_KPARAM_INFO
	.align		4
.L_415:
        /*0018*/ 	.byte	0x04, 0x17
        /*001a*/ 	.short	(.L_417 - .L_416)
.L_416:
        /*001c*/ 	.word	0x00000000
        /*0020*/ 	.short	0x0006
        /*0022*/ 	.short	0x0280
        /*0024*/ 	.byte	0x00, 0xf0, 0x11, 0x00


	//----- nvinfo : EIATTR_KPARAM_INFO
	.align		4
.L_417:
        /*0028*/ 	.byte	0x04, 0x17
        /*002a*/ 	.short	(.L_419 - .L_418)
.L_418:
        /*002c*/ 	.word	0x00000000
        /*0030*/ 	.short	0x0005
        /*0032*/ 	.short	0x027c
        /*0034*/ 	.byte	0x00, 0xf0, 0x11, 0x00


	//----- nvinfo : EIATTR_KPARAM_INFO
	.align		4
.L_419:
        /*0038*/ 	.byte	0x04, 0x17
        /*003a*/ 	.short	(.L_421 - .L_420)
.L_420:
        /*003c*/ 	.word	0x00000000
        /*0040*/ 	.short	0x0004
        /*0042*/ 	.short	0x0020
        /*0044*/ 	.byte	0x00, 0xf0, 0x71, 0x09


	//----- nvinfo : EIATTR_KPARAM_INFO
	.align		4
.L_421:
        /*0048*/ 	.byte	0x04, 0x17
        /*004a*/ 	.short	(.L_423 - .L_422)
.L_422:
        /*004c*/ 	.word	0x00000000
        /*0050*/ 	.short	0x0003
        /*0052*/ 	.short	0x0018
        /*0054*/ 	.byte	0x00, 0xf5, 0x21, 0x00


	//----- nvinfo : EIATTR_KPARAM_INFO
	.align		4
.L_423:
        /*0058*/ 	.byte	0x04, 0x17
        /*005a*/ 	.short	(.L_425 - .L_424)
.L_424:
        /*005c*/ 	.word	0x00000000
        /*0060*/ 	.short	0x0002
        /*0062*/ 	.short	0x0010
        /*0064*/ 	.byte	0x00, 0xf5, 0x21, 0x00


	//----- nvinfo : EIATTR_KPARAM_INFO
	.align		4
.L_425:
        /*0068*/ 	.byte	0x04, 0x17
        /*006a*/ 	.short	(.L_427 - .L_426)
.L_426:
        /*006c*/ 	.word	0x00000000
        /*0070*/ 	.short	0x0001
        /*0072*/ 	.short	0x0008
        /*0074*/ 	.byte	0x00, 0xf5, 0x21, 0x00


	//----- nvinfo : EIATTR_KPARAM_INFO
	.align		4
.L_427:
        /*0078*/ 	.byte	0x04, 0x17
        /*007a*/ 	.short	(.L_429 - .L_428)
.L_428:
        /*007c*/ 	.word	0x00000000
        /*0080*/ 	.short	0x0000
        /*0082*/ 	.short	0x0000
        /*0084*/ 	.byte	0x00, 0xf0, 0x11, 0x00


	//----- nvinfo : EIATTR_SPARSE_MMA_MASK
	.align		4
.L_429:
        /*0088*/ 	.byte	0x03, 0x50
        /*008a*/ 	.short	0x0000


	//----- nvinfo : EIATTR_MAXREG_COUNT
	.align		4
        /*008c*/ 	.byte	0x03, 0x1b
        /*008e*/ 	.short	0x00ff


	//----- nvinfo : EIATTR_MERCURY_ISA_VERSION
	.align		4
        /*0090*/ 	.byte	0x03, 0x5f
        /*0092*/ 	.short	0x0101


	//----- nvinfo : EIATTR_VRC_CTA_INIT_COUNT
	.align		4
        /*0094*/ 	.byte	0x02, 0x4a
	.zero		1
	.zero		1


	//----- nvinfo : EIATTR_EXIT_INSTR_OFFSETS
	.align		4
        /*0098*/ 	.byte	0x04, 0x1c
        /*009a*/ 	.short	(.L_431 - .L_430)


	//   ....[0]....
.L_430:
        /*009c*/ 	.word	0x000000b0


	//   ....[1]....
        /*00a0*/ 	.word	0x00000760


	//   ....[2]....
        /*00a4*/ 	.word	0x00000d20


	//   ....[3]....
        /*00a8*/ 	.word	0x00002650


	//----- nvinfo : EIATTR_CRS_STACK_SIZE
	.align		4
.L_431:
        /*00ac*/ 	.byte	0x04, 0x1e
        /*00ae*/ 	.short	(.L_433 - .L_432)
.L_432:
        /*00b0*/ 	.word	0x00000000


	//----- nvinfo : EIATTR_CBANK_PARAM_SIZE
	.align		4
.L_433:
        /*00b4*/ 	.byte	0x03, 0x19
        /*00b6*/ 	.short	0x0288


	//----- nvinfo : EIATTR_PARAM_CBANK
	.align		4
        /*00b8*/ 	.byte	0x04, 0x0a
        /*00ba*/ 	.short	(.L_435 - .L_434)
	.align		4
.L_434:
        /*00bc*/ 	.word	index@(.nv.constant0._ZN2at6native12cross_kernelIf16OffsetCalculatorILi3EjLb0EEiEEviPT_PKS4_S7_T0_T1_S9_S9_)
        /*00c0*/ 	.short	0x0380
        /*00c2*/ 	.short	0x0288


	//----- nvinfo : EIATTR_SW_WAR
	.align		4
.L_435:
        /*00c4*/ 	.byte	0x04, 0x36
        /*00c6*/ 	.short	(.L_437 - .L_436)
.L_436:
        /*00c8*/ 	.word	0x00000008
.L_437:


//--------------------- .nv.info._ZN2at6native12cross_kernelIf16OffsetCalculatorILi3EjLb0EElEEviPT_PKS4_S7_T0_T1_S9_S9_ --------------------------
	.section	.nv.info._ZN2at6native12cross_kernelIf16OffsetCalculatorILi3EjLb0EElEEviPT_PKS4_S7_T0_T1_S9_S9_,"",@"SHT_CUDA_INFO"
	.sectionflags	@""
	.align	4


	//----- nvinfo : EIATTR_CUDA_API_VERSION
	.align		4
        /*0000*/ 	.byte	0x04, 0x37
        /*0002*/ 	.short	(.L_439 - .L_438)
.L_438:
        /*0004*/ 	.word	0x00000082


	//----- nvinfo : EIATTR_KPARAM_INFO
	.align		4
.L_439:
        /*0008*/ 	.byte	0x04, 0x17
        /*000a*/ 	.short	(.L_441 - .L_440)
.L_440:
        /*000c*/ 	.word	0x00000000
        /*0010*/ 	.short	0x0007
        /*0012*/ 	.short	0x0290
        /*0014*/ 	.byte	0x00, 0xf0, 0x21, 0x00


	//----- nvinfo : EIATTR_KPARAM_INFO
	.align		4
.L_441:
        /*0018*/ 	.byte	0x04, 0x17
        /*001a*/ 	.short	(.L_443 - .L_442)
.L_442:
        /*001c*/ 	.word	0x00000000
        /*0020*/ 	.short	0x0006
        /*0022*/ 	.short	0x0288
        /*0024*/ 	.byte	0x00, 0xf0, 0x21, 0x00


	//----- nvinfo : EIATTR_KPARAM_INFO
	.align		4
.L_443:
        /*0028*/ 	.byte	0x04, 0x17
        /*002a*/ 	.short	(.L_445 - .L_444)
.L_444:
        /*002c*/ 	.word	0x00000000
        /*0030*/ 	.short	0x0005
        /*0032*/ 	.short	0x0280
        /*0034*/ 	.byte	0x00, 0xf0, 0x21, 0x00


	//----- nvinfo : EIATTR_KPARAM_INFO
	.align		4
.L_445:
        /*0038*/ 	.byte	0x04, 0x17
        /*003a*/ 	.short	(.L_447 - .L_446)
.L_446:
        /*003c*/ 	.word	0x00000000
        /*0040*/ 	.short	0x0004
        /*0042*/ 	.short	0x0020
        /*0044*/ 	.byte	0x00, 0xf0, 0x71, 0x09


	//----- nvinfo : EIATTR_KPARAM_INFO
	.align		4
.L_447:
        /*0048*/ 	.byte	0x04, 0x17
        /*004a*/ 	.short	(.L_449 - .L_448)
.L_448:
        /*004c*/ 	.word	0x00000000
        /*0050*/ 	.short	0x0003
        /*0052*/ 	.short	0x0018
        /*0054*/ 	.byte	0x00, 0xf5, 0x21, 0x00


	//----- nvinfo : EIATTR_KPARAM_INFO
	.align		4
.L_449:
        /*0058*/ 	.byte	0x04, 0x17
        /*005a*/ 	.short	(.L_451 - .L_450)
.L_450:
        /*005c*/ 	.word	0x00000000
        /*0060*/ 	.short	0x0002
        /*0062*/ 	.short	0x0010
        /*0064*/ 	.byte	0x00, 0xf5, 0x21, 0x00


	//----- nvinfo : EIATTR_KPARAM_INFO
	.align		4
.L_451:
        /*0068*/ 	.byte	0x04, 0x17
        /*006a*/ 	.short	(.L_453 - .L_452)
.L_452:
        /*006c*/ 	.word	0x00000000
        /*0070*/ 	.short	0x0001
        /*0072*/ 	.short	0x0008
        /*0074*/ 	.byte	0x00, 0xf5, 0x21, 0x00


	//----- nvinfo : EIATTR_KPARAM_INFO
	.align		4
.L_453:
        /*0078*/ 	.byte	0x04, 0x17
        /*007a*/ 	.short	(.L_455 - .L_454)
.L_454:
        /*007c*/ 	.word	0x00000000
        /*0080*/ 	.short	0x0000
        /*0082*/ 	.short	0x0000
        /*0084*/ 	.byte	0x00, 0xf0, 0x11, 0x00


	//----- nvinfo : EIATTR_SPARSE_MMA_MASK
	.align		4
.L_455:
        /*0088*/ 	.byte	0x03, 0x50
        /*008a*/ 	.short	0x0000


	//----- nvinfo : EIATTR_MAXREG_COUNT
	.align		4
        /*008c*/ 	.byte	0x03, 0x1b
        /*008e*/ 	.short	0x00ff


	//----- nvinfo : EIATTR_MERCURY_ISA_VERSION
	.align		4
        /*0090*/ 	.byte	0x03, 0x5f
        /*0092*/ 	.short	0x0101


	//----- nvinfo : EIATTR_VRC_CTA_INIT_COUNT
	.align		4
        /*0094*/ 	.byte	0x02, 0x4a
	.zero		1
	.zero		1


	//----- nvinfo : EIATTR_EXIT_INSTR_OFFSETS
	.align		4
        /*0098*/ 	.byte	0x04, 0x1c
        /*009a*/ 	.short	(.L_457 - .L_456)


	//   ....[0]....
.L_456:
        /*009c*/ 	.word	0x000000a0


	//   ....[1]....
        /*00a0*/ 	.word	0x000007f0


	//   ....[2]....
        /*00a4*/ 	.word	0x00000c50


	//   ....[3]....
        /*00a8*/ 	.word	0x000025f0


	//----- nvinfo : EIATTR_CRS_STACK_SIZE
	.align		4
.L_457:
        /*00ac*/ 	.byte	0x04, 0x1e
        /*00ae*/ 	.short	(.L_459 - .L_458)
.L_458:
        /*00b0*/ 	.word	0x00000000


	//----- nvinfo : EIATTR_CBANK_PARAM_SIZE
	.align		4
.L_459:
        /*00b4*/ 	.byte	0x03, 0x19
        /*00b6*/ 	.short	0x0298


	//----- nvinfo : EIATTR_PARAM_CBANK
	.align		4
        /*00b8*/ 	.byte	0x04, 0x0a
        /*00ba*/ 	.short	(.L_461 - .L_460)
	.align		4
.L_460:
        /*00bc*/ 	.word	index@(.nv.constant0._ZN2at6native12cross_kernelIf16OffsetCalculatorILi3EjLb0EElEEviPT_PKS4_S7_T0_T1_S9_S9_)
        /*00c0*/ 	.short	0x0380
        /*00c2*/ 	.short	0x0298


	//----- nvinfo : EIATTR_SW_WAR
	.align		4
.L_461:
        /*00c4*/ 	.byte	0x04, 0x36
        /*00c6*/ 	.short	(.L_463 - .L_462)
.L_462:
        /*00c8*/ 	.word	0x00000008
.L_463:


//--------------------- .nv.info._ZN2at6native12cross_kernelId16OffsetCalculatorILi3EjLb0EEiEEviPT_PKS4_S7_T0_T1_S9_S9_ --------------------------
	.section	.nv.info._ZN2at6native12cross_kernelId16OffsetCalculatorILi3EjLb0EEiEEviPT_PKS4_S7_T0_T1_S9_S9_,"",@"SHT_CUDA_INFO"
	.sectionflags	@""
	.align	4


	//----- nvinfo : EIATTR_CUDA_API_VERSION
	.align		4
        /*0000*/ 	.byte	0x04, 0x37
        /*0002*/ 	.short	(.L_465 - .L_464)
.L_464:
        /*0004*/ 	.word	0x00000082


	//----- nvinfo : EIATTR_KPARAM_INFO
	.align		4
.L_465:
        /*0008*/ 	.byte	0x04, 0x17
        /*000a*/ 	.short	(.L_467 - .L_466)
.L_466:
        /*000c*/ 	.word	0x00000000
        /*0010*/ 	.short	0x0007
        /*0012*/ 	.short	0x0284
        /*0014*/ 	.byte	0x00, 0xf0, 0x11, 0x00


	//----- nvinfo : EIATTR_KPARAM_INFO
	.align		4
.L_467:
        /*0018*/ 	.byte	0x04, 0x17
        /*001a*/ 	.short	(.L_469 - .L_468)
.L_468:
        /*001c*/ 	.word	0x00000000
        /*0020*/ 	.short	0x0006
        /*0022*/ 	.short	0x0280
        /*0024*/ 	.byte	0x00, 0xf0, 0x11, 0x00


	//----- nvinfo : EIATTR_KPARAM_INFO
	.align		4
.L_469:
        /*0028*/ 	.byte	0x04, 0x17
        /*002a*/ 	.short	(.L_471 - .L_470)
.L_470:
        /*002c*/ 	.word	0x00000000
        /*0030*/ 	.short	0x0005
        /*0032*/ 	.short	0x027c
        /*0034*/ 	.byte	0x00, 0xf0, 0x11, 0x00


	//----- nvinfo : EIATTR_KPARAM_INFO
	.align		4
.L_471:
        /*0038*/ 	.byte	0x04, 0x17
        /*003a*/ 	.short	(.L_473 - .L_472)
.L_472:
        /*003c*/ 	.word	0x00000000
        /*0040*/ 	.short	0x0004
        /*0042*/ 	.short	0x0020
        /*0044*/ 	.byte	0x00, 0xf0, 0x71, 0x09


	//----- nvinfo : EIATTR_KPARAM_INFO
	.align		4
.L_473:
        /*0048*/ 	.byte	0x04, 0x17
        /*004a*/ 	.short	(.L_475 - .L_474)
.L_474:
        /*004c*/ 	.word	0x00000000
        /*0050*/ 	.short	0x0003
        /*0052*/ 	.short	0x0018
        /*0054*/ 	.byte	0x00, 0xf5, 0x21, 0x00


	//----- nvinfo : EIATTR_KPARAM_INFO
	.align		4
.L_475:
        /*0058*/ 	.byte	0x04, 0x17
        /*005a*/ 	.short	(.L_477 - .L_476)
.L_476:
        /*005c*/ 	.word	0x00000000
        /*0060*/ 	.short	0x0002
        /*0062*/ 	.short	0x0010
        /*0064*/ 	.byte	0x00, 0xf5, 0x21, 0x00


	//----- nvinfo : EIATTR_KPARAM_INFO
	.align		4
.L_477:
        /*0068*/ 	.byte	0x04, 0x17
        /*006a*/ 	.short	(.L_479 - .L_478)
.L_478:
        /*006c*/ 	.word	0x00000000
        /*0070*/ 	.short	0x0001
        /*0072*/ 	.short	0x0008
        /*0074*/ 	.byte	0x00, 0xf5, 0x21, 0x00


	//----- nvinfo : EIATTR_KPARAM_INFO
	.align		4
.L_479:
        /*0078*/ 	.byte	0x04, 0x17
        /*007a*/ 	.short	(.L_481 - .L_480)
.L_480:
        /*007c*/ 	.word	0x00000000
        /*0080*/ 	.short	0x0000
        /*0082*/ 	.short	0x0000
        /*0084*/ 	.byte	0x00, 0xf0, 0x11, 0x00


	//----- nvinfo : EIATTR_SPARSE_MMA_MASK
	.align		4
.L_481:
        /*0088*/ 	.byte	0x03, 0x50
        /*008a*/ 	.short	0x0000


	//----- nvinfo : EIATTR_MAXREG_COUNT
	.align		4
        /*008c*/ 	.byte	0x03, 0x1b
        /*008e*/ 	.short	0x00ff


	//----- nvinfo : EIATTR_MERCURY_ISA_VERSION
	.align		4
        /*0090*/ 	.byte	0x03, 0x5f
        /*0092*/ 	.short	0x0101


	//----- nvinfo : EIATTR_VRC_CTA_INIT_COUNT
	.align		4
        /*0094*/ 	.byte	0x02, 0x4a
	.zero		1
	.zero		1


	//----- nvinfo : EIATTR_EXIT_INSTR_OFFSETS
	.align		4
        /*0098*/ 	.byte	0x04, 0x1c
        /*009a*/ 	.short	(.L_483 - .L_482)


	//   ....[0]....
.L_482:
        /*009c*/ 	.word	0x000000b0


	//   ....[1]....
        /*00a0*/ 	.word	0x00000880


	//   ....[2]....
        /*00a4*/ 	.word	0x00001410


	//   ....[3]....
        /*00a8*/ 	.word	0x00002e80


	//----- nvinfo : EIATTR_CRS_STACK_SIZE
	.align		4
.L_483:
        /*00ac*/ 	.byte	0x04, 0x1e
        /*00ae*/ 	.short	(.L_485 - .L_484)
.L_484:
        /*00b0*/ 	.word	0x00000000


	//----- nvinfo : EIATTR_CBANK_PARAM_SIZE
	.align		4
.L_485:
        /*00b4*/ 	.byte	0x03, 0x19
        /*00b6*/ 	.short	0x0288


	//----- nvinfo : EIATTR_PARAM_CBANK
	.align		4
        /*00b8*/ 	.byte	0x04, 0x0a
        /*00ba*/ 	.short	(.L_487 - .L_486)
	.align		4
.L_486:
        /*00bc*/ 	.word	index@(.nv.constant0._ZN2at6native12cross_kernelId16OffsetCalculatorILi3EjLb0EEiEEviPT_PKS4_S7_T0_T1_S9_S9_)
        /*00c0*/ 	.short	0x0380
        /*00c2*/ 	.short	0x0288


	//----- nvinfo : EIATTR_SW_WAR
	.align		4
.L_487:
        /*00c4*/ 	.byte	0x04, 0x36
        /*00c6*/ 	.short	(.L_489 - .L_488)
.L_488:
        /*00c8*/ 	.word	0x00000008
.L_489:


//--------------------- .nv.info._ZN2at6native12cross_kernelId16OffsetCalculatorILi3EjLb0EElEEviPT_PKS4_S7_T0_T1_S9_S9_ --------------------------
	.section	.nv.info._ZN2at6native12cross_kernelId16OffsetCalculatorILi3EjLb0EElEEviPT_PKS4_S7_T0_T1_S9_S9_,"",@"SHT_CUDA_INFO"
	.sectionflags	@""
	.align	4


	//----- nvinfo : EIATTR_CUDA_API_VERSION
	.align		4
        /*0000*/ 	.byte	0x04, 0x37
        /*0002*/ 	.short	(.L_491 - .L_490)
.L_490:
        /*0004*/ 	.word	0x00000082


	//----- nvinfo : EIATTR_KPARAM_INFO
	.align		4
.L_491:
        /*0008*/ 	.byte	0x04, 0x17
        /*000a*/ 	.short	(.L_493 - .L_492)
.L_492:
        /*000c*/ 	.word	0x00000000
        /*0010*/ 	.short	0x0007
        /*0012*/ 	.short	0x0290
        /*0014*/ 	.byte	0x00, 0xf0, 0x21, 0x00


	//----- nvinfo : EIATTR_KPARAM_INFO
	.align		4
.L_493:
        /*0018*/ 	.byte	0x04, 0x17
        /*001a*/ 	.short	(.L_495 - .L_494)
.L_494:
        /*001c*/ 	.word	0x00000000
        /*0020*/ 	.short	0x0006
        /*0022*/ 	.short	0x0288
        /*0024*/ 	.byte	0x00, 0xf0, 0x21, 0x00


	//----- nvinfo : EIATTR_KPARAM_INFO
	.align		4
.L_495:
        /*0028*/ 	.byte	0x04, 0x17
        /*002a*/ 	.short	(.L_497 - .L_496)
.L_496:
        /*002c*/ 	.word	0x00000000
        /*0030*/ 	.short	0x0005
        /*0032*/ 	.short	0x0280
        /*0034*/ 	.byte	0x00, 0xf0, 0x21, 0x00


	//----- nvinfo : EIATTR_KPARAM_INFO
	.align		4
.L_497:
        /*0038*/ 	.byte	0x04, 0x17
        /*003a*/ 	.short	(.L_499 - .L_498)
.L_498:
        /*003c*/ 	.word	0x00000000
        /*0040*/ 	.short	0x0004
        /*0042*/ 	.short	0x0020
        /*0044*/ 	.byte	0x00, 0xf0, 0x71, 0x09


	//----- nvinfo : EIATTR_KPARAM_INFO
	.align		4
.L_499:
        /*0048*/ 	.byte	0x04, 0x17
        /*004a*/ 	.short	(.L_501 - .L_500)
.L_500:
        /*004c*/ 	.word	0x00000000
        /*0050*/ 	.short	0x0003
        /*0052*/ 	.short	0x0018
        /*0054*/ 	.byte	0x00, 0xf5, 0x21, 0x00


	//----- nvinfo : EIATTR_KPARAM_INFO
	.align		4
.L_501:
        /*0058*/ 	.byte	0x04, 0x17
        /*005a*/ 	.short	(.L_503 - .L_502)
.L_502:
        /*005c*/ 	.word	0x00000000
        /*0060*/ 	.short	0x0002
        /*0062*/ 	.short	0x0010
        /*0064*/ 	.byte	0x00, 0xf5, 0x21, 0x00


	//----- nvinfo : EIATTR_KPARAM_INFO
	.align		4
.L_503:
        /*0068*/ 	.byte	0x04, 0x17
        /*006a*/ 	.short	(.L_505 - .L_504)
.L_504:
        /*006c*/ 	.word	0x00000000
        /*0070*/ 	.short	0x0001
        /*0072*/ 	.short	0x0008
        /*0074*/ 	.byte	0x00, 0xf5, 0x21, 0x00


	//----- nvinfo : EIATTR_KPARAM_INFO
	.align		4
.L_505:
        /*0078*/ 	.byte	0x04, 0x17
        /*007a*/ 	.short	(.L_507 - .L_506)
.L_506:
        /*007c*/ 	.word	0x00000000
        /*0080*/ 	.short	0x0000
        /*0082*/ 	.short	0x0000
        /*0084*/ 	.byte	0x00, 0xf0, 0x11, 0x00


	//----- nvinfo : EIATTR_SPARSE_MMA_MASK
	.align		4
.L_507:
        /*0088*/ 	.byte	0x03, 0x50
        /*008a*/ 	.short	0x0000


	//----- nvinfo : EIATTR_MAXREG_COUNT
	.align		4
        /*008c*/ 	.byte	0x03, 0x1b
        /*008e*/ 	.short	0x00ff


	//----- nvinfo : EIATTR_MERCURY_ISA_VERSION
	.align		4
        /*0090*/ 	.byte	0x03, 0x5f
        /*0092*/ 	.short	0x0101


	//----- nvinfo : EIATTR_VRC_CTA_INIT_COUNT
	.align		4
        /*0094*/ 	.byte	0x02, 0x4a
	.zero		1
	.zero		1


	//----- nvinfo : EIATTR_EXIT_INSTR_OFFSETS
	.align		4
        /*0098*/ 	.byte	0x04, 0x1c
        /*009a*/ 	.short	(.L_509 - .L_508)


	//   ....[0]....
.L_508:
        /*009c*/ 	.word	0x000000a0


	//   ....[1]....
        /*00a0*/ 	.word	0x00000920


	//   ....[2]....
        /*00a4*/ 	.word	0x000012d0


	//   ....[3]....
        /*00a8*/ 	.word	0x00002d90


	//----- nvinfo : EIATTR_CRS_STACK_SIZE
	.align		4
.L_509:
        /*00ac*/ 	.byte	0x04, 0x1e
        /*00ae*/ 	.short	(.L_511 - .L_510)
.L_510:
        /*00b0*/ 	.word	0x00000000


	//----- nvinfo : EIATTR_CBANK_PARAM_SIZE
	.align		4
.L_511:
        /*00b4*/ 	.byte	0x03, 0x19
        /*00b6*/ 	.short	0x0298


	//----- nvinfo : EIATTR_PARAM_CBANK
	.align		4
        /*00b8*/ 	.byte	0x04, 0x0a
        /*00ba*/ 	.short	(.L_513 - .L_512)
	.align		4
.L_512:
        /*00bc*/ 	.word	index@(.nv.constant0._ZN2at6native12cross_kernelId16OffsetCalculatorILi3EjLb0EElEEviPT_PKS4_S7_T0_T1_S9_S9_)
        /*00c0*/ 	.short	0x0380
        /*00c2*/ 	.short	0x0298


	//----- nvinfo : EIATTR_SW_WAR
	.align		4
.L_513:
        /*00c4*/ 	.byte	0x04, 0x36
        /*00c6*/ 	.short	(.L_515 - .L_514)
.L_514:
        /*00c8*/ 	.word	0x00000008
.L_515:


//--------------------- .nv.info._ZN2at6native12cross_kernelIs16OffsetCalculatorILi3EjLb0EEiEEviPT_PKS4_S7_T0_T1_S9_S9_ --------------------------
	.section	.nv.info._ZN2at6native12cross_kernelIs16OffsetCalculatorILi3EjLb0EEiEEviPT_PKS4_S7_T0_T1_S9_S9_,"",@"SHT_CUDA_INFO"
	.sectionflags	@""
	.align	4


	//----- nvinfo : EIATTR_CUDA_API_VERSION
	.align		4
        /*0000*/ 	.byte	0x04, 0x37
        /*0002*/ 	.short	(.L_517 - .L_516)
.L_516:
        /*0004*/ 	.word	0x00000082


	//----- nvinfo : EIATTR_KPARAM_INFO
	.align		4
.L_517:
        /*0008*/ 	.byte	0x04, 0x17
        /*000a*/ 	.short	(.L_519 - .L_518)
.L_518:
        /*000c*/ 	.word	0x00000000
        /*0010*/ 	.short	0x0007
        /*0012*/ 	.short	0x0284
        /*0014*/ 	.byte	0x00, 0xf0, 0x11, 0x00


	//----- nvinfo : EIATTR_KPARAM_INFO
	.align		4
.L_519:
        /*0018*/ 	.byte	0x04, 0x17
        /*001a*/ 	.short	(.L_521 - .L_520)
.L_520:
        /*001c*/ 	.word	0x00000000
        /*0020*/ 	.short	0x0006
        /*0022*/ 	.short	0x0280
        /*0024*/ 	.byte	0x00, 0xf0, 0x11, 0x00


	//----- nvinfo : EIATTR_KPARAM_INFO
	.align		4
.L_521:
        /*0028*/ 	.byte	0x04, 0x17
        /*002a*/ 	.short	(.L_523 - .L_522)
.L_522:
        /*002c*/ 	.word	0x00000000
        /*0030*/ 	.short	0x0005
        /*0032*/ 	.short	0x027c
        /*0034*/ 	.byte	0x00, 0xf0, 0x11, 0x00


	//----- nvinfo : EIATTR_KPARAM_INFO
	.align		4
.L_523:
        /*0038*/ 	.byte	0x04, 0x17
        /*003a*/ 	.short	(.L_525 - .L_524)
.L_524:
        /*003c*/ 	.word	0x00000000
        /*0040*/ 	.short	0x0004
        /*0042*/ 	.short	0x0020
        /*0044*/ 	.byte	0x00, 0xf0, 0x71, 0x09


	//----- nvinfo : EIATTR_KPARAM_INFO
	.align		4
.L_525:
        /*0048*/ 	.byte	0x04, 0x17
        /*004a*/ 	.short	(.L_527 - .L_526)
.L_526:
        /*004c*/ 	.word	0x00000000
        /*0050*/ 	.short	0x0003
        /*0052*/ 	.short	0x0018
        /*0054*/ 	.byte	0x00, 0xf5, 0x21, 0x00


	//----- nvinfo : EIATTR_KPARAM_INFO
	.align		4
.L_527:
        /*0058*/ 	.byte	0x04, 0x17
        /*005a*/ 	.short	(.L_529 - .L_528)
.L_528:
        /*005c*/ 	.word	0x00000000
        /*0060*/ 	.short	0x0002
        /*0062*/ 	.short	0x0010
        /*0064*/ 	.byte	0x00, 0xf5, 0x21, 0x00


	//----- nvinfo : EIATTR_KPARAM_INFO
	.align		4
.L_529:
        /*0068*/ 	.byte	0x04, 0x17
        /*006a*/ 	.short	(.L_531 - .L_530)
.L_530:
        /*006c*/ 	.word	0x00000000
        /*0070*/ 	.short	0x0001
        /*0072*/ 	.short	0x0008
        /*0074*/ 	.byte	0x00, 0xf5, 0x21, 0x00


	//----- nvinfo : EIATTR_KPARAM_INFO
	.align		4
.L_531:
        /*0078*/ 	.byte	0x04, 0x17
        /*007a*/ 	.short	(.L_533 - .L_532)
.L_532:
        /*007c*/ 	.word	0x00000000
        /*0080*/ 	.short	0x0000
        /*0082*/ 	.short	0x0000
        /*0084*/ 	.byte	0x00, 0xf0, 0x11, 0x00


	//----- nvinfo : EIATTR_SPARSE_MMA_MASK
	.align		4
.L_533:
        /*0088*/ 	.byte	0x03, 0x50
        /*008a*/ 	.short	0x0000


	//----- nvinfo : EIATTR_MAXREG_COUNT
	.align		4
        /*008c*/ 	.byte	0x03, 0x1b
        /*008e*/ 	.short	0x00ff


	//----- nvinfo : EIATTR_MERCURY_ISA_VERSION
	.align		4
        /*0090*/ 	.byte	0x03, 0x5f
        /*0092*/ 	.short	0x0101


	//----- nvinfo : EIATTR_VRC_CTA_INIT_COUNT
	.align		4
        /*0094*/ 	.byte	0x02, 0x4a
	.zero		1
	.zero		1


	//----- nvinfo : EIATTR_EXIT_INSTR_OFFSETS
	.align		4
        /*0098*/ 	.byte	0x04, 0x1c
        /*009a*/ 	.short	(.L_535 - .L_534)


	//   ....[0]....
.L_534:
        /*009c*/ 	.word	0x000000b0


	//   ....[1]....
        /*00a0*/ 	.word	0x00000760


	//   ....[2]....
        /*00a4*/ 	.word	0x00000d20


	//   ....[3]....
        /*00a8*/ 	.word	0x00002650


	//----- nvinfo : EIATTR_CRS_STACK_SIZE
	.align		4
.L_535:
        /*00ac*/ 	.byte	0x04, 0x1e
        /*00ae*/ 	.short	(.L_537 - .L_536)
.L_536:
        /*00b0*/ 	.word	0x00000000


	//----- nvinfo : EIATTR_CBANK_PARAM_SIZE
	.align		4
.L_537:
        /*00b4*/ 	.byte	0x03, 0x19
        /*00b6*/ 	.short	0x0288


	//----- nvinfo : EIATTR_PARAM_CBANK
	.align		4
        /*00b8*/ 	.byte	0x04, 0x0a
        /*00ba*/ 	.short	(.L_539 - .L_538)
	.align		4
.L_538:
        /*00bc*/ 	.word	index@(.nv.constant0._ZN2at6native12cross_kernelIs16OffsetCalculatorILi3EjLb0EEiEEviPT_PKS4_S7_T0_T1_S9_S9_)
        /*00c0*/ 	.short	0x0380
        /*00c2*/ 	.short	0x0288


	//----- nvinfo : EIATTR_SW_WAR
	.align		4
.L_539:
        /*00c4*/ 	.byte	0x04, 0x36
        /*00c6*/ 	.short	(.L_541 - .L_540)
.L_540:
        /*00c8*/ 	.word	0x00000008
.L_541:


//--------------------- .nv.info._ZN2at6native12cross_kernelIs16OffsetCalculatorILi3EjLb0EElEEviPT_PKS4_S7_T0_T1_S9_S9_ --------------------------
	.section	.nv.info._ZN2at6native12cross_kernelIs16OffsetCalculatorILi3EjLb0EElEEviPT_PKS4_S7_T0_T1_S9_S9_,"",@"SHT_CUDA_INFO"
	.sectionflags	@""
	.align	4


	//----- nvinfo : EIATTR_CUDA_API_VERSION
	.align		4
        /*0000*/ 	.byte	0x04, 0x37
        /*0002*/ 	.short	(.L_543 - .L_542)
.L_542:
        /*0004*/ 	.word	0x00000082


	//----- nvinfo : EIATTR_KPARAM_INFO
	.align		4
.L_543:
        /*0008*/ 	.byte	0x04, 0x17
        /*000a*/ 	.short	(.L_545 - .L_544)
.L_544:
        /*000c*/ 	.word	0x00000000
        /*0010*/ 	.short	0x0007
        /*0012*/ 	.short	0x0290
        /*0014*/ 	.byte	0x00, 0xf0, 0x21, 0x00


	//----- nvinfo : EIATTR_KPARAM_INFO
	.align		4
.L_545:
        /*0018*/ 	.byte	0x04, 0x17
        /*001a*/ 	.short	(.L_547 - .L_546)
.L_546:
        /*001c*/ 	.word	0x00000000
        /*0020*/ 	.short	0x0006
        /*0022*/ 	.short	0x0288
        /*0024*/ 	.byte	0x00, 0xf0, 0x21, 0x00


	//----- nvinfo : EIATTR_KPARAM_INFO
	.align		4
.L_547:
        /*0028*/ 	.byte	0x04, 0x17
        /*002a*/ 	.short	(.L_549 - .L_548)
.L_548:
        /*002c*/ 	.word	0x00000000
        /*0030*/ 	.short	0x0005
        /*0032*/ 	.short	0x0280
        /*0034*/ 	.byte	0x00, 0xf0, 0x21, 0x00


	//----- nvinfo : EIATTR_KPARAM_INFO
	.align		4
.L_549:
        /*0038*/ 	.byte	0x04, 0x17
        /*003a*/ 	.short	(.L_551 - .L_550)
.L_550:
        /*003c*/ 	.word	0x00000000
        /*0040*/ 	.short	0x0004
        /*0042*/ 	.short	0x0020
        /*0044*/ 	.byte	0x00, 0xf0, 0x71, 0x09


	//----- nvinfo : EIATTR_KPARAM_INFO
	.align		4
.L_551:
        /*0048*/ 	.byte	0x04, 0x17
        /*004a*/ 	.short	(.L_553 - .L_552)
.L_552:
        /*004c*/ 	.word	0x00000000
        /*0050*/ 	.short	0x0003
        /*0052*/ 	.short	0x0018
        /*0054*/ 	.byte	0x00, 0xf5, 0x21, 0x00


	//----- nvinfo : EIATTR_KPARAM_INFO
	.align		4
.L_553:
        /*0058*/ 	.byte	0x04, 0x17
        /*005a*/ 	.short	(.L_555 - .L_554)
.L_554:
        /*005c*/ 	.word	0x00000000
        /*0060*/ 	.short	0x0002
        /*0062*/ 	.short	0x0010
        /*0064*/ 	.byte	0x00, 0xf5, 0x21, 0x00


	//----- nvinfo : EIATTR_KPARAM_INFO
	.align		4
.L_555:
        /*0068*/ 	.byte	0x04, 0x17
        /*006a*/ 	.short	(.L_557 - .L_556)
.L_556:
        /*006c*/ 	.word	0x00000000
        /*0070*/ 	.short	0x0001
        /*0072*/ 	.short	0x0008
        /*0074*/ 	.byte	0x00, 0xf5, 0x21, 0x00


	//----- nvinfo : EIATTR_KPARAM_INFO
	.align		4
.L_557:
        /*0078*/ 	.byte	0x04, 0x17
        /*007a*/ 	.short	(.L_559 - .L_558)
.L_558:
        /*007c*/ 	.word	0x00000000
        /*0080*/ 	.short	0x0000
        /*0082*/ 	.short	0x0000
        /*0084*/ 	.byte	0x00, 0xf0, 0x11, 0x00


	//----- nvinfo : EIATTR_SPARSE_MMA_MASK
	.align		4
.L_559:
        /*0088*/ 	.byte	0x03, 0x50
        /*008a*/ 	.short	0x0000


	//----- nvinfo : EIATTR_MAXREG_COUNT
	.align		4
        /*008c*/ 	.byte	0x03, 0x1b
        /*008e*/ 	.short	0x00ff


	//----- nvinfo : EIATTR_MERCURY_ISA_VERSION
	.align		4
        /*0090*/ 	.byte	0x03, 0x5f
        /*0092*/ 	.short	0x0101


	//----- nvinfo : EIATTR_VRC_CTA_INIT_COUNT
	.align		4
        /*0094*/ 	.byte	0x02, 0x4a
	.zero		1
	.zero		1


	//----- nvinfo : EIATTR_EXIT_INSTR_OFFSETS
	.align		4
        /*0098*/ 	.byte	0x04, 0x1c
        /*009a*/ 	.short	(.L_561 - .L_560)


	//   ....[0]....
.L_560:
        /*009c*/ 	.word	0x000000a0


	//   ....[1]....
        /*00a0*/ 	.word	0x000007f0


	//   ....[2]....
        /*00a4*/ 	.word	0x00000c50


	//   ....[3]....
        /*00a8*/ 	.word	0x000025f0


	//----- nvinfo : EIATTR_CRS_STACK_SIZE
	.align		4
.L_561:
        /*00ac*/ 	.byte	0x04, 0x1e
        /*00ae*/ 	.short	(.L_563 - .L_562)
.L_562:
        /*00b0*/ 	.word	0x00000000


	//----- nvinfo : EIATTR_CBANK_PARAM_SIZE
	.align		4
.L_563:
        /*00b4*/ 	.byte	0x03, 0x19
        /*00b6*/ 	.short	0x0298


	//----- nvinfo : EIATTR_PARAM_CBANK
	.align		4
        /*00b8*/ 	.byte	0x04, 0x0a
        /*00ba*/ 	.short	(.L_565 - .L_564)
	.align		4
.L_564:
        /*00bc*/ 	.word	index@(.nv.constant0._ZN2at6native12cross_kernelIs16OffsetCalculatorILi3EjLb0EElEEviPT_PKS4_S7_T0_T1_S9_S9_)
        /*00c0*/ 	.short	0x0380
        /*00c2*/ 	.short	0x0298


	//----- nvinfo : EIATTR_SW_WAR
	.align		4
.L_565:
        /*00c4*/ 	.byte	0x04, 0x36
        /*00c6*/ 	.short	(.L_567 - .L_566)
.L_566:
        /*00c8*/ 	.word	0x00000008
.L_567:


//--------------------- .nv.info._ZN2at6native12cross_kernelIl16OffsetCalculatorILi3EjLb0EEiEEviPT_PKS4_S7_T0_T1_S9_S9_ --------------------------
	.section	.nv.info._ZN2at6native12cross_kernelIl16OffsetCalculatorILi3EjLb0EEiEEviPT_PKS4_S7_T0_T1_S9_S9_,"",@"SHT_CUDA_INFO"
	.sectionflags	@""
	.align	4


	//----- nvinfo : EIATTR_CUDA_API_VERSION
	.align		4
        /*0000*/ 	.byte	0x04, 0x37
        /*0002*/ 	.short	(.L_569 - .L_568)
.L_568:
        /*0004*/ 	.word	0x00000082


	//----- nvinfo : EIATTR_KPARAM_INFO
	.align		4
.L_569:
        /*0008*/ 	.byte	0x04, 0x17
        /*000a*/ 	.short	(.L_571 - .L_570)
.L_570:
        /*000c*/ 	.word	0x00000000
        /*0010*/ 	.short	0x0007
        /*0012*/ 	.short	0x0284
        /*0014*/ 	.byte	0x00, 0xf0, 0x11, 0x00


	//----- nvinfo : EIATTR_KPARAM_INFO
	.align		4
.L_571:
        /*0018*/ 	.byte	0x04, 0x17
        /*001a*/ 	.short	(.L_573 - .L_572)
.L_572:
        /*001c*/ 	.word	0x00000000
        /*0020*/ 	.short	0x0006
        /*0022*/ 	.short	0x0280
        /*0024*/ 	.byte	0x00, 0xf0, 0x11, 0x00


	//----- nvinfo : EIATTR_KPARAM_INFO
	.align		4
.L_573:
        /*0028*/ 	.byte	0x04, 0x17
        /*002a*/ 	.short	(.L_575 - .L_574)
.L_574:
        /*002c*/ 	.word	0x00000000
        /*0030*/ 	.short	0x0005
        /*0032*/ 	.short	0x027c
        /*0034*/ 	.byte	0x00, 0xf0, 0x11, 0x00


	//----- nvinfo : EIATTR_KPARAM_INFO
	.align		4
.L_575:
        /*0038*/ 	.byte	0x04, 0x17
        /*003a*/ 	.short	(.L_577 - .L_576)
.L_576:
        /*003c*/ 	.word	0x00000000
        /*0040*/ 	.short	0x0004
        /*0042*/ 	.short	0x0020
        /*0044*/ 	.byte	0x00, 0xf0, 0x71, 0x09


	//----- nvinfo : EIATTR_KPARAM_INFO
	.align		4
.L_577:
        /*0048*/ 	.byte	0x04, 0x17
        /*004a*/ 	.short	(.L_579 - .L_578)
.L_578:
        /*004c*/ 	.word	0x00000000
        /*0050*/ 	.short	0x0003
        /*0052*/ 	.short	0x0018
        /*0054*/ 	.byte	0x00, 0xf5, 0x21, 0x00


	//----- nvinfo : EIATTR_KPARAM_INFO
	.align		4
.L_579:
        /*0058*/ 	.byte	0x04, 0x17
        /*005a*/ 	.short	(.L_581 - .L_580)
.L_580:
        /*005c*/ 	.word	0x00000000
        /*0060*/ 	.short	0x0002
        /*0062*/ 	.short	0x0010
        /*0064*/ 	.byte	0x00, 0xf5, 0x21, 0x00


	//----- nvinfo : EIATTR_KPARAM_INFO
	.align		4
.L_581:
        /*0068*/ 	.byte	0x04, 0x17
        /*006a*/ 	.short	(.L_583 - .L_582)
.L_582:
        /*006c*/ 	.word	0x00000000
        /*0070*/ 	.short	0x0001
        /*0072*/ 	.short	0x0008
        /*0074*/ 	.byte	0x00, 0xf5, 0x21, 0x00


	//----- nvinfo : EIATTR_KPARAM_INFO
	.align		4
.L_583:
        /*0078*/ 	.byte	0x04, 0x17
        /*007a*/ 	.short	(.L_585 - .L_584)
.L_584:
        /*007c*/ 	.word	0x00000000
        /*0080*/ 	.short	0x0000
        /*0082*/ 	.short	0x0000
        /*0084*/ 	.byte	0x00, 0xf0, 0x11, 0x00


	//----- nvinfo : EIATTR_SPARSE_MMA_MASK
	.align		4
.L_585:
        /*0088*/ 	.byte	0x03, 0x50
        /*008a*/ 	.short	0x0000


	//----- nvinfo : EIATTR_MAXREG_COUNT
	.align		4
        /*008c*/ 	.byte	0x03, 0x1b
        /*008e*/ 	.short	0x00ff


	//----- nvinfo : EIATTR_MERCURY_ISA_VERSION
	.align		4
        /*0090*/ 	.byte	0x03, 0x5f
        /*0092*/ 	.short	0x0101


	//----- nvinfo : EIATTR_VRC_CTA_INIT_COUNT
	.align		4
        /*0094*/ 	.byte	0x02, 0x4a
	.zero		1
	.zero		1


	//----- nvinfo : EIATTR_EXIT_INSTR_OFFSETS
	.align		4
        /*0098*/ 	.byte	0x04, 0x1c
        /*009a*/ 	.short	(.L_587 - .L_586)


	//   ....[0]....
.L_586:
        /*009c*/ 	.word	0x000000b0


	//   ....[1]....
        /*00a0*/ 	.word	0x00000910


	//   ....[2]....
        /*00a4*/ 	.word	0x00001680


	//   ....[3]....
        /*00a8*/ 	.word	0x00003160


	//----- nvinfo : EIATTR_CRS_STACK_SIZE
	.align		4
.L_587:
        /*00ac*/ 	.byte	0x04, 0x1e
        /*00ae*/ 	.short	(.L_589 - .L_588)
.L_588:
        /*00b0*/ 	.word	0x00000000


	//----- nvinfo : EIATTR_CBANK_PARAM_SIZE
	.align		4
.L_589:
        /*00b4*/ 	.byte	0x03, 0x19
        /*00b6*/ 	.short	0x0288


	//----- nvinfo : EIATTR_PARAM_CBANK
	.align		4
        /*00b8*/ 	.byte	0x04, 0x0a
        /*00ba*/ 	.short	(.L_591 - .L_590)
	.align		4
.L_590:
        /*00bc*/ 	.word	index@(.nv.constant0._ZN2at6native12cross_kernelIl16OffsetCalculatorILi3EjLb0EEiEEviPT_PKS4_S7_T0_T1_S9_S9_)
        /*00c0*/ 	.short	0x0380
        /*00c2*/ 	.short	0x0288


	//----- nvinfo : EIATTR_SW_WAR
	.align		4
.L_591:
        /*00c4*/ 	.byte	0x04, 0x36
        /*00c6*/ 	.short	(.L_593 - .L_592)
.L_592:
        /*00c8*/ 	.word	0x00000008
.L_593:


//--------------------- .nv.info._ZN2at6native12cross_kernelIl16OffsetCalculatorILi3EjLb0EElEEviPT_PKS4_S7_T0_T1_S9_S9_ --------------------------
	.section	.nv.info._ZN2at6native12cross_kernelIl16OffsetCalculatorILi3EjLb0EElEEviPT_PKS4_S7_T0_T1_S9_S9_,"",@"SHT_CUDA_INFO"
	.sectionflags	@""
	.align	4


	//----- nvinfo : EIATTR_CUDA_API_VERSION
	.align		4
        /*0000*/ 	.byte	0x04, 0x37
        /*0002*/ 	.short	(.L_595 - .L_594)
.L_594:
        /*0004*/ 	.word	0x00000082


	//----- nvinfo : EIATTR_KPARAM_INFO
	.align		4
.L_595:
        /*0008*/ 	.byte	0x04, 0x17
        /*000a*/ 	.short	(.L_597 - .L_596)
.L_596:
        /*000c*/ 	.word	0x00000000
        /*0010*/ 	.short	0x0007
        /*0012*/ 	.short	0x0290
        /*0014*/ 	.byte	0x00, 0xf0, 0x21, 0x00


	//----- nvinfo : EIATTR_KPARAM_INFO
	.align		4
.L_597:
        /*0018*/ 	.byte	0x04, 0x17
        /*001a*/ 	.short	(.L_599 - .L_598)
.L_598:
        /*001c*/ 	.word	0x00000000
        /*0020*/ 	.short	0x0006
        /*0022*/ 	.short	0x0288
        /*0024*/ 	.byte	0x00, 0xf0, 0x21, 0x00


	//----- nvinfo : EIATTR_KPARAM_INFO
	.align		4
.L_599:
        /*0028*/ 	.byte	0x04, 0x17
        /*002a*/ 	.short	(.L_601 - .L_600)
.L_600:
        /*002c*/ 	.word	0x00000000
        /*0030*/ 	.short	0x0005
        /*0032*/ 	.short	0x0280
        /*0034*/ 	.byte	0x00, 0xf0, 0x21, 0x00


	//----- nvinfo : EIATTR_KPARAM_INFO
	.align		4
.L_601:
        /*0038*/ 	.byte	0x04, 0x17
        /*003a*/ 	.short	(.L_603 - .L_602)
.L_602:
        /*003c*/ 	.word	0x00000000
        /*0040*/ 	.short	0x0004
        /*0042*/ 	.short	0x0020
        /*0044*/ 	.byte	0x00, 0xf0, 0x71, 0x09


	//----- nvinfo : EIATTR_KPARAM_INFO
	.align		4
.L_603:
        /*0048*/ 	.byte	0x04, 0x17
        /*004a*/ 	.short	(.L_605 - .L_604)
.L_604:
        /*004c*/ 	.word	0x00000000
        /*0050*/ 	.short	0x0003
        /*0052*/ 	.short	0x0018
        /*0054*/ 	.byte	0x00, 0xf5, 0x21, 0x00


	//----- nvinfo : EIATTR_KPARAM_INFO
	.align		4
.L_605:
        /*0058*/ 	.byte	0x04, 0x17
        /*005a*/ 	.short	(.L_607 - .L_606)
.L_606:
        /*005c*/ 	.word	0x00000000
        /*0060*/ 	.short	0x0002
        /*0062*/ 	.short	0x0010
        /*0064*/ 	.byte	0x00, 0xf5, 0x21, 0x00


	//----- nvinfo : EIATTR_KPARAM_INFO
	.align		4
.L_607:
        /*0068*/ 	.byte	0x04, 0x17
        /*006a*/ 	.short	(.L_609 - .L_608)
.L_608:
        /*006c*/ 	.word	0x00000000
        /*0070*/ 	.short	0x0001
        /*0072*/ 	.short	0x0008
        /*0074*/ 	.byte	0x00, 0xf5, 0x21, 0x00


	//----- nvinfo : EIATTR_KPARAM_INFO
	.align		4
.L_609:
        /*0078*/ 	.byte	0x04, 0x17
        /*007a*/ 	.short	(.L_611 - .L_610)
.L_610:
        /*007c*/ 	.word	0x00000000
        /*0080*/ 	.short	0x0000
        /*0082*/ 	.short	0x0000
        /*0084*/ 	.byte	0x00, 0xf0, 0x11, 0x00


	//----- nvinfo : EIATTR_SPARSE_MMA_MASK
	.align		4
.L_611:
        /*0088*/ 	.byte	0x03, 0x50
        /*008a*/ 	.short	0x0000


	//----- nvinfo : EIATTR_MAXREG_COUNT
	.align		4
        /*008c*/ 	.byte	0x03, 0x1b
        /*008e*/ 	.short	0x00ff


	//----- nvinfo : EIATTR_MERCURY_ISA_VERSION
	.align		4
        /*0090*/ 	.byte	0x03, 0x5f
        /*0092*/ 	.short	0x0101


	//----- nvinfo : EIATTR_VRC_CTA_INIT_COUNT
	.align		4
        /*0094*/ 	.byte	0x02, 0x4a
	.zero		1
	.zero		1


	//----- nvinfo : EIATTR_EXIT_INSTR_OFFSETS
	.align		4
        /*0098*/ 	.byte	0x04, 0x1c
        /*009a*/ 	.short	(.L_613 - .L_612)


	//   ....[0]....
.L_612:
        /*009c*/ 	.word	0x000000a0


	//   ....[1]....
        /*00a0*/ 	.word	0x00000970


	//   ....[2]....
        /*00a4*/ 	.word	0x00001400


	//   ....[3]....
        /*00a8*/ 	.word	0x00002f30


	//----- nvinfo : EIATTR_CRS_STACK_SIZE
	.align		4
.L_613:
        /*00ac*/ 	.byte	0x04, 0x1e
        /*00ae*/ 	.short	(.L_615 - .L_614)
.L_614:
        /*00b0*/ 	.word	0x00000000


	//----- nvinfo : EIATTR_CBANK_PARAM_SIZE
	.align		4
.L_615:
        /*00b4*/ 	.byte	0x03, 0x19
        /*00b6*/ 	.short	0x0298


	//----- nvinfo : EIATTR_PARAM_CBANK
	.align		4
        /*00b8*/ 	.byte	0x04, 0x0a
        /*00ba*/ 	.short	(.L_617 - .L_616)
	.align		4
.L_616:
        /*00bc*/ 	.word	index@(.nv.constant0._ZN2at6native12cross_kernelIl16OffsetCalculatorILi3EjLb0EElEEviPT_PKS4_S7_T0_T1_S9_S9_)
        /*00c0*/ 	.short	0x0380
        /*00c2*/ 	.short	0x0298


	//----- nvinfo : EIATTR_SW_WAR
	.align		4
.L_617:
        /*00c4*/ 	.byte	0x04, 0x36
        /*00c6*/ 	.short	(.L_619 - .L_618)
.L_618:
        /*00c8*/ 	.word	0x00000008
.L_619:


//--------------------- .nv.info._ZN2at6native12cross_kernelIi16OffsetCalculatorILi3EjLb0EEiEEviPT_PKS4_S7_T0_T1_S9_S9_ --------------------------
	.section	.nv.info._ZN2at6native12cross_kernelIi16OffsetCalculatorILi3EjLb0EEiEEviPT_PKS4_S7_T0_T1_S9_S9_,"",@"SHT_CUDA_INFO"
	.sectionflags	@""
	.align	4


	//----- nvinfo : EIATTR_CUDA_API_VERSION
	.align		4
        /*0000*/ 	.byte	0x04, 0x37
        /*0002*/ 	.short	(.L_621 - .L_620)
.L_620:
        /*0004*/ 	.word	0x00000082


	//----- nvinfo : EIATTR_KPARAM_INFO
	.align		4
.L_621:
        /*0008*/ 	.byte	0x04, 0x17
        /*000a*/ 	.short	(.L_623 - .L_622)
.L_622:
        /*000c*/ 	.word	0x00000000
        /*0010*/ 	.short	0x0007
        /*0012*/ 	.short	0x0284
        /*0014*/ 	.byte	0x00, 0xf0, 0x11, 0x00


	//----- nvinfo : EIATTR_KPARAM_INFO
	.align		4
.L_623:
        /*0018*/ 	.byte	0x04, 0x17
        /*001a*/ 	.short	(.L_625 - .L_624)
.L_624:
        /*001c*/ 	.word	0x00000000
        /*0020*/ 	.short	0x0006
        /*0022*/ 	.short	0x0280
        /*0024*/ 	.byte	0x00, 0xf0, 0x11, 0x00


	//----- nvinfo : EIATTR_KPARAM_INFO
	.align		4
.L_625:
        /*0028*/ 	.byte	0x04, 0x17
        /*002a*/ 	.short	(.L_627 - .L_626)
.L_626:
        /*002c*/ 	.word	0x00000000
        /*0030*/ 	.short	0x0005
        /*0032*/ 	.short	0x027c
        /*0034*/ 	.byte	0x00, 0xf0, 0x11, 0x00


	//----- nvinfo : EIATTR_KPARAM_INFO
	.align		4
.L_627:
        /*0038*/ 	.byte	0x04, 0x17
        /*003a*/ 	.short	(.L_629 - .L_628)
.L_628:
        /*003c*/ 	.word	0x00000000
        /*0040*/ 	.short	0x0004
        /*0042*/ 	.short	0x0020
        /*0044*/ 	.byte	0x00, 0xf0, 0x71, 0x09


	//----- nvinfo : EIATTR_KPARAM_INFO
	.align		4
.L_629:
        /*0048*/ 	.byte	0x04, 0x17
        /*004a*/ 	.short	(.L_631 - .L_630)
.L_630:
        /*004c*/ 	.word	0x00000000
        /*0050*/ 	.short	0x0003
        /*0052*/ 	.short	0x0018
        /*0054*/ 	.byte	0x00, 0xf5, 0x21, 0x00


	//----- nvinfo : EIATTR_KPARAM_INFO
	.align		4
.L_631:
        /*0058*/ 	.byte	0x04, 0x17
        /*005a*/ 	.short	(.L_633 - .L_632)
.L_632:
        /*005c*/ 	.word	0x00000000
        /*0060*/ 	.short	0x0002
        /*0062*/ 	.short	0x0010
        /*0064*/ 	.byte	0x00, 0xf5, 0x21, 0x00


	//----- nvinfo : EIATTR_KPARAM_INFO
	.align		4
.L_633:
        /*0068*/ 	.byte	0x04, 0x17
        /*006a*/ 	.short	(.L_635 - .L_634)
.L_634:
        /*006c*/ 	.word	0x00000000
        /*0070*/ 	.short	0x0001
        /*0072*/ 	.short	0x0008
        /*0074*/ 	.byte	0x00, 0xf5, 0x21, 0x00


	//----- nvinfo : EIATTR_KPARAM_INFO
	.align		4
.L_635:
        /*0078*/ 	.byte	0x04, 0x17
        /*007a*/ 	.short	(.L_637 - .L_636)
.L_636:
        /*007c*/ 	.word	0x00000000
        /*0080*/ 	.short	0x0000
        /*0082*/ 	.short	0x0000
        /*0084*/ 	.byte	0x00, 0xf0, 0x11, 0x00


	//----- nvinfo : EIATTR_SPARSE_MMA_MASK
	.align		4
.L_637:
        /*0088*/ 	.byte	0x03, 0x50
        /*008a*/ 	.short	0x0000


	//----- nvinfo : EIATTR_MAXREG_COUNT
	.align		4
        /*008c*/ 	.byte	0x03, 0x1b
        /*008e*/ 	.short	0x00ff


	//----- nvinfo : EIATTR_MERCURY_ISA_VERSION
	.align		4
        /*0090*/ 	.byte	0x03, 0x5f
        /*0092*/ 	.short	0x0101


	//----- nvinfo : EIATTR_VRC_CTA_INIT_COUNT
	.align		4
        /*0094*/ 	.byte	0x02, 0x4a
	.zero		1
	.zero		1


	//----- nvinfo : EIATTR_EXIT_INSTR_OFFSETS
	.align		4
        /*0098*/ 	.byte	0x04, 0x1c
        /*009a*/ 	.short	(.L_639 - .L_638)


	//   ....[0]....
.L_638:
        /*009c*/ 	.word	0x000000b0


	//   ....[1]....
        /*00a0*/ 	.word	0x00000760


	//   ....[2]....
        /*00a4*/ 	.word	0x00000d20


	//   ....[3]....
        /*00a8*/ 	.word	0x00002650


	//----- nvinfo : EIATTR_CRS_STACK_SIZE
	.align		4
.L_639:
        /*00ac*/ 	.byte	0x04, 0x1e
        /*00ae*/ 	.short	(.L_641 - .L_640)
.L_640:
        /*00b0*/ 	.word	0x00000000


	//----- nvinfo : EIATTR_CBANK_PARAM_SIZE
	.align		4
.L_641:
        /*00b4*/ 	.byte	0x03, 0x19
        /*00b6*/ 	.short	0x0288


	//----- nvinfo : EIATTR_PARAM_CBANK
	.align		4
        /*00b8*/ 	.byte	0x04, 0x0a
        /*00ba*/ 	.short	(.L_643 - .L_642)
	.align		4
.L_642:
        /*00bc*/ 	.word	index@(.nv.constant0._ZN2at6native12cross_kernelIi16OffsetCalculatorILi3EjLb0EEiEEviPT_PKS4_S7_T0_T1_S9_S9_)
        /*00c0*/ 	.short	0x0380
        /*00c2*/ 	.short	0x0288


	//----- nvinfo : EIATTR_SW_WAR
	.align		4
.L_643:
        /*00c4*/ 	.byte	0x04, 0x36
        /*00c6*/ 	.short	(.L_645 - .L_644)
.L_644:
        /*00c8*/ 	.word	0x00000008
.L_645:


//--------------------- .nv.info._ZN2at6native12cross_kernelIi16OffsetCalculatorILi3EjLb0EElEEviPT_PKS4_S7_T0_T1_S9_S9_ --------------------------
	.section	.nv.info._ZN2at6native12cross_kernelIi16OffsetCalculatorILi3EjLb0EElEEviPT_PKS4_S7_T0_T1_S9_S9_,"",@"SHT_CUDA_INFO"
	.sectionflags	@""
	.align	4


	//----- nvinfo : EIATTR_CUDA_API_VERSION
	.align		4
        /*0000*/ 	.byte	0x04, 0x37
        /*0002*/ 	.short	(.L_647 - .L_646)
.L_646:
        /*0004*/ 	.word	0x00000082


	//----- nvinfo : EIATTR_KPARAM_INFO
	.align		4
.L_647:
        /*0008*/ 	.byte	0x04, 0x17
        /*000a*/ 	.short	(.L_649 - .L_648)
.L_648:
        /*000c*/ 	.word	0x00000000
        /*0010*/ 	.short	0x0007
        /*0012*/ 	.short	0x0290
        /*0014*/ 	.byte	0x00, 0xf0, 0x21, 0x00


	//----- nvinfo : EIATTR_KPARAM_INFO
	.align		4
.L_649:
        /*0018*/ 	.byte	0x04, 0x17
        /*001a*/ 	.short	(.L_651 - .L_650)
.L_650:
        /*001c*/ 	.word	0x00000000
        /*0020*/ 	.short	0x0006
        /*0022*/ 	.short	0x0288
        /*0024*/ 	.byte	0x00, 0xf0, 0x21, 0x00


	//----- nvinfo : EIATTR_KPARAM_INFO
	.align		4
.L_651:
        /*0028*/ 	.byte	0x04, 0x17
        /*002a*/ 	.short	(.L_653 - .L_652)
.L_652:
        /*002c*/ 	.word	0x00000000
        /*0030*/ 	.short	0x0005
        /*0032*/ 	.short	0x0280
        /*0034*/ 	.byte	0x00, 0xf0, 0x21, 0x00


	//----- nvinfo : EIATTR_KPARAM_INFO
	.align		4
.L_653:
        /*0038*/ 	.byte	0x04, 0x17
        /*003a*/ 	.short	(.L_655 - .L_654)
.L_654:
        /*003c*/ 	.word	0x00000000
        /*0040*/ 	.short	0x0004
        /*0042*/ 	.short	0x0020
        /*0044*/ 	.byte	0x00, 0xf0, 0x71, 0x09


	//----- nvinfo : EIATTR_KPARAM_INFO
	.align		4
.L_655:
        /*0048*/ 	.byte	0x04, 0x17
        /*004a*/ 	.short	(.L_657 - .L_656)
.L_656:
        /*004c*/ 	.word	0x00000000
        /*0050*/ 	.short	0x0003
        /*0052*/ 	.short	0x0018
        /*0054*/ 	.byte	0x00, 0xf5, 0x21, 0x00


	//----- nvinfo : EIATTR_KPARAM_INFO
	.align		4
.L_657:
        /*0058*/ 	.byte	0x04, 0x17
        /*005a*/ 	.short	(.L_659 - .L_658)
.L_658:
        /*005c*/ 	.word	0x00000000
        /*0060*/ 	.short	0x0002
        /*0062*/ 	.short	0x0010
        /*0064*/ 	.byte	0x00, 0xf5, 0x21, 0x00


	//----- nvinfo : EIATTR_KPARAM_INFO
	.align		4
.L_659:
        /*0068*/ 	.byte	0x04, 0x17
        /*006a*/ 	.short	(.L_661 - .L_660)
.L_660:
        /*006c*/ 	.word	0x00000000
        /*0070*/ 	.short	0x0001
        /*0072*/ 	.short	0x0008
        /*0074*/ 	.byte	0x00, 0xf5, 0x21, 0x00


	//----- nvinfo : EIATTR_KPARAM_INFO
	.align		4
.L_661:
        /*0078*/ 	.byte	0x04, 0x17
        /*007a*/ 	.short	(.L_663 - .L_662)
.L_662:
        /*007c*/ 	.word	0x00000000
        /*0080*/ 	.short	0x0000
        /*0082*/ 	.short	0x0000
        /*0084*/ 	.byte	0x00, 0xf0, 0x11, 0x00


	//----- nvinfo : EIATTR_SPARSE_MMA_MASK
	.align		4
.L_663:
        /*0088*/ 	.byte	0x03, 0x50
        /*008a*/ 	.short	0x0000


	//----- nvinfo : EIATTR_MAXREG_COUNT
	.align		4
        /*008c*/ 	.byte	0x03, 0x1b
        /*008e*/ 	.short	0x00ff


	//----- nvinfo : EIATTR_MERCURY_ISA_VERSION
	.align		4
        /*0090*/ 	.byte	0x03, 0x5f
        /*0092*/ 	.short	0x0101


	//----- nvinfo : EIATTR_VRC_CTA_INIT_COUNT
	.align		4
        /*0094*/ 	.byte	0x02, 0x4a
	.zero		1
	.zero		1


	//----- nvinfo : EIATTR_EXIT_INSTR_OFFSETS
	.align		4
        /*0098*/ 	.byte	0x04, 0x1c
        /*009a*/ 	.short	(.L_665 - .L_664)


	//   ....[0]....
.L_664:
        /*009c*/ 	.word	0x000000a0


	//   ....[1]....
        /*00a0*/ 	.word	0x000007f0


	//   ....[2]....
        /*00a4*/ 	.word	0x00000c50


	//   ....[3]....
        /*00a8*/ 	.word	0x000025f0


	//----- nvinfo : EIATTR_CRS_STACK_SIZE
	.align		4
.L_665:
        /*00ac*/ 	.byte	0x04, 0x1e
        /*00ae*/ 	.short	(.L_667 - .L_666)
.L_666:
        /*00b0*/ 	.word	0x00000000


	//----- nvinfo : EIATTR_CBANK_PARAM_SIZE
	.align		4
.L_667:
        /*00b4*/ 	.byte	0x03, 0x19
        /*00b6*/ 	.short	0x0298


	//----- nvinfo : EIATTR_PARAM_CBANK
	.align		4
        /*00b8*/ 	.byte	0x04, 0x0a
        /*00ba*/ 	.short	(.L_669 - .L_668)
	.align		4
.L_668:
        /*00bc*/ 	.word	index@(.nv.constant0._ZN2at6native12cross_kernelIi16OffsetCalculatorILi3EjLb0EElEEviPT_PKS4_S7_T0_T1_S9_S9_)
        /*00c0*/ 	.short	0x0380
        /*00c2*/ 	.short	0x0298


	//----- nvinfo : EIATTR_SW_WAR
	.align		4
.L_669:
        /*00c4*/ 	.byte	0x04, 0x36
        /*00c6*/ 	.short	(.L_671 - .L_670)
.L_670:
        /*00c8*/ 	.word	0x00000008
.L_671:


//--------------------- .nv.info._ZN2at6native12cross_kernelIa16OffsetCalculatorILi3EjLb0EEiEEviPT_PKS4_S7_T0_T1_S9_S9_ --------------------------
	.section	.nv.info._ZN2at6native12cross_kernelIa16OffsetCalculatorILi3EjLb0EEiEEviPT_PKS4_S7_T0_T1_S9_S9_,"",@"SHT_CUDA_INFO"
	.sectionflags	@""
	.align	4


	//----- nvinfo : EIATTR_CUDA_API_VERSION
	.align		4
        /*0000*/ 	.byte	0x04, 0x37
        /*0002*/ 	.short	(.L_673 - .L_672)
.L_672:
        /*0004*/ 	.word	0x00000082


	//----- nvinfo : EIATTR_KPARAM_INFO
	.align		4
.L_673:
        /*0008*/ 	.byte	0x04, 0x17
        /*000a*/ 	.short	(.L_675 - .L_674)
.L_674:
        /*000c*/ 	.word	0x00000000
        /*0010*/ 	.short	0x0007
        /*0012*/ 	.short	0x0284
        /*0014*/ 	.byte	0x00, 0xf0, 0x11, 0x00


	//----- nvinfo : EIATTR_KPARAM_INFO
	.align		4
.L_675:
        /*0018*/ 	.byte	0x04, 0x17
        /*001a*/ 	.short	(.L_677 - .L_676)
.L_676:
        /*001c*/ 	.word	0x00000000
        /*0020*/ 	.short	0x0006
        /*0022*/ 	.short	0x0280
        /*0024*/ 	.byte	0x00, 0xf0, 0x11, 0x00


	//----- nvinfo : EIATTR_KPARAM_INFO
	.align		4
.L_677:
        /*0028*/ 	.byte	0x04, 0x17
        /*002a*/ 	.short	(.L_679 - .L_678)
.L_678:
        /*002c*/ 	.word	0x00000000
        /*0030*/ 	.short	0x0005
        /*0032*/ 	.short	0x027c
        /*0034*/ 	.byte	0x00, 0xf0, 0x11, 0x00


	//----- nvinfo : EIATTR_KPARAM_INFO
	.align		4
.L_679:
        /*0038*/ 	.byte	0x04, 0x17
        /*003a*/ 	.short	(.L_681 - .L_680)
.L_680:
        /*003c*/ 	.word	0x00000000
        /*0040*/ 	.short	0x0004
        /*0042*/ 	.short	0x0020
        /*0044*/ 	.byte	0x00, 0xf0, 0x71, 0x09


	//----- nvinfo : EIATTR_KPARAM_INFO
	.align		4
.L_681:
        /*0048*/ 	.byte	0x04, 0x17
        /*004a*/ 	.short	(.L_683 - .L_682)
.L_682:
        /*004c*/ 	.word	0x00000000
        /*0050*/ 	.short	0x0003
        /*0052*/ 	.short	0x0018
        /*0054*/ 	.byte	0x00, 0xf5, 0x21, 0x00


	//----- nvinfo : EIATTR_KPARAM_INFO
	.align		4
.L_683:
        /*0058*/ 	.byte	0x04, 0x17
        /*005a*/ 	.short	(.L_685 - .L_684)
.L_684:
        /*005c*/ 	.word	0x00000000
        /*0060*/ 	.short	0x0002
        /*0062*/ 	.short	0x0010
        /*0064*/ 	.byte	0x00, 0xf5, 0x21, 0x00


	//----- nvinfo : EIATTR_KPARAM_INFO
	.align		4
.L_685:
        /*0068*/ 	.byte	0x04, 0x17
        /*006a*/ 	.short	(.L_687 - .L_686)
.L_686:
        /*006c*/ 	.word	0x00000000
        /*0070*/ 	.short	0x0001
        /*0072*/ 	.short	0x0008
        /*0074*/ 	.byte	0x00, 0xf5, 0x21, 0x00


	//----- nvinfo : EIATTR_KPARAM_INFO
	.align		4
.L_687:
        /*0078*/ 	.byte	0x04, 0x17
        /*007a*/ 	.short	(.L_689 - .L_688)
.L_688:
        /*007c*/ 	.word	0x00000000
        /*0080*/ 	.short	0x0000
        /*0082*/ 	.short	0x0000
        /*0084*/ 	.byte	0x00, 0xf0, 0x11, 0x00


	//----- nvinfo : EIATTR_SPARSE_MMA_MASK
	.align		4
.L_689:
        /*0088*/ 	.byte	0x03, 0x50
        /*008a*/ 	.short	0x0000


	//----- nvinfo : EIATTR_MAXREG_COUNT
	.align		4
        /*008c*/ 	.byte	0x03, 0x1b
        /*008e*/ 	.short	0x00ff


	//----- nvinfo : EIATTR_MERCURY_ISA_VERSION
	.align		4
        /*0090*/ 	.byte	0x03, 0x5f
        /*0092*/ 	.short	0x0101


	//----- nvinfo : EIATTR_VRC_CTA_INIT_COUNT
	.align		4
        /*0094*/ 	.byte	0x02, 0x4a
	.zero		1
	.zero		1


	//----- nvinfo : EIATTR_EXIT_INSTR_OFFSETS
	.align		4
        /*0098*/ 	.byte	0x04, 0x1c
        /*009a*/ 	.short	(.L_691 - .L_690)


	//   ....[0]....
.L_690:
        /*009c*/ 	.word	0x000000a0


	//   ....[1]....
        /*00a0*/ 	.word	0x000007f0


	//   ....[2]....
        /*00a4*/ 	.word	0x00000dd0


	//   ....[3]....
        /*00a8*/ 	.word	0x00002800


	//----- nvinfo : EIATTR_CRS_STACK_SIZE
	.align		4
.L_691:
        /*00ac*/ 	.byte	0x04, 0x1e
        /*00ae*/ 	.short	(.L_693 - .L_692)
.L_692:
        /*00b0*/ 	.word	0x00000000


	//----- nvinfo : EIATTR_CBANK_PARAM_SIZE
	.align		4
.L_693:
        /*00b4*/ 	.byte	0x03, 0x19
        /*00b6*/ 	.short	0x0288


	//----- nvinfo : EIATTR_PARAM_CBANK
	.align		4
        /*00b8*/ 	.byte	0x04, 0x0a
        /*00ba*/ 	.short	(.L_695 - .L_694)
	.align		4
.L_694:
        /*00bc*/ 	.word	index@(.nv.constant0._ZN2at6native12cross_kernelIa16OffsetCalculatorILi3EjLb0EEiEEviPT_PKS4_S7_T0_T1_S9_S9_)
        /*00c0*/ 	.short	0x0380
        /*00c2*/ 	.short	0x0288


	//----- nvinfo : EIATTR_SW_WAR
	.align		4
.L_695:
        /*00c4*/ 	.byte	0x04, 0x36
        /*00c6*/ 	.short	(.L_697 - .L_696)
.L_696:
        /*00c8*/ 	.word	0x00000008
.L_697:


//--------------------- .nv.info._ZN2at6native12cross_kernelIa16OffsetCalculatorILi3EjLb0EElEEviPT_PKS4_S7_T0_T1_S9_S9_ --------------------------
	.section	.nv.info._ZN2at6native12cross_kernelIa16OffsetCalculatorILi3EjLb0EElEEviPT_PKS4_S7_T0_T1_S9_S9_,"",@"SHT_CUDA_INFO"
	.sectionflags	@""
	.align	4


	//----- nvinfo : EIATTR_CUDA_API_VERSION
	.align		4
        /*0000*/ 	.byte	0x04, 0x37
        /*0002*/ 	.short	(.L_699 - .L_698)
.L_698:
        /*0004*/ 	.word	0x00000082


	//----- nvinfo : EIATTR_KPARAM_INFO
	.align		4
.L_699:
        /*0008*/ 	.byte	0x04, 0x17
        /*000a*/ 	.short	(.L_701 - .L_700)
.L_700:
        /*000c*/ 	.word	0x00000000
        /*0010*/ 	.short	0x0007
        /*0012*/ 	.short	0x0290
        /*0014*/ 	.byte	0x00, 0xf0, 0x21, 0x00


	//----- nvinfo : EIATTR_KPARAM_INFO
	.align		4
.L_701:
        /*0018*/ 	.byte	0x04, 0x17
        /*001a*/ 	.short	(.L_703 - .L_702)
.L_702:
        /*001c*/ 	.word	0x00000000
        /*0020*/ 	.short	0x0006
        /*0022*/ 	.short	0x0288
        /*0024*/ 	.byte	0x00, 0xf0, 0x21, 0x00


	//----- nvinfo : EIATTR_KPARAM_INFO
	.align		4
.L_703:
        /*0028*/ 	.byte	0x04, 0x17
        /*002a*/ 	.short	(.L_705 - .L_704)
.L_704:
        /*002c*/ 	.word	0x00000000
        /*0030*/ 	.short	0x0005
        /*0032*/ 	.short	0x0280
        /*0034*/ 	.byte	0x00, 0xf0, 0x21, 0x00


	//----- nvinfo : EIATTR_KPARAM_INFO
	.align		4
.L_705:
        /*0038*/ 	.byte	0x04, 0x17
        /*003a*/ 	.short	(.L_707 - .L_706)
.L_706:
        /*003c*/ 	.word	0x00000000
        /*0040*/ 	.short	0x0004
        /*0042*/ 	.short	0x0020
        /*0044*/ 	.byte	0x00, 0xf0, 0x71, 0x09


	//----- nvinfo : EIATTR_KPARAM_INFO
	.align		4
.L_707:
        /*0048*/ 	.byte	0x04, 0x17
        /*004a*/ 	.short	(.L_709 - .L_708)
.L_708:
        /*004c*/ 	.word	0x00000000
        /*0050*/ 	.short	0x0003
        /*0052*/ 	.short	0x0018
        /*0054*/ 	.byte	0x00, 0xf5, 0x21, 0x00


	//----- nvinfo : EIATTR_KPARAM_INFO
	.align		4
.L_709:
        /*0058*/ 	.byte	0x04, 0x17
        /*005a*/ 	.short	(.L_711 - .L_710)
.L_710:
        /*005c*/ 	.word	0x00000000
        /*0060*/ 	.short	0x0002
        /*0062*/ 	.short	0x0010
        /*0064*/ 	.byte	0x00, 0xf5, 0x21, 0x00


	//----- nvinfo : EIATTR_KPARAM_INFO
	.align		4
.L_711:
        /*0068*/ 	.byte	0x04, 0x17
        /*006a*/ 	.short	(.L_713 - .L_712)
.L_712:
        /*006c*/ 	.word	0x00000000
        /*0070*/ 	.short	0x0001
        /*0072*/ 	.short	0x0008
        /*0074*/ 	.byte	0x00, 0xf5, 0x21, 0x00


	//----- nvinfo : EIATTR_KPARAM_INFO
	.align		4
.L_713:
        /*0078*/ 	.byte	0x04, 0x17
        /*007a*/ 	.short	(.L_715 - .L_714)
.L_714:
        /*007c*/ 	.word	0x00000000
        /*0080*/ 	.short	0x0000
        /*0082*/ 	.short	0x0000
        /*0084*/ 	.byte	0x00, 0xf0, 0x11, 0x00


	//----- nvinfo : EIATTR_SPARSE_MMA_MASK
	.align		4
.L_715:
        /*0088*/ 	.byte	0x03, 0x50
        /*008a*/ 	.short	0x0000


	//----- nvinfo : EIATTR_MAXREG_COUNT
	.align		4
        /*008c*/ 	.byte	0x03, 0x1b
        /*008e*/ 	.short	0x00ff


	//----- nvinfo : EIATTR_MERCURY_ISA_VERSION
	.align		4
        /*0090*/ 	.byte	0x03, 0x5f
        /*0092*/ 	.short	0x0101


	//----- nvinfo : EIATTR_VRC_CTA_INIT_COUNT
	.align		4
        /*0094*/ 	.byte	0x02, 0x4a
	.zero		1
	.zero		1


	//----- nvinfo : EIATTR_EXIT_INSTR_OFFSETS
	.align		4
        /*0098*/ 	.byte	0x04, 0x1c
        /*009a*/ 	.short	(.L_717 - .L_716)


	//   ....[0]....
.L_716:
        /*009c*/ 	.word	0x000000a0


	//   ....[1]....
        /*00a0*/ 	.word	0x00000840


	//   ....[2]....
        /*00a4*/ 	.word	0x00000e20


	//   ....[3]....
        /*00a8*/ 	.word	0x00002800


	//----- nvinfo : EIATTR_CRS_STACK_SIZE
	.align		4
.L_717:
        /*00ac*/ 	.byte	0x04, 0x1e
        /*00ae*/ 	.short	(.L_719 - .L_718)
.L_718:
        /*00b0*/ 	.word	0x00000000


	//----- nvinfo : EIATTR_CBANK_PARAM_SIZE
	.align		4
.L_719:
        /*00b4*/ 	.byte	0x03, 0x19
        /*00b6*/ 	.short	0x0298


	//----- nvinfo : EIATTR_PARAM_CBANK
	.align		4
        /*00b8*/ 	.byte	0x04, 0x0a
        /*00ba*/ 	.short	(.L_721 - .L_720)
	.align		4
.L_720:
        /*00bc*/ 	.word	index@(.nv.constant0._ZN2at6native12cross_kernelIa16OffsetCalculatorILi3EjLb0EElEEviPT_PKS4_S7_T0_T1_S9_S9_)
        /*00c0*/ 	.short	0x0380
        /*00c2*/ 	.short	0x0298


	//----- nvinfo : EIATTR_SW_WAR
	.align		4
.L_721:
        /*00c4*/ 	.byte	0x04, 0x36
        /*00c6*/ 	.short	(.L_723 - .L_722)
.L_722:
        /*00c8*/ 	.word	0x00000008
.L_723:


//--------------------- .nv.info._ZN2at6native12cross_kernelIh16OffsetCalculatorILi3EjLb0EEiEEviPT_PKS4_S7_T0_T1_S9_S9_ --------------------------
	.section	.nv.info._ZN2at6native12cross_kernelIh16OffsetCalculatorILi3EjLb0EEiEEviPT_PKS4_S7_T0_T1_S9_S9_,"",@"SHT_CUDA_INFO"
	.sectionflags	@""
	.align	4


	//----- nvinfo : EIATTR_CUDA_API_VERSION
	.align		4
        /*0000*/ 	.byte	0x04, 0x37
        /*0002*/ 	.short	(.L_725 - .L_724)
.L_724:
        /*0004*/ 	.word	0x00000082


	//----- nvinfo : EIATTR_KPARAM_INFO
	.align		4
.L_725:
        /*0008*/ 	.byte	0x04, 0x17
        /*000a*/ 	.short	(.L_727 - .L_726)
.L_726:
        /*000c*/ 	.word	0x00000000
        /*0010*/ 	.short	0x0007
        /*0012*/ 	.short	0x0284
        /*0014*/ 	.byte	0x00, 0xf0, 0x11, 0x00


	//----- nvinfo : EIATTR_KPARAM_INFO
	.align		4
.L_727:
        /*0018*/ 	.byte	0x04, 0x17
        /*001a*/ 	.short	(.L_729 - .L_728)
.L_728:
        /*001c*/ 	.word	0x00000000
        /*0020*/ 	.short	0x0006
        /*0022*/ 	.short	0x0280
        /*0024*/ 	.byte	0x00, 0xf0, 0x11, 0x00


	//----- nvinfo : EIATTR_KPARAM_INFO
	.align		4
.L_729:
        /*0028*/ 	.byte	0x04, 0x17
        /*002a*/ 	.short	(.L_731 - .L_730)
.L_730:
        /*002c*/ 	.word	0x00000000
        /*0030*/ 	.short	0x0005
        /*0032*/ 	.short	0x027c
        /*0034*/ 	.byte	0x00, 0xf0, 0x11, 0x00


	//----- nvinfo : EIATTR_KPARAM_INFO
	.align		4
.L_731:
        /*0038*/ 	.byte	0x04, 0x17
        /*003a*/ 	.short	(.L_733 - .L_732)
.L_732:
        /*003c*/ 	.word	0x00000000
        /*0040*/ 	.short	0x0004
        /*0042*/ 	.short	0x0020
        /*0044*/ 	.byte	0x00, 0xf0, 0x71, 0x09


	//----- nvinfo : EIATTR_KPARAM_INFO
	.align		4
.L_733:
        /*0048*/ 	.byte	0x04, 0x17
        /*004a*/ 	.short	(.L_735 - .L_734)
.L_734:
        /*004c*/ 	.word	0x00000000
        /*0050*/ 	.short	0x0003
        /*0052*/ 	.short	0x0018
        /*0054*/ 	.byte	0x00, 0xf5, 0x21, 0x00


	//----- nvinfo : EIATTR_KPARAM_INFO
	.align		4
.L_735:
        /*0058*/ 	.byte	0x04, 0x17
        /*005a*/ 	.short	(.L_737 - .L_736)
.L_736:
        /*005c*/ 	.word	0x00000000
        /*0060*/ 	.short	0x0002
        /*0062*/ 	.short	0x0010
        /*0064*/ 	.byte	0x00, 0xf5, 0x21, 0x00


	//----- nvinfo : EIATTR_KPARAM_INFO
	.align		4
.L_737:
        /*0068*/ 	.byte	0x04, 0x17
        /*006a*/ 	.short	(.L_739 - .L_738)
.L_738:
        /*006c*/ 	.word	0x00000000
        /*0070*/ 	.short	0x0001
        /*0072*/ 	.short	0x0008
        /*0074*/ 	.byte	0x00, 0xf5, 0x21, 0x00


	//----- nvinfo : EIATTR_KPARAM_INFO
	.align		4
.L_739:
        /*0078*/ 	.byte	0x04, 0x17
        /*007a*/ 	.short	(.L_741 - .L_740)
.L_740:
        /*007c*/ 	.word	0x00000000
        /*0080*/ 	.short	0x0000
        /*0082*/ 	.short	0x0000
        /*0084*/ 	.byte	0x00, 0xf0, 0x11, 0x00


	//----- nvinfo : EIATTR_SPARSE_MMA_MASK
	.align		4
.L_741:
        /*0088*/ 	.byte	0x03, 0x50
        /*008a*/ 	.short	0x0000


	//----- nvinfo : EIATTR_MAXREG_COUNT
	.align		4
        /*008c*/ 	.byte	0x03, 0x1b
        /*008e*/ 	.short	0x00ff


	//----- nvinfo : EIATTR_MERCURY_ISA_VERSION
	.align		4
        /*0090*/ 	.byte	0x03, 0x5f
        /*0092*/ 	.short	0x0101


	//----- nvinfo : EIATTR_VRC_CTA_INIT_COUNT
	.align		4
        /*0094*/ 	.byte	0x02, 0x4a
	.zero		1
	.zero		1


	//----- nvinfo : EIATTR_EXIT_INSTR_OFFSETS
	.align		4
        /*0098*/ 	.byte	0x04, 0x1c
        /*009a*/ 	.short	(.L_743 - .L_742)


	//   ....[0]....
.L_742:
        /*009c*/ 	.word	0x000000a0


	//   ....[1]....
        /*00a0*/ 	.word	0x000007f0


	//   ....[2]....
        /*00a4*/ 	.word	0x00000dd0


	//   ....[3]....
        /*00a8*/ 	.word	0x00002800


	//----- nvinfo : EIATTR_CRS_STACK_SIZE
	.align		4
.L_743:
        /*00ac*/ 	.byte	0x04, 0x1e
        /*00ae*/ 	.short	(.L_745 - .L_744)
.L_744:
        /*00b0*/ 	.word	0x00000000


	//----- nvinfo : EIATTR_CBANK_PARAM_SIZE
	.align		4
.L_745:
        /*00b4*/ 	.byte	0x03, 0x19
        /*00b6*/ 	.short	0x0288


	//----- nvinfo : EIATTR_PARAM_CBANK
	.align		4
        /*00b8*/ 	.byte	0x04, 0x0a
        /*00ba*/ 	.short	(.L_747 - .L_746)
	.align		4
.L_746:
        /*00bc*/ 	.word	index@(.nv.constant0._ZN2at6native12cross_kernelIh16OffsetCalculatorILi3EjLb0EEiEEviPT_PKS4_S7_T0_T1_S9_S9_)
        /*00c0*/ 	.short	0x0380
        /*00c2*/ 	.short	0x0288


	//----- nvinfo : EIATTR_SW_WAR
	.align		4
.L_747:
        /*00c4*/ 	.byte	0x04, 0x36
        /*00c6*/ 	.short	(.L_749 - .L_748)
.L_748:
        /*00c8*/ 	.word	0x00000008
.L_749:


//--------------------- .nv.info._ZN2at6native12cross_kernelIh16OffsetCalculatorILi3EjLb0EElEEviPT_PKS4_S7_T0_T1_S9_S9_ --------------------------
	.section	.nv.info._ZN2at6native12cross_kernelIh16OffsetCalculatorILi3EjLb0EElEEviPT_PKS4_S7_T0_T1_S9_S9_,"",@"SHT_CUDA_INFO"
	.sectionflags	@""
	.align	4


	//----- nvinfo : EIATTR_CUDA_API_VERSION
	.align		4
        /*0000*/ 	.byte	0x04, 0x37
        /*0002*/ 	.short	(.L_751 - .L_750)
.L_750:
        /*0004*/ 	.word	0x00000082


	//----- nvinfo : EIATTR_KPARAM_INFO
	.align		4
.L_751:
        /*0008*/ 	.byte	0x04, 0x17
        /*000a*/ 	.short	(.L_753 - .L_752)
.L_752:
        /*000c*/ 	.word	0x00000000
        /*0010*/ 	.short	0x0007
        /*0012*/ 	.short	0x0290
        /*0014*/ 	.byte	0x00, 0xf0, 0x21, 0x00


	//----- nvinfo : EIATTR_KPARAM_INFO
	.align		4
.L_753:
        /*0018*/ 	.byte	0x04, 0x17
        /*001a*/ 	.short	(.L_755 - .L_754)
.L_754:
        /*001c*/ 	.word	0x00000000
        /*0020*/ 	.short	0x0006
        /*0022*/ 	.short	0x0288
        /*0024*/ 	.byte	0x00, 0xf0, 0x21, 0x00


	//----- nvinfo : EIATTR_KPARAM_INFO
	.align		4
.L_755:
        /*0028*/ 	.byte	0x04, 0x17
        /*002a*/ 	.short	(.L_757 - .L_756)
.L_756:
        /*002c*/ 	.word	0x00000000
        /*0030*/ 	.short	0x0005
        /*0032*/ 	.short	0x0280
        /*0034*/ 	.byte	0x00, 0xf0, 0x21, 0x00


	//----- nvinfo : EIATTR_KPARAM_INFO
	.align		4
.L_757:
        /*0038*/ 	.byte	0x04, 0x17
        /*003a*/ 	.short	(.L_759 - .L_758)
.L_758:
        /*003c*/ 	.word	0x00000000
        /*0040*/ 	.short	0x0004
        /*0042*/ 	.short	0x0020
        /*0044*/ 	.byte	0x00, 0xf0, 0x71, 0x09


	//----- nvinfo : EIATTR_KPARAM_INFO
	.align		4
.L_759:
        /*0048*/ 	.byte	0x04, 0x17
        /*004a*/ 	.short	(.L_761 - .L_760)
.L_760:
        /*004c*/ 	.word	0x00000000
        /*0050*/ 	.short	0x0003
        /*0052*/ 	.short	0x0018
        /*0054*/ 	.byte	0x00, 0xf5, 0x21, 0x00


	//----- nvinfo : EIATTR_KPARAM_INFO
	.align		4
.L_761:
        /*0058*/ 	.byte	0x04, 0x17
        /*005a*/ 	.short	(.L_763 - .L_762)
.L_762:
        /*005c*/ 	.word	0x00000000
        /*0060*/ 	.short	0x0002
        /*0062*/ 	.short	0x0010
        /*0064*/ 	.byte	0x00, 0xf5, 0x21, 0x00


	//----- nvinfo : EIATTR_KPARAM_INFO
	.align		4
.L_763:
        /*0068*/ 	.byte	0x04, 0x17
        /*006a*/ 	.short	(.L_765 - .L_764)
.L_764:
        /*006c*/ 	.word	0x00000000
        /*0070*/ 	.short	0x0001
        /*0072*/ 	.short	0x0008
        /*0074*/ 	.byte	0x00, 0xf5, 0x21, 0x00


	//----- nvinfo : EIATTR_KPARAM_INFO
	.align		4
.L_765:
        /*0078*/ 	.byte	0x04, 0x17
        /*007a*/ 	.short	(.L_767 - .L_766)
.L_766:
        /*007c*/ 	.word	0x00000000
        /*0080*/ 	.short	0x0000
        /*0082*/ 	.short	0x0000
        /*0084*/ 	.byte	0x00, 0xf0, 0x11, 0x00


	//----- nvinfo : EIATTR_SPARSE_MMA_MASK
	.align		4
.L_767:
        /*0088*/ 	.byte	0x03, 0x50
        /*008a*/ 	.short	0x0000


	//----- nvinfo : EIATTR_MAXREG_COUNT
	.align		4
        /*008c*/ 	.byte	0x03, 0x1b
        /*008e*/ 	.short	0x00ff


	//----- nvinfo : EIATTR_MERCURY_ISA_VERSION
	.align		4
        /*0090*/ 	.byte	0x03, 0x5f
        /*0092*/ 	.short	0x0101


	//----- nvinfo : EIATTR_VRC_CTA_INIT_COUNT
	.align		4
        /*0094*/ 	.byte	0x02, 0x4a
	.zero		1
	.zero		1


	//----- nvinfo : EIATTR_EXIT_INSTR_OFFSETS
	.align		4
        /*0098*/ 	.byte	0x04, 0x1c
        /*009a*/ 	.short	(.L_769 - .L_768)


	//   ....[0]....
.L_768:
        /*009c*/ 	.word	0x000000a0


	//   ....[1]....
        /*00a0*/ 	.word	0x00000840


	//   ....[2]....
        /*00a4*/ 	.word	0x00000e20


	//   ....[3]....
        /*00a8*/ 	.word	0x00002800


	//----- nvinfo : EIATTR_CRS_STACK_SIZE
	.align		4
.L_769:
        /*00ac*/ 	.byte	0x04, 0x1e
        /*00ae*/ 	.short	(.L_771 - .L_770)
.L_770:
        /*00b0*/ 	.word	0x00000000


	//----- nvinfo : EIATTR_CBANK_PARAM_SIZE
	.align		4
.L_771:
        /*00b4*/ 	.byte	0x03, 0x19
        /*00b6*/ 	.short	0x0298


	//----- nvinfo : EIATTR_PARAM_CBANK
	.align		4
        /*00b8*/ 	.byte	0x04, 0x0a
        /*00ba*/ 	.short	(.L_773 - .L_772)
	.align		4
.L_772:
        /*00bc*/ 	.word	index@(.nv.constant0._ZN2at6native12cross_kernelIh16OffsetCalculatorILi3EjLb0EElEEviPT_PKS4_S7_T0_T1_S9_S9_)
        /*00c0*/ 	.short	0x0380
        /*00c2*/ 	.short	0x0298


	//----- nvinfo : EIATTR_SW_WAR
	.align		4
.L_773:
        /*00c4*/ 	.byte	0x04, 0x36
        /*00c6*/ 	.short	(.L_775 - .L_774)
.L_774:
        /*00c8*/ 	.word	0x00000008
.L_775:


//--------------------- .nv.callgraph             --------------------------
	.section	.nv.callgraph,"",@"SHT_CUDA_CALLGRAPH"
	.align	4
	.sectionentsize	8
	.align		4
        /*0000*/ 	.word	0x00000000
	.align		4
        /*0004*/ 	.word	0xffffffff
	.align		4
        /*0008*/ 	.word	0x00000000
	.align		4
        /*000c*/ 	.word	0xfffffffe
	.align		4
        /*0010*/ 	.word	0x00000000
	.align		4
        /*0014*/ 	.word	0xfffffffd
	.align		4
        /*0018*/ 	.word	0x00000000
	.align		4
        /*001c*/ 	.word	0xfffffffc


//--------------------- .nv.constant4             --------------------------
	.section	.nv.constant4,"a",@progbits
	.align	8
	.align		8
.nv.constant4:
        /*0000*/ 	.dword	_ZN45_INTERNAL_514267e4_14_CrossKernel_cu_a4741ca24cuda3std3__45__cpo5beginE
	.align		8
        /*0008*/ 	.dword	_ZN45_INTERNAL_514267e4_14_CrossKernel_cu_a4741ca24cuda3std3__45__cpo3endE
	.align		8
        /*0010*/ 	.dword	_ZN45_INTERNAL_514267e4_14_CrossKernel_cu_a4741ca24cuda3std3__45__cpo6cbeginE
	.align		8
        /*0018*/ 	.dword	_ZN45_INTERNAL_514267e4_14_CrossKernel_cu_a4741ca24cuda3std3__45__cpo4cendE
	.align		8
        /*0020*/ 	.dword	_ZN45_INTERNAL_514267e4_14_CrossKernel_cu_a4741ca24cuda3std3__45__cpo6rbeginE
	.align		8
        /*0028*/ 	.dword	_ZN45_INTERNAL_514267e4_14_CrossKernel_cu_a4741ca24cuda3std3__45__cpo4rendE
	.align		8
        /*0030*/ 	.dword	_ZN45_INTERNAL_514267e4_14_CrossKernel_cu_a4741ca24cuda3std3__45__cpo7crbeginE
	.align		8
        /*0038*/ 	.dword	_ZN45_INTERNAL_514267e4_14_CrossKernel_cu_a4741ca24cuda3std3__45__cpo5crendE
	.align		8
        /*0040*/ 	.dword	_ZN45_INTERNAL_514267e4_14_CrossKernel_cu_a4741ca24cuda3std3__447_GLOBAL__N__514267e4_14_CrossKernel_cu_a4741ca26ignoreE
	.align		8
        /*0048*/ 	.dword	_ZN45_INTERNAL_514267e4_14_CrossKernel_cu_a4741ca24cuda3std3__419piecewise_constructE
	.align		8
        /*0050*/ 	.dword	_ZN45_INTERNAL_514267e4_14_CrossKernel_cu_a4741ca24cuda3std3__48in_placeE
	.align		8
        /*0058*/ 	.dword	_ZN45_INTERNAL_514267e4_14_CrossKernel_cu_a4741ca24cuda3std3__420unreachable_sentinelE
	.align		8
        /*0060*/ 	.dword	_ZN45_INTERNAL_514267e4_14_CrossKernel_cu_a4741ca24cuda3std6ranges3__45__cpo4swapE
	.align		8
        /*0068*/ 	.dword	_ZN45_INTERNAL_514267e4_14_CrossKernel_cu_a4741ca24cuda3std6ranges3__45__cpo9iter_moveE
	.align		8
        /*0070*/ 	.dword	_ZN45_INTERNAL_514267e4_14_CrossKernel_cu_a4741ca24cuda3std6ranges3__45__cpo5beginE
	.align		8
        /*0078*/ 	.dword	_ZN45_INTERNAL_514267e4_14_CrossKernel_cu_a4741ca24cuda3std6ranges3__45__cpo3endE
	.align		8
        /*0080*/ 	.dword	_ZN45_INTERNAL_514267e4_14_CrossKernel_cu_a4741ca24cuda3std6ranges3__45__cpo6cbeginE
	.align		8
        /*0088*/ 	.dword	_ZN45_INTERNAL_514267e4_14_CrossKernel_cu_a4741ca24cuda3std6ranges3__45__cpo4cendE
	.align		8
        /*0090*/ 	.dword	_ZN45_INTERNAL_514267e4_14_CrossKernel_cu_a4741ca24cuda3std6ranges3__45__cpo7advanceE
	.align		8
        /*0098*/ 	.dword	_ZN45_INTERNAL_514267e4_14_CrossKernel_cu_a4741ca24cuda3std6ranges3__45__cpo9iter_swapE
	.align		8
        /*00a0*/ 	.dword	_ZN45_INTERNAL_514267e4_14_CrossKernel_cu_a4741ca24cuda3std6ranges3__45__cpo4nextE
	.align		8
        /*00a8*/ 	.dword	_ZN45_INTERNAL_514267e4_14_CrossKernel_cu_a4741ca24cuda3std6ranges3__45__cpo4prevE
	.align		8
        /*00b0*/ 	.dword	_ZN45_INTERNAL_514267e4_14_CrossKernel_cu_a4741ca24cuda3std6ranges3__45__cpo4dataE
	.align		8
        /*00b8*/ 	.dword	_ZN45_INTERNAL_514267e4_14_CrossKernel_cu_a4741ca24cuda3std6ranges3__45__cpo5cdataE
	.align		8
        /*00c0*/ 	.dword	_ZN45_INTERNAL_514267e4_14_CrossKernel_cu_a4741ca24cuda3std6ranges3__45__cpo4sizeE
	.align		8
        /*00c8*/ 	.dword	_ZN45_INTERNAL_514267e4_14_CrossKernel_cu_a4741ca24cuda3std6ranges3__45__cpo5ssizeE
	.align		8
        /*00d0*/ 	.dword	_ZN45_INTERNAL_514267e4_14_CrossKernel_cu_a4741ca24cuda3std6ranges3__45__cpo8distanceE
	.align		8
        /*00d8*/ 	.dword	_ZN45_INTERNAL_514267e4_14_CrossKernel_cu_a4741ca26thrust24THRUST_300001_SM_1030_NS6system6detail10sequential3seqE


//--------------------- .text._ZN2at6native12cross_kernelIN3c108BFloat16E16OffsetCalculatorILi3EjLb0EEiEEviPT_PKS6_S9_T0_T1_SB_SB_ --------------------------
	.section	.text._ZN2at6native12cross_kernelIN3c108BFloat16E16OffsetCalculatorILi3EjLb0EEiEEviPT_PKS6_S9_T0_T1_SB_SB_,"ax",@progbits
	.align	128
        .global         _ZN2at6native12cross_kernelIN3c108BFloat16E16OffsetCalculatorILi3EjLb0EEiEEviPT_PKS6_S9_T0_T1_SB_SB_
        .type           _ZN2at6native12cross_kernelIN3c108BFloat16E16OffsetCalculatorILi3EjLb0EEiEEviPT_PKS6_S9_T0_T1_SB_SB_,@function
        .size           _ZN2at6native12cross_kernelIN3c108BFloat16E16OffsetCalculatorILi3EjLb0EEiEEviPT_PKS6_S9_T0_T1_SB_SB_,(.L_x_260 - _ZN2at6native12cross_kernelIN3c108BFloat16E16OffsetCalculatorILi3EjLb0EEiEEviPT_PKS6_S9_T0_T1_SB_SB_)
        .other          _ZN2at6native12cross_kernelIN3c108BFloat16E16OffsetCalculatorILi3EjLb0EEiEEviPT_PKS6_S9_T0_T1_SB_SB_,@"STO_CUDA_ENTRY STV_DEFAULT"
_ZN2at6native12cross_kernelIN3c108BFloat16E16OffsetCalculatorILi3EjLb0EEiEEviPT_PKS6_S9_T0_T1_SB_SB_:
.text._ZN2at6native12cross_kernelIN3c108BFloat16E16OffsetCalculatorILi3EjLb0EEiEEviPT_PKS6_S9_T0_T1_SB_SB_:
[----:B------:R-:W-:Y:S01]  /*0000*/  LDC R1, c[0x0][0x37c] ;  /* 0x0000df00ff017b82 */ /* 0x000fe20000000800 */
[----:B------:R-:W0:Y:S01]  /*0010*/  S2R R2, SR_TID.X ;  /* 0x0000000000027919 */ /* 0x000e220000002100 */
[----:B------:R-:W1:Y:S06]  /*0020*/  LDCU UR72, c[0x0][0x360] ;  /* 0x00006c00ff4877ac */ /* 0x000e6c0008000800 */
[----:B------:R-:W0:Y:S01]  /*0030*/  S2UR UR4, SR_CTAID.X ;  /* 0x00000000000479c3 */ /* 0x000e220000002500 */
[----:B------:R-:W-:Y:S01]  /*0040*/  HFMA2 R3, -RZ, RZ, 0, 0 ;  /* 0x00000000ff037431 */ /* 0x000fe200000001ff */
[----:B------:R-:W2:Y:S06]  /*0050*/  LDCU UR5, c[0x0][0x380] ;  /* 0x00007000ff0577ac */ /* 0x000eac0008000800 */
[----:B------:R-:W0:Y:S01]  /*0060*/  LDC R5, c[0x0][0x360] ;  /* 0x0000d800ff057b82 */ /* 0x000e220000000800 */
[----:B--2---:R-:W-:Y:S01]  /*0070*/  USHF.R.S32.HI UR71, URZ, 0x1f, UR5 ;  /* 0x0000001fff477899 */ /* 0x004fe20008011405 */
[----:B0-----:R-:W-:-:S03]  /*0080*/  IMAD.WIDE.U32 R2, R5, UR4, R2 ;  /* 0x0000000405027c25 */ /* 0x001fc6000f8e0002 */
[----:B------:R-:W-:-:S04]  /*0090*/  ISETP.GE.U32.AND P0, PT, R2, UR5, PT ;  /* 0x0000000502007c0c */ /* 0x000fc8000bf06070 */
[----:B------:R-:W-:-:S13]  /*00a0*/  ISETP.GE.AND.EX P0, PT, R3, UR71, PT, P0 ;  /* 0x0000004703007c0c */ /* 0x000fda000bf06300 */
[----:B-1----:R-:W-:Y:S05]  /*00b0*/  @P0 EXIT ;  /* 0x000000000000094d */ /* 0x002fea0003800000 */
[----:B------:R-:W0:Y:S01]  /*00c0*/  LDC R11, c[0x0][0x3a0] ;  /* 0x0000e800ff0b7b82 */ /* 0x000e220000000800 */
[----:B------:R-:W1:Y:S01]  /*00d0*/  LDCU UR74, c[0x0][0x604] ;  /* 0x0000c080ff4a77ac */ /* 0x000e620008000800 */
[----:B------:R-:W-:Y:S01]  /*00e0*/  MOV R0, R2 ;  /* 0x0000000200007202 */ /* 0x000fe20000000f00 */
[----:B------:R-:W2:Y:S01]  /*00f0*/  LDCU UR4, c[0x0][0x370] ;  /* 0x00006e00ff0477ac */ /* 0x000ea20008000800 */
[----:B------:R-:W3:Y:S01]  /*0100*/  LDCU.64 UR76, c[0x0][0x358] ;  /* 0x00006b00ff4c77ac */ /* 0x000ee20008000a00 */
[----:B-1----:R-:W-:Y:S02]  /*0110*/  USHF.L.U32 UR73, UR74, 0x1, URZ ;  /* 0x000000014a497899 */ /* 0x002fe400080006ff */
[----:B--2---:R-:W-:Y:S01]  /*0120*/  UIMAD UR72, UR72, UR4, URZ ;  /* 0x00000004484872a4 */ /* 0x004fe2000f8e02ff */
[----:B0-----:R-:W-:-:S13]  /*0130*/  ISETP.NE.AND P0, PT, R11, RZ, PT ;  /* 0x000000ff0b00720c */ /* 0x001fda0003f05270 */
[----:B---3--:R-:W-:Y:S05]  /*0140*/  @P0 BRA `(.L_x_0) ;  /* 0x0000001000f80947 */ /* 0x008fea0003800000 */
[----:B------:R-:W-:Y:S01]  /*0150*/  IADD3 R4, P0, PT, R0, UR72, RZ ;  /* 0x0000004800047c10 */ /* 0x000fe2000ff1e0ff */
[----:B------:R-:W-:Y:S03]  /*0160*/  BSSY.RECONVERGENT B0, `(.L_x_1) ;  /* 0x0000024000007945 */ /* 0x000fe60003800200 */
[C---:B------:R-:W-:Y:S01]  /*0170*/  ISETP.GT.U32.AND P1, PT, R4.reuse, UR5, PT ;  /* 0x0000000504007c0c */ /* 0x040fe2000bf24070 */
[----:B------:R-:W-:Y:S01]  /*0180*/  IMAD.X R7, RZ, RZ, R3, P0 ;  /* 0x000000ffff077224 */ /* 0x000fe200000e0603 */
[----:B------:R-:W-:-:S04]  /*0190*/  ISETP.GE.U32.AND P0, PT, R4, UR5, PT ;  /* 0x0000000504007c0c */ /* 0x000fc8000bf06070 */
[C---:B------:R-:W-:Y:S02]  /*01a0*/  ISETP.GT.U32.AND.EX P1, PT, R7.reuse, UR71, PT, P1 ;  /* 0x0000004707007c0c */ /* 0x040fe4000bf24110 */
[C---:B------:R-:W-:Y:S02]  /*01b0*/  ISETP.GE.U32.AND.EX P0, PT, R7.reuse, UR71, PT, P0 ;  /* 0x0000004707007c0c */ /* 0x040fe4000bf06100 */
[----:B------:R-:W-:Y:S02]  /*01c0*/  SEL R5, R4, UR5, P1 ;  /* 0x0000000504057c07 */ /* 0x000fe40008800000 */
[----:B------:R-:W-:Y:S02]  /*01d0*/  SEL R2, RZ, 0x1, P0 ;  /* 0x00000001ff027807 */ /* 0x000fe40000000000 */
[----:B------:R-:W-:Y:S02]  /*01e0*/  SEL R6, R7, UR71, P1 ;  /* 0x0000004707067c07 */ /* 0x000fe40008800000 */
[----:B------:R-:W-:-:S04]  /*01f0*/  IADD3 R4, P0, P1, R5, -R4, -R2 ;  /* 0x8000000405047210 */ /* 0x000fc8000791e802 */
[----:B------:R-:W-:-:S04]  /*0200*/  IADD3.X R5, PT, PT, R6, -0x1, ~R7, P0, P1 ;  /* 0xffffffff06057810 */ /* 0x000fc800007e2c07 */
[----:B------:R-:W-:-:S13]  /*0210*/  ISETP.NE.U32.AND P0, PT, R5, RZ, PT ;  /* 0x000000ff0500720c */ /* 0x000fda0003f05070 */
[----:B------:R-:W-:Y:S05]  /*0220*/  @P0 BRA `(.L_x_2) ;  /* 0x0000000000540947 */ /* 0x000fea0003800000 */
[----:B------:R-:W0:Y:S01]  /*0230*/  I2F.U32.RP R5, UR72 ;  /* 0x0000004800057d06 */ /* 0x000e220008209000 */
[----:B------:R-:W-:Y:S02]  /*0240*/  IADD3 R9, PT, PT, RZ, -UR72, RZ ;  /* 0x80000048ff097c10 */ /* 0x000fe4000fffe0ff */
[----:B------:R-:W-:-:S05]  /*0250*/  ISETP.NE.U32.AND P2, PT, RZ, UR72, PT ;  /* 0x00000048ff007c0c */ /* 0x000fca000bf45070 */
[----:B0-----:R-:W0:Y:S02]  /*0260*/  MUFU.RCP R5, R5 ;  /* 0x0000000500057308 */ /* 0x001e240000001000 */
[----:B0-----:R-:W-:Y:S01]  /*0270*/  IADD3 R6, PT, PT, R5, 0xffffffe, RZ ;  /* 0x0ffffffe05067810 */ /* 0x001fe20007ffe0ff */
[----:B------:R-:W-:-:S05]  /*0280*/  IMAD.MOV.U32 R5, RZ, RZ, RZ ;  /* 0x000000ffff057224 */ /* 0x000fca00078e00ff */
[----:B------:R0:W1:Y:S02]  /*0290*/  F2I.FTZ.U32.TRUNC.NTZ R7, R6 ;  /* 0x0000000600077305 */ /* 0x000064000021f000 */
[----:B0-----:R-:W-:Y:S02]  /*02a0*/  IMAD.MOV.U32 R6, RZ, RZ, RZ ;  /* 0x000000ffff067224 */ /* 0x001fe400078e00ff */
[----:B-1----:R-:W-:-:S04]  /*02b0*/  IMAD R9, R9, R7, RZ ;  /* 0x0000000709097224 */ /* 0x002fc800078e02ff */
[----:B------:R-:W-:-:S06]  /*02c0*/  IMAD.HI.U32 R7, R7, R9, R6 ;  /* 0x0000000907077227 */ /* 0x000fcc00078e0006 */
[----:B------:R-:W-:-:S05]  /*02d0*/  IMAD.HI.U32 R7, R7, R4, RZ ;  /* 0x0000000407077227 */ /* 0x000fca00078e00ff */
[----:B------:R-:W-:-:S05]  /*02e0*/  IADD3 R9, PT, PT, -R7, RZ, RZ ;  /* 0x000000ff07097210 */ /* 0x000fca0007ffe1ff */
[----:B------:R-:W-:-:S05]  /*02f0*/  IMAD R4, R9, UR72, R4 ;  /* 0x0000004809047c24 */ /* 0x000fca000f8e0204 */
[----:B------:R-:W-:-:S13]  /*0300*/  ISETP.GE.U32.AND P0, PT, R4, UR72, PT ;  /* 0x0000004804007c0c */ /* 0x000fda000bf06070 */
[----:B------:R-:W-:Y:S01]  /*0310*/  @P0 IADD3 R4, PT, PT, R4, -UR72, RZ ;  /* 0x8000004804040c10 */ /* 0x000fe2000fffe0ff */
[----:B------:R-:W-:-:S03]  /*0320*/  @P0 VIADD R7, R7, 0x1 ;  /* 0x0000000107070836 */ /* 0x000fc60000000000 */
[----:B------:R-:W-:-:S13]  /*0330*/  ISETP.GE.U32.AND P1, PT, R4, UR72, PT ;  /* 0x0000004804007c0c */ /* 0x000fda000bf26070 */
[----:B------:R-:W-:Y:S02]  /*0340*/  @P1 IADD3 R7, PT, PT, R7, 0x1, RZ ;  /* 0x0000000107071810 */ /* 0x000fe40007ffe0ff */
[----:B------:R-:W-:-:S04]  /*0350*/  @!P2 LOP3.LUT R7, RZ, UR72, RZ, 0x33, !PT ;  /* 0x00000048ff07ac12 */ /* 0x000fc8000f8e33ff */
[----:B------:R-:W-:Y:S01]  /*0360*/  MOV R4, R7 ;  /* 0x0000000700047202 */ /* 0x000fe20000000f00 */
[----:B------:R-:W-:Y:S06]  /*0370*/  BRA `(.L_x_3) ;  /* 0x0000000000087947 */ /* 0x000fec0003800000 */
.L_x_2:
[----:B------:R-:W-:-:S07]  /*0380*/  MOV R6, 0x3a0 ;  /* 0x000003a000067802 */ /* 0x000fce0000000f00 */
[----:B------:R-:W-:Y:S05]  /*0390*/  CALL.REL.NOINC `($__internal_0_$__cuda_sm20_div_u64) ;  /* 0x0000002c00107944 */ /* 0x000fea0003c00000 */
.L_x_3:
[----:B------:R-:W-:Y:S05]  /*03a0*/  BSYNC.RECONVERGENT B0 ;  /* 0x0000000000007941 */ /* 0x000fea0003800200 */
.L_x_1:
[----:B------:R-:W0:Y:S01]  /*03b0*/  LDCU.128 UR8, c[0x0][0x390] ;  /* 0x00007200ff0877ac */ /* 0x000e220008000c00 */
[----:B------:R-:W1:Y:S01]  /*03c0*/  LDC R9, c[0x0][0x5fc] ;  /* 0x00017f00ff097b82 */ /* 0x000e620000000800 */
[----:B------:R-:W-:Y:S01]  /*03d0*/  IADD3 R2, P0, PT, R4, R2, RZ ;  /* 0x0000000204027210 */ /* 0x000fe20007f1e0ff */
[----:B------:R-:W-:Y:S01]  /*03e0*/  BSSY.RECONVERGENT B0, `(.L_x_4) ;  /* 0x000004f000007945 */ /* 0x000fe20003800200 */
[----:B------:R-:W2:Y:S02]  /*03f0*/  LDCU.64 UR12, c[0x0][0x600] ;  /* 0x0000c000ff0c77ac */ /* 0x000ea40008000a00 */
[----:B------:R-:W-:Y:S02]  /*0400*/  LOP3.LUT R8, R2, 0x3, RZ, 0xc0, !PT ;  /* 0x0000000302087812 */ /* 0x000fe400078ec0ff */
[----:B------:R-:W-:Y:S01]  /*0410*/  IADD3.X R4, PT, PT, RZ, R5, RZ, P0, !PT ;  /* 0x00000005ff047210 */ /* 0x000fe200007fe4ff */
[----:B------:R-:W1:Y:S01]  /*0420*/  LDC.64 R6, c[0x0][0x388] ;  /* 0x0000e200ff067b82 */ /* 0x000e620000000a00 */
[----:B------:R-:W-:-:S02]  /*0430*/  ISETP.NE.U32.AND P1, PT, R8, 0x3, PT ;  /* 0x000000030800780c */ /* 0x000fc40003f25070 */
[----:B------:R-:W-:Y:S02]  /*0440*/  ISETP.GE.U32.AND P0, PT, R2, 0x3, PT ;  /* 0x000000030200780c */ /* 0x000fe40003f06070 */
[----:B------:R-:W-:Y:S02]  /*0450*/  ISETP.NE.AND.EX P1, PT, RZ, RZ, PT, P1 ;  /* 0x000000ffff00720c */ /* 0x000fe40003f25310 */
[----:B------:R-:W-:Y:S01]  /*0460*/  ISETP.GE.U32.AND.EX P0, PT, R4, RZ, PT, P0 ;  /* 0x000000ff0400720c */ /* 0x000fe20003f06100 */
[----:B0-----:R-:W-:Y:S02]  /*0470*/  UIMAD.WIDE UR6, UR73, 0x2, UR10 ;  /* 0x00000002490678a5 */ /* 0x001fe4000f8e020a */
[----:B--2---:R-:W-:Y:S01]  /*0480*/  UIMAD.WIDE UR4, UR13, 0x2, URZ ;  /* 0x000000020d0478a5 */ /* 0x004fe2000f8e02ff */
[----:B------:R-:W0:Y:S03]  /*0490*/  LDCU UR13, c[0x0][0x380] ;  /* 0x00007000ff0d77ac */ /* 0x000e260008000800 */
[----:B------:R-:W-:-:S04]  /*04a0*/  UIADD3 UR11, UP0, UPT, UR6, -UR4, URZ ;  /* 0x80000004060b7290 */ /* 0x000fc8000ff1e0ff */
[----:B------:R-:W-:Y:S01]  /*04b0*/  UIADD3.X UR10, UPT, UPT, UR7, ~UR5, URZ, UP0, !UPT ;  /* 0x80000005070a7290 */ /* 0x000fe200087fe4ff */
[----:B-1----:R-:W-:Y:S01]  /*04c0*/  IMAD.WIDE R4, R9, 0x2, R6 ;  /* 0x0000000209047825 */ /* 0x002fe200078e0206 */
[----:B------:R-:W-:Y:S01]  /*04d0*/  UIMAD.WIDE UR4, UR12, 0x2, UR8 ;  /* 0x000000020c0478a5 */ /* 0x000fe2000f8e0208 */
[----:B------:R-:W-:-:S03]  /*04e0*/  MOV R6, UR11 ;  /* 0x0000000b00067c02 */ /* 0x000fc60008000f00 */
[----:B------:R-:W-:Y:S01]  /*04f0*/  IMAD.U32 R7, RZ, RZ, UR10 ;  /* 0x0000000aff077e24 */ /* 0x000fe2000f8e00ff */
[----:B------:R-:W-:Y:S01]  /*0500*/  UIMAD.WIDE UR8, UR12, 0x2, UR4 ;  /* 0x000000020c0878a5 */ /* 0x000fe2000f8e0204 */
[----:B------:R-:W-:Y:S01]  /*0510*/  IMAD.WIDE R8, R9, 0x2, R4 ;  /* 0x0000000209087825 */ /* 0x000fe200078e0204 */
[----:B0-----:R-:W-:Y:S10]  /*0520*/  @!P1 BRA `(.L_x_5) ;  /* 0x0000000000e89947 */ /* 0x001ff40003800000 */
[----:B------:R-:W0:Y:S01]  /*0530*/  LDC.64 R10, c[0x0][0x388] ;  /* 0x0000e200ff0a7b82 */ /* 0x000e220000000a00 */
[----:B------:R-:W-:Y:S01]  /*0540*/  IADD3 R18, PT, PT, R2, 0x1, RZ ;  /* 0x0000000102127810 */ /* 0x000fe20007ffe0ff */
[----:B------:R-:W-:-:S03]  /*0550*/  HFMA2 R2, -RZ, RZ, 0, 0 ;  /* 0x00000000ff027431 */ /* 0x000fc600000001ff */
[----:B------:R-:W-:-:S07]  /*0560*/  LOP3.LUT R18, R18, 0x3, RZ, 0xc0, !PT ;  /* 0x0000000312127812 */ /* 0x000fce00078ec0ff */
.L_x_6:
[----:B-1----:R-:W1:Y:S01]  /*0570*/  LDC.64 R14, c[0x0][0x398] ;  /* 0x0000e600ff0e7b82 */ /* 0x002e620000000a00 */
[----:B------:R-:W-:Y:S01]  /*0580*/  MOV R22, UR6 ;  /* 0x0000000600167c02 */ /* 0x000fe20008000f00 */
[----:B------:R-:W-:Y:S01]  /*0590*/  IMAD.U32 R20, RZ, RZ, UR4 ;  /* 0x00000004ff147e24 */ /* 0x000fe2000f8e00ff */
[----:B------:R-:W-:Y:S01]  /*05a0*/  MOV R16, UR8 ;  /* 0x0000000800107c02 */ /* 0x000fe20008000f00 */
[----:B------:R-:W-:Y:S01]  /*05b0*/  IMAD.U32 R23, RZ, RZ, UR7 ;  /* 0x00000007ff177e24 */ /* 0x000fe2000f8e00ff */
[----:B------:R-:W-:Y:S01]  /*05c0*/  MOV R21, UR5 ;  /* 0x0000000500157c02 */ /* 0x000fe20008000f00 */
[----:B------:R-:W2:Y:S01]  /*05d0*/  LDG.E.U16 R27, desc[UR76][R6.64] ;  /* 0x0000004c061b7981 */ /* 0x000ea2000c1e1500 */
[----:B------:R-:W-:Y:S01]  /*05e0*/  MOV R17, UR9 ;  /* 0x0000000900117c02 */ /* 0x000fe20008000f00 */
[----:B------:R-:W3:Y:S02]  /*05f0*/  LDC.64 R12, c[0x0][0x390] ;  /* 0x0000e400ff0c7b82 */ /* 0x000ee40000000a00 */
[----:B------:R-:W4:Y:S04]  /*0600*/  LDG.E.U16 R22, desc[UR76][R22.64] ;  /* 0x0000004c16167981 */ /* 0x000f28000c1e1500 */
[----:B------:R-:W5:Y:S04]  /*0610*/  LDG.E.U16 R20, desc[UR76][R20.64] ;  /* 0x0000004c14147981 */ /* 0x000f68000c1e1500 */
[----:B------:R-:W5:Y:S04]  /*0620*/  LDG.E.U16 R16, desc[UR76][R16.64] ;  /* 0x0000004c10107981 */ /* 0x000f68000c1e1500 */
[----:B-1----:R-:W5:Y:S04]  /*0630*/  LDG.E.U16 R14, desc[UR76][R14.64] ;  /* 0x0000004c0e0e7981 */ /* 0x002f68000c1e1500 */
[----:B---3--:R-:W3:Y:S01]  /*0640*/  LDG.E.U16 R12, desc[UR76][R12.64] ;  /* 0x0000004c0c0c7981 */ /* 0x008ee2000c1e1500 */
[----:B------:R-:W-:-:S04]  /*0650*/  IADD3 R18, P1, PT, R18, -0x1, RZ ;  /* 0xffffffff12127810 */ /* 0x000fc80007f3e0ff */
[----:B------:R-:W-:Y:S02]  /*0660*/  IADD3.X R2, PT, PT, R2, -0x1, RZ, P1, !PT ;  /* 0xffffffff02027810 */ /* 0x000fe40000ffe4ff */
[----:B------:R-:W-:-:S04]  /*0670*/  ISETP.NE.U32.AND P1, PT, R18, RZ, PT ;  /* 0x000000ff1200720c */ /* 0x000fc80003f25070 */
[----:B------:R-:W-:Y:S02]  /*0680*/  ISETP.NE.AND.EX P1, PT, R2, RZ, PT, P1 ;  /* 0x000000ff0200720c */ /* 0x000fe40003f25310 */
[----:B------:R-:W-:-:S05]  /*0690*/  IADD3 R0, P2, PT, R0, UR72, RZ ;  /* 0x0000004800007c10 */ /* 0x000fca000ff5e0ff */
[----:B------:R-:W-:Y:S01]  /*06a0*/  IMAD.X R3, RZ, RZ, R3, P2 ;  /* 0x000000ffff037224 */ /* 0x000fe200010e0603 */
[----:B--2---:R-:W-:Y:S02]  /*06b0*/  SHF.L.U32 R27, R27, 0x10, RZ ;  /* 0x000000101b1b7819 */ /* 0x004fe400000006ff */
[----:B----4-:R-:W-:Y:S01]  /*06c0*/  SHF.L.U32 R25, R22, 0x10, RZ ;  /* 0x0000001016197819 */ /* 0x010fe200000006ff */
[----:B-----5:R-:W-:Y:S01]  /*06d0*/  IMAD.U32 R24, R20, 0x10000, RZ ;  /* 0x0001000014187824 */ /* 0x020fe200078e00ff */
[----:B------:R-:W-:-:S03]  /*06e0*/  SHF.L.U32 R26, R16, 0x10, RZ ;  /* 0x00000010101a7819 */ /* 0x000fc600000006ff */
[----:B------:R-:W-:Y:S01]  /*06f0*/  FMUL.FTZ R19, R24, R25 ;  /* 0x0000001918137220 */ /* 0x000fe20000410000 */
[----:B------:R-:W-:Y:S01]  /*0700*/  IMAD.U32 R29, R14, 0x10000, RZ ;  /* 0x000100000e1d7824 */ /* 0x000fe200078e00ff */
[----:B---3--:R-:W-:-:S03]  /*0710*/  SHF.L.U32 R14, R12, 0x10, RZ ;  /* 0x000000100c0e7819 */ /* 0x008fc600000006ff */
[C---:B------:R-:W-:Y:S01]  /*0720*/  FMUL.FTZ R20, R26.reuse, R29 ;  /* 0x0000001d1a147220 */ /* 0x040fe20000410000 */
[----:B------:R-:W-:Y:S01]  /*0730*/  FMUL.FTZ R26, R26, R27 ;  /* 0x0000001b1a1a7220 */ /* 0x000fe20000410000 */
[-C--:B------:R-:W-:Y:S01]  /*0740*/  FMUL.FTZ R25, R25, R14.reuse ;  /* 0x0000000e19197220 */ /* 0x080fe20000410000 */
[----:B------:R-:W-:Y:S01]  /*0750*/  FMUL.FTZ R27, R27, R14 ;  /* 0x0000000e1b1b7220 */ /* 0x000fe20000410000 */
[----:B------:R-:W1:Y:S01]  /*0760*/  F2F.BF16.F32 R16, R20 ;  /* 0x0000001400107304 */ /* 0x000e620000202000 */
[----:B------:R-:W-:-:S07]  /*0770*/  FMUL.FTZ R24, R24, R29 ;  /* 0x0000001d18187220 */ /* 0x000fce0000410000 */
[----:B------:R-:W-:Y:S08]  /*0780*/  F2F.BF16.F32 R25, R25 ;  /* 0x0000001900197304 */ /* 0x000ff00000202000 */
[----:B------:R-:W2:Y:S08]  /*0790*/  F2F.BF16.F32 R19, R19 ;  /* 0x0000001300137304 */ /* 0x000eb00000202000 */
[----:B------:R-:W3:Y:S08]  /*07a0*/  F2F.BF16.F32 R26, R26 ;  /* 0x0000001a001a7304 */ /* 0x000ef00000202000 */
[----:B------:R-:W4:Y:S08]  /*07b0*/  F2F.BF16.F32 R12, R24 ;  /* 0x00000018000c7304 */ /* 0x000f300000202000 */
[----:B------:R-:W5:Y:S01]  /*07c0*/  F2F.BF16.F32 R27, R27 ;  /* 0x0000001b001b7304 */ /* 0x000f620000202000 */
[----:B-1----:R-:W-:Y:S01]  /*07d0*/  SHF.L.U32 R16, R16, 0x10, RZ ;  /* 0x0000001010107819 */ /* 0x002fe200000006ff */
[----:B--2---:R-:W-:Y:S01]  /*07e0*/  IMAD.U32 R19, R19, 0x10000, RZ ;  /* 0x0001000013137824 */ /* 0x004fe200078e00ff */
[----:B------:R-:W-:Y:S01]  /*07f0*/  SHF.L.U32 R13, R25, 0x10, RZ ;  /* 0x00000010190d7819 */ /* 0x000fe200000006ff */
[----:B---3--:R-:W-:Y:S01]  /*0800*/  IMAD.U32 R14, R26, 0x10000, RZ ;  /* 0x000100001a0e7824 */ /* 0x008fe200078e00ff */
[----:B----4-:R-:W-:-:S03]  /*0810*/  SHF.L.U32 R15, R12, 0x10, RZ ;  /* 0x000000100c0f7819 */ /* 0x010fc600000006ff */
[----:B------:R-:W-:Y:S01]  /*0820*/  FADD.FTZ R13, R16, -R13 ;  /* 0x8000000d100d7221 */ /* 0x000fe20000010000 */
[----:B------:R-:W-:Y:S01]  /*0830*/  FADD.FTZ R14, R19, -R14 ;  /* 0x8000000e130e7221 */ /* 0x000fe20000010000 */
[----:B-----5:R-:W-:-:S04]  /*0840*/  SHF.L.U32 R12, R27, 0x10, RZ ;  /* 0x000000101b0c7819 */ /* 0x020fc800000006ff */
[----:B------:R-:W-:Y:S01]  /*0850*/  F2FP.BF16.F32.PACK_AB R14, R13, R14 ;  /* 0x0000000e0d0e723e */ /* 0x000fe200000010ff */
[----:B------:R-:W-:-:S03]  /*0860*/  FADD.FTZ R12, R12, -R15 ;  /* 0x8000000f0c0c7221 */ /* 0x000fc60000010000 */
[----:B------:R-:W-:Y:S01]  /*0870*/  PRMT R13, R14, 0x7632, R13 ;  /* 0x000076320e0d7816 */ /* 0x000fe2000000000d */
[----:B0-----:R1:W-:Y:S01]  /*0880*/  STG.E.U16 desc[UR76][R10.64], R14 ;  /* 0x0000000e0a007986 */ /* 0x0013e2000c10154c */
[----:B------:R-:W-:-:S03]  /*0890*/  F2FP.BF16.F32.PACK_AB R12, RZ, R12 ;  /* 0x0000000cff0c723e */ /* 0x000fc600000010ff */
[----:B------:R1:W-:Y:S04]  /*08a0*/  STG.E.U16 desc[UR76][R4.64], R13 ;  /* 0x0000000d04007986 */ /* 0x0003e8000c10154c */
[----:B------:R1:W-:Y:S01]  /*08b0*/  STG.E.U16 desc[UR76][R8.64], R12 ;  /* 0x0000000c08007986 */ /* 0x0003e2000c10154c */
[----:B------:R-:W-:Y:S05]  /*08c0*/  @P1 BRA `(.L_x_6) ;  /* 0xfffffffc00281947 */ /* 0x000fea000383ffff */
.L_x_5:
[----:B------:R-:W-:Y:S05]  /*08d0*/  BSYNC.RECONVERGENT B0 ;  /* 0x0000000000007941 */ /* 0x000fea0003800200 */
.L_x_4:
[----:B------:R-:W-:Y:S05]  /*08e0*/  @!P0 EXIT ;  /* 0x000000000000894d */ /* 0x000fea0003800000 */
.L_x_7:
[----:B-1----:R-:W0:Y:S01]  /*08f0*/  LDC.64 R12, c[0x0][0x398] ;  /* 0x0000e600ff0c7b82 */ /* 0x002e220000000a00 */
[----:B------:R-:W-:Y:S01]  /*0900*/  MOV R16, UR4 ;  /* 0x0000000400107c02 */ /* 0x000fe20008000f00 */
[----:B------:R-:W-:Y:S01]  /*0910*/  IMAD.U32 R20, RZ, RZ, UR6 ;  /* 0x00000006ff147e24 */ /* 0x000fe2000f8e00ff */
[----:B------:R-:W-:Y:S02]  /*0920*/  MOV R17, UR5 ;  /* 0x0000000500117c02 */ /* 0x000fe40008000f00 */
[----:B------:R-:W-:-:S03]  /*0930*/  MOV R21, UR7 ;  /* 0x0000000700157c02 */ /* 0x000fc60008000f00 */
[----:B------:R-:W1:Y:S01]  /*0940*/  LDC.64 R10, c[0x0][0x390] ;  /* 0x0000e400ff0a7b82 */ /* 0x000e620000000a00 */
[----:B------:R-:W-:Y:S01]  /*0950*/  MOV R22, UR8 ;  /* 0x0000000800167c02 */ /* 0x000fe20008000f00 */
[----:B------:R-:W-:Y:S01]  /*0960*/  IMAD.U32 R23, RZ, RZ, UR9 ;  /* 0x00000009ff177e24 */ /* 0x000fe2000f8e00ff */
[----:B------:R-:W2:Y:S04]  /*0970*/  LDG.E.U16 R16, desc[UR76][R16.64] ;  /* 0x0000004c10107981 */ /* 0x000ea8000c1e1500 */
[----:B------:R-:W3:Y:S04]  /*0980*/  LDG.E.U16 R18, desc[UR76][R20.64] ;  /* 0x0000004c14127981 */ /* 0x000ee8000c1e1500 */
[----:B------:R4:W5:Y:S04]  /*0990*/  LDG.E.U16 R22, desc[UR76][R22.64] ;  /* 0x0000004c16167981 */ /* 0x000968000c1e1500 */
[----:B------:R-:W5:Y:S04]  /*09a0*/  LDG.E.U16 R14, desc[UR76][R6.64] ;  /* 0x0000004c060e7981 */ /* 0x000f68000c1e1500 */
[----:B0-----:R-:W5:Y:S04]  /*09b0*/  LDG.E.U16 R24, desc[UR76][R12.64] ;  /* 0x0000004c0c187981 */ /* 0x001f68000c1e1500 */
[----:B-1----:R-:W5:Y:S01]  /*09c0*/  LDG.E.U16 R15, desc[UR76][R10.64] ;  /* 0x0000004c0a0f7981 */ /* 0x002f62000c1e1500 */
[----:B----4-:R-:W-:-:S02]  /*09d0*/  MOV R23, UR7 ;  /* 0x0000000700177c02 */ /* 0x010fc40008000f00 */
[----:B--2---:R-:W-:Y:S02]  /*09e0*/  SHF.L.U32 R19, R16, 0x10, RZ ;  /* 0x0000001010137819 */ /* 0x004fe400000006ff */
[----:B---3--:R-:W-:Y:S02]  /*09f0*/  SHF.L.U32 R18, R18, 0x10, RZ ;  /* 0x0000001012127819 */ /* 0x008fe400000006ff */
[----:B-----5:R-:W-:Y:S01]  /*0a00*/  SHF.L.U32 R17, R22, 0x10, RZ ;  /* 0x0000001016117819 */ /* 0x020fe200000006ff */
[----:B------:R-:W-:Y:S01]  /*0a10*/  IMAD.U32 R14, R14, 0x10000, RZ ;  /* 0x000100000e0e7824 */ /* 0x000fe200078e00ff */
[----:B------:R-:W-:Y:S01]  /*0a20*/  SHF.L.U32 R24, R24, 0x10, RZ ;  /* 0x0000001018187819 */ /* 0x000fe200000006ff */
[----:B------:R-:W-:Y:S02]  /*0a30*/  FMUL.FTZ R2, R19, R18 ;  /* 0x0000001213027220 */ /* 0x000fe40000410000 */
[----:B------:R-:W-:Y:S01]  /*0a40*/  FMUL.FTZ R16, R17, R14 ;  /* 0x0000000e11107220 */ /* 0x000fe20000410000 */
[----:B------:R-:W-:-:S02]  /*0a50*/  IMAD.U32 R15, R15, 0x10000, RZ ;  /* 0x000100000f0f7824 */ /* 0x000fc400078e00ff */
[-C--:B------:R-:W-:Y:S01]  /*0a60*/  FMUL.FTZ R17, R17, R24.reuse ;  /* 0x0000001811117220 */ /* 0x080fe20000410000 */
[----:B------:R-:W-:Y:S01]  /*0a70*/  FMUL.FTZ R24, R19, R24 ;  /* 0x0000001813187220 */ /* 0x000fe20000410000 */
[-C--:B------:R-:W-:Y:S01]  /*0a80*/  FMUL.FTZ R18, R18, R15.reuse ;  /* 0x0000000f12127220 */ /* 0x080fe20000410000 */
[----:B------:R-:W-:Y:S01]  /*0a90*/  FMUL.FTZ R20, R14, R15 ;  /* 0x0000000f0e147220 */ /* 0x000fe20000410000 */
[----:B------:R-:W0:Y:S08]  /*0aa0*/  F2F.BF16.F32 R16, R16 ;  /* 0x0000001000107304 */ /* 0x000e300000202000 */
[----:B------:R-:W-:Y:S08]  /*0ab0*/  F2F.BF16.F32 R2, R2 ;  /* 0x0000000200027304 */ /* 0x000ff00000202000 */
[----:B------:R-:W-:Y:S08]  /*0ac0*/  F2F.BF16.F32 R18, R18 ;  /* 0x0000001200127304 */ /* 0x000ff00000202000 */
[----:B------:R-:W1:Y:S08]  /*0ad0*/  F2F.BF16.F32 R17, R17 ;  /* 0x0000001100117304 */ /* 0x000e700000202000 */
[----:B------:R-:W2:Y:S01]  /*0ae0*/  F2F.BF16.F32 R24, R24 ;  /* 0x0000001800187304 */ /* 0x000ea20000202000 */
[----:B------:R-:W3:Y:S07]  /*0af0*/  LDC.64 R14, c[0x0][0x388] ;  /* 0x0000e200ff0e7b82 */ /* 0x000eee0000000a00 */
[----:B------:R-:W4:Y:S01]  /*0b00*/  F2F.BF16.F32 R20, R20 ;  /* 0x0000001400147304 */ /* 0x000f220000202000 */
[----:B0-----:R-:W-:Y:S01]  /*0b10*/  SHF.L.U32 R19, R16, 0x10, RZ ;  /* 0x0000001010137819 */ /* 0x001fe200000006ff */
[----:B-1----:R-:W-:Y:S01]  /*0b20*/  IMAD.U32 R17, R17, 0x10000, RZ ;  /* 0x0001000011117824 */ /* 0x002fe200078e00ff */
[----:B------:R-:W-:-:S02]  /*0b30*/  SHF.L.U32 R2, R2, 0x10, RZ ;  /* 0x0000001002027819 */ /* 0x000fc400000006ff */
[----:B------:R-:W-:Y:S02]  /*0b40*/  SHF.L.U32 R16, R18, 0x10, RZ ;  /* 0x0000001012107819 */ /* 0x000fe400000006ff */
[----:B--2---:R-:W-:Y:S01]  /*0b50*/  SHF.L.U32 R22, R24, 0x10, RZ ;  /* 0x0000001018167819 */ /* 0x004fe200000006ff */
[----:B------:R-:W-:Y:S02]  /*0b60*/  FADD.FTZ R2, R2, -R19 ;  /* 0x8000001302027221 */ /* 0x000fe40000010000 */
[----:B------:R-:W-:Y:S01]  /*0b70*/  FADD.FTZ R17, R17, -R16 ;  /* 0x8000001011117221 */ /* 0x000fe20000010000 */
[----:B----4-:R-:W-:-:S04]  /*0b80*/  IMAD.U32 R21, R20, 0x10000, RZ ;  /* 0x0001000014157824 */ /* 0x010fc800078e00ff */
[----:B------:R-:W-:Y:S01]  /*0b90*/  FADD.FTZ R21, R21, -R22 ;  /* 0x8000001615157221 */ /* 0x000fe20000010000 */
[----:B------:R-:W-:-:S04]  /*0ba0*/  F2FP.BF16.F32.PACK_AB R2, R17, R2 ;  /* 0x000000021102723e */ /* 0x000fc800000010ff */
[----:B------:R-:W-:Y:S02]  /*0bb0*/  F2FP.BF16.F32.PACK_AB R21, RZ, R21 ;  /* 0x00000015ff15723e */ /* 0x000fe400000010ff */
[----:B------:R-:W-:Y:S02]  /*0bc0*/  PRMT R19, R2, 0x7632, R19 ;  /* 0x0000763202137816 */ /* 0x000fe40000000013 */
[----:B------:R-:W-:Y:S01]  /*0bd0*/  PRMT R25, R21, 0x7610, R25 ;  /* 0x0000761015197816 */ /* 0x000fe20000000019 */
[----:B---3--:R-:W-:Y:S01]  /*0be0*/  STG.E.U16 desc[UR76][R14.64], R2 ;  /* 0x000000020e007986 */ /* 0x008fe2000c10154c */
[----:B------:R-:W-:Y:S01]  /*0bf0*/  MOV R20, UR4 ;  /* 0x0000000400147c02 */ /* 0x000fe20008000f00 */
[----:B------:R-:W-:Y:S01]  /*0c00*/  IMAD.U32 R22, RZ, RZ, UR6 ;  /* 0x00000006ff167e24 */ /* 0x000fe2000f8e00ff */
[----:B------:R-:W-:Y:S01]  /*0c10*/  MOV R21, UR5 ;  /* 0x0000000500157c02 */ /* 0x000fe20008000f00 */
[----:B------:R-:W-:Y:S01]  /*0c20*/  STG.E.U16 desc[UR76][R4.64], R19 ;  /* 0x0000001304007986 */ /* 0x000fe2000c10154c */
[----:B------:R-:W-:-:S03]  /*0c30*/  MOV R24, UR8 ;  /* 0x0000000800187c02 */ /* 0x000fc60008000f00 */
[----:B------:R0:W-:Y:S04]  /*0c40*/  STG.E.U16 desc[UR76][R8.64], R25 ;  /* 0x0000001908007986 */ /* 0x0001e8000c10154c */
[----:B------:R-:W2:Y:S04]  /*0c50*/  LDG.E.U16 R16, desc[UR76][R20.64] ;  /* 0x0000004c14107981 */ /* 0x000ea8000c1e1500 */
[----:B------:R-:W3:Y:S01]  /*0c60*/  LDG.E.U16 R17, desc[UR76][R22.64] ;  /* 0x0000004c16117981 */ /* 0x000ee2000c1e1500 */
[----:B0-----:R-:W-:-:S03]  /*0c70*/  IMAD.U32 R25, RZ, RZ, UR9 ;  /* 0x00000009ff197e24 */ /* 0x001fc6000f8e00ff */
[----:B------:R-:W4:Y:S04]  /*0c80*/  LDG.E.U16 R26, desc[UR76][R12.64] ;  /* 0x0000004c0c1a7981 */ /* 0x000f28000c1e1500 */
[----:B------:R-:W5:Y:S04]  /*0c90*/  LDG.E.U16 R24, desc[UR76][R24.64] ;  /* 0x0000004c18187981 */ /* 0x000f68000c1e1500 */
[----:B------:R-:W5:Y:S04]  /*0ca0*/  LDG.E.U16 R18, desc[UR76][R6.64] ;  /* 0x0000004c06127981 */ /* 0x000f68000c1e1500 */
[----:B------:R-:W5:Y:S01]  /*0cb0*/  LDG.E.U16 R2, desc[UR76][R10.64] ;  /* 0x0000004c0a027981 */ /* 0x000f62000c1e1500 */
[----:B--2---:R-:W-:-:S02]  /*0cc0*/  SHF.L.U32 R16, R16, 0x10, RZ ;  /* 0x0000001010107819 */ /* 0x004fc400000006ff */
[----:B---3--:R-:W-:Y:S02]  /*0cd0*/  SHF.L.U32 R17, R17, 0x10, RZ ;  /* 0x0000001011117819 */ /* 0x008fe400000006ff */
[----:B----4-:R-:W-:Y:S01]  /*0ce0*/  SHF.L.U32 R26, R26, 0x10, RZ ;  /* 0x000000101a1a7819 */ /* 0x010fe200000006ff */
[----:B-----5:R-:W-:Y:S01]  /*0cf0*/  IMAD.U32 R27, R24, 0x10000, RZ ;  /* 0x00010000181b7824 */ /* 0x020fe200078e00ff */
[----:B------:R-:W-:Y:S01]  /*0d00*/  SHF.L.U32 R18, R18, 0x10, RZ ;  /* 0x0000001012127819 */ /* 0x000fe200000006ff */
[----:B------:R-:W-:Y:S01]  /*0d10*/  FMUL.FTZ R19, R16, R17 ;  /* 0x0000001110137220 */ /* 0x000fe20000410000 */
[----:B------:R-:W-:Y:S02]  /*0d20*/  IMAD.U32 R2, R2, 0x10000, RZ ;  /* 0x0001000002027824 */ /* 0x000fe400078e00ff */
[C---:B------:R-:W-:Y:S01]  /*0d30*/  FMUL.FTZ R21, R27.reuse, R26 ;  /* 0x0000001a1b157220 */ /* 0x040fe20000410000 */
[----:B------:R-:W-:Y:S01]  /*0d40*/  FMUL.FTZ R20, R27, R18 ;  /* 0x000000121b147220 */ /* 0x000fe20000410000 */
[----:B------:R-:W-:Y:S01]  /*0d50*/  FMUL.FTZ R17, R17, R2 ;  /* 0x0000000211117220 */ /* 0x000fe20000410000 */
[----:B------:R-:W-:Y:S01]  /*0d60*/  FMUL.FTZ R16, R16, R26 ;  /* 0x0000001a10107220 */ /* 0x000fe20000410000 */
[----:B------:R-:W-:-:S02]  /*0d70*/  FMUL.FTZ R18, R18, R2 ;  /* 0x0000000212127220 */ /* 0x000fc40000410000 */
[----:B------:R-:W0:Y:S08]  /*0d80*/  F2F.BF16.F32 R21, R21 ;  /* 0x0000001500157304 */ /* 0x000e300000202000 */
[----:B------:R-:W1:Y:S08]  /*0d90*/  F2F.BF16.F32 R19, R19 ;  /* 0x0000001300137304 */ /* 0x000e700000202000 */
[----:B------:R-:W2:Y:S08]  /*0da0*/  F2F.BF16.F32 R20, R20 ;  /* 0x0000001400147304 */ /* 0x000eb00000202000 */
[----:B------:R-:W3:Y:S08]  /*0db0*/  F2F.BF16.F32 R17, R17 ;  /* 0x0000001100117304 */ /* 0x000ef00000202000 */
[----:B------:R-:W4:Y:S08]  /*0dc0*/  F2F.BF16.F32 R16, R16 ;  /* 0x0000001000107304 */ /* 0x000f300000202000 */
[----:B------:R-:W5:Y:S01]  /*0dd0*/  F2F.BF16.F32 R18, R18 ;  /* 0x0000001200127304 */ /* 0x000f620000202000 */
[----:B0-----:R-:W-:Y:S01]  /*0de0*/  IMAD.U32 R2, R21, 0x10000, RZ ;  /* 0x0001000015027824 */ /* 0x001fe200078e00ff */
[----:B-1----:R-:W-:-:S02]  /*0df0*/  SHF.L.U32 R19, R19, 0x10, RZ ;  /* 0x0000001013137819 */ /* 0x002fc400000006ff */
[----:B--2---:R-:W-:Y:S02]  /*0e00*/  SHF.L.U32 R20, R20, 0x10, RZ ;  /* 0x0000001014147819 */ /* 0x004fe400000006ff */
[----:B---3--:R-:W-:Y:S02]  /*0e10*/  SHF.L.U32 R21, R17, 0x10, RZ ;  /* 0x0000001011157819 */ /* 0x008fe400000006ff */
[----:B----4-:R-:W-:Y:S01]  /*0e20*/  SHF.L.U32 R23, R16, 0x10, RZ ;  /* 0x0000001010177819 */ /* 0x010fe200000006ff */
[----:B------:R-:W-:Y:S02]  /*0e30*/  FADD.FTZ R19, R19, -R20 ;  /* 0x8000001413137221 */ /* 0x000fe40000010000 */
[----:B------:R-:W-:Y:S01]  /*0e40*/  FADD.FTZ R2, R2, -R21 ;  /* 0x8000001502027221 */ /* 0x000fe20000010000 */
[----:B-----5:R-:W-:-:S04]  /*0e50*/  IMAD.U32 R22, R18, 0x10000, RZ ;  /* 0x0001000012167824 */ /* 0x020fc800078e00ff */
[----:B------:R-:W-:Y:S01]  /*0e60*/  F2FP.BF16.F32.PACK_AB R19, R2, R19 ;  /* 0x000000130213723e */ /* 0x000fe200000010ff */
[----:B------:R-:W-:-:S03]  /*0e70*/  FADD.FTZ R22, R22, -R23 ;  /* 0x8000001716167221 */ /* 0x000fc60000010000 */
[----:B------:R-:W-:Y:S02]  /*0e80*/  PRMT R25, R19, 0x7632, R25 ;  /* 0x0000763213197816 */ /* 0x000fe40000000019 */
[----:B------:R-:W-:Y:S01]  /*0e90*/  F2FP.BF16.F32.PACK_AB R22, RZ, R22 ;  /* 0x00000016ff16723e */ /* 0x000fe200000010ff */
[----:B------:R-:W-:Y:S01]  /*0ea0*/  STG.E.U16 desc[UR76][R14.64], R19 ;  /* 0x000000130e007986 */ /* 0x000fe2000c10154c */
[----:B------:R-:W-:Y:S02]  /*0eb0*/  MOV R20, UR4 ;  /* 0x0000000400147c02 */ /* 0x000fe40008000f00 */
[----:B------:R-:W-:Y:S01]  /*0ec0*/  PRMT R28, R22, 0x7610, R28 ;  /* 0x00007610161c7816 */ /* 0x000fe2000000001c */
[----:B------:R-:W-:Y:S01]  /*0ed0*/  IMAD.U32 R22, RZ, RZ, UR6 ;  /* 0x00000006ff167e24 */ /* 0x000fe2000f8e00ff */
[----:B------:R-:W-:Y:S01]  /*0ee0*/  MOV R21, UR5 ;  /* 0x0000000500157c02 */ /* 0x000fe20008000f00 */
[----:B------:R0:W-:Y:S01]  /*0ef0*/  STG.E.U16 desc[UR76][R4.64], R25 ;  /* 0x0000001904007986 */ /* 0x0001e2000c10154c */
[----:B------:R-:W-:-:S02]  /*0f00*/  MOV R23, UR7 ;  /* 0x0000000700177c02 */ /* 0x000fc40008000f00 */
[----:B------:R-:W-:Y:S01]  /*0f10*/  MOV R24, UR8 ;  /* 0x0000000800187c02 */ /* 0x000fe20008000f00 */
[----:B------:R-:W-:Y:S04]  /*0f20*/  STG.E.U16 desc[UR76][R8.64], R28 ;  /* 0x0000001c08007986 */ /* 0x000fe8000c10154c */
[----:B------:R-:W2:Y:S01]  /*0f30*/  LDG.E.U16 R16, desc[UR76][R20.64] ;  /* 0x0000004c14107981 */ /* 0x000ea2000c1e1500 */
[----:B0-----:R-:W-:-:S03]  /*0f40*/  IMAD.U32 R25, RZ, RZ, UR9 ;  /* 0x00000009ff197e24 */ /* 0x001fc6000f8e00ff */
[----:B------:R-:W3:Y:S04]  /*0f50*/  LDG.E.U16 R17, desc[UR76][R22.64] ;  /* 0x0000004c16117981 */ /* 0x000ee8000c1e1500 */
        /* <DEDUP_REMOVED lines=14> */
[-C--:B------:R-:W-:Y:S01]  /*1040*/  FMUL.FTZ R17, R17, R2.reuse ;  /* 0x0000000211117220 */ /* 0x080fe20000410000 */
[----:B------:R-:W-:Y:S01]  /*1050*/  FMUL.FTZ R18, R18, R2 ;  /* 0x0000000212127220 */ /* 0x000fe20000410000 */
[----:B------:R-:W-:Y:S08]  /*1060*/  F2F.BF16.F32 R19, R19 ;  /* 0x0000001300137304 */ /* 0x000ff00000202000 */
[----:B------:R-:W0:Y:S08]  /*1070*/  F2F.BF16.F32 R21, R21 ;  /* 0x0000001500157304 */ /* 0x000e300000202000 */
[----:B------:R-:W1:Y:S08]  /*1080*/  F2F.BF16.F32 R20, R20 ;  /* 0x0000001400147304 */ /* 0x000e700000202000 */
[----:B------:R-:W2:Y:S08]  /*1090*/  F2F.BF16.F32 R17, R17 ;  /* 0x0000001100117304 */ /* 0x000eb00000202000 */
[----:B------:R-:W3:Y:S08]  /*10a0*/  F2F.BF16.F32 R16, R16 ;  /* 0x0000001000107304 */ /* 0x000ef00000202000 */
[----:B------:R-:W4:Y:S01]  /*10b0*/  F2F.BF16.F32 R18, R18 ;  /* 0x0000001200127304 */ /* 0x000f220000202000 */
[----:B0-----:R-:W-:Y:S01]  /*10c0*/  IMAD.U32 R2, R21, 0x10000, RZ ;  /* 0x0001000015027824 */ /* 0x001fe200078e00ff */
[----:B------:R-:W-:-:S02]  /*10d0*/  SHF.L.U32 R19, R19, 0x10, RZ ;  /* 0x0000001013137819 */ /* 0x000fc400000006ff */
[----:B-1----:R-:W-:Y:S02]  /*10e0*/  SHF.L.U32 R20, R20, 0x10, RZ ;  /* 0x0000001014147819 */ /* 0x002fe400000006ff */
[----:B--2---:R-:W-:Y:S02]  /*10f0*/  SHF.L.U32 R21, R17, 0x10, RZ ;  /* 0x0000001011157819 */ /* 0x004fe400000006ff */
[----:B---3--:R-:W-:Y:S01]  /*1100*/  SHF.L.U32 R23, R16, 0x10, RZ ;  /* 0x0000001010177819 */ /* 0x008fe200000006ff */
        /* <DEDUP_REMOVED lines=8> */
[----:B------:R0:W-:Y:S01]  /*1190*/  STG.E.U16 desc[UR76][R14.64], R19 ;  /* 0x000000130e007986 */ /* 0x0001e2000c10154c */
[----:B------:R-:W-:Y:S01]  /*11a0*/  MOV R16, UR4 ;  /* 0x0000000400107c02 */ /* 0x000fe20008000f00 */
[----:B------:R-:W-:Y:S01]  /*11b0*/  IMAD.U32 R18, RZ, RZ, UR6 ;  /* 0x00000006ff127e24 */ /* 0x000fe2000f8e00ff */
[----:B------:R-:W-:Y:S01]  /*11c0*/  MOV R17, UR5 ;  /* 0x0000000500117c02 */ /* 0x000fe20008000f00 */
[----:B------:R-:W-:Y:S01]  /*11d0*/  STG.E.U16 desc[UR76][R4.64], R2 ;  /* 0x0000000204007986 */ /* 0x000fe2000c10154c */
[----:B------:R-:W-:-:S03]  /*11e0*/  MOV R20, UR8 ;  /* 0x0000000800147c02 */ /* 0x000fc60008000f00 */
[----:B------:R1:W-:Y:S01]  /*11f0*/  STG.E.U16 desc[UR76][R8.64], R21 ;  /* 0x0000001508007986 */ /* 0x0003e2000c10154c */
[----:B0-----:R-:W-:-:S03]  /*1200*/  MOV R19, UR7 ;  /* 0x0000000700137c02 */ /* 0x001fc60008000f00 */
[----:B------:R-:W2:Y:S04]  /*1210*/  LDG.E.U16 R12, desc[UR76][R12.64] ;  /* 0x0000004c0c0c7981 */ /* 0x000ea8000c1e1500 */
[----:B------:R-:W3:Y:S01]  /*1220*/  LDG.E.U16 R16, desc[UR76][R16.64] ;  /* 0x0000004c10107981 */ /* 0x000ee2000c1e1500 */
[----:B-1----:R-:W-:-:S03]  /*1230*/  IMAD.U32 R21, RZ, RZ, UR9 ;  /* 0x00000009ff157e24 */ /* 0x002fc6000f8e00ff */
[----:B------:R-:W4:Y:S04]  /*1240*/  LDG.E.U16 R18, desc[UR76][R18.64] ;  /* 0x0000004c12127981 */ /* 0x000f28000c1e1500 */
[----:B------:R-:W5:Y:S04]  /*1250*/  LDG.E.U16 R20, desc[UR76][R20.64] ;  /* 0x0000004c14147981 */ /* 0x000f68000c1e1500 */
[----:B------:R-:W5:Y:S04]  /*1260*/  LDG.E.U16 R10, desc[UR76][R10.64] ;  /* 0x0000004c0a0a7981 */ /* 0x000f68000c1e1500 */
[----:B------:R-:W5:Y:S01]  /*1270*/  LDG.E.U16 R23, desc[UR76][R6.64] ;  /* 0x0000004c06177981 */ /* 0x000f62000c1e1500 */
[----:B--2---:R-:W-:-:S02]  /*1280*/  SHF.L.U32 R25, R12, 0x10, RZ ;  /* 0x000000100c197819 */ /* 0x004fc400000006ff */
[----:B---3--:R-:W-:Y:S01]  /*1290*/  SHF.L.U32 R22, R16, 0x10, RZ ;  /* 0x0000001010167819 */ /* 0x008fe200000006ff */
[----:B----4-:R-:W-:Y:S01]  /*12a0*/  IMAD.U32 R13, R18, 0x10000, RZ ;  /* 0x00010000120d7824 */ /* 0x010fe200078e00ff */
[----:B-----5:R-:W-:-:S03]  /*12b0*/  SHF.L.U32 R20, R20, 0x10, RZ ;  /* 0x0000001014147819 */ /* 0x020fc600000006ff */
[----:B------:R-:W-:Y:S01]  /*12c0*/  FMUL.FTZ R2, R22, R25 ;  /* 0x0000001916027220 */ /* 0x000fe20000410000 */
[----:B------:R-:W-:Y:S01]  /*12d0*/  SHF.L.U32 R12, R10, 0x10, RZ ;  /* 0x000000100a0c7819 */ /* 0x000fe200000006ff */
[----:B------:R-:W-:Y:S01]  /*12e0*/  FMUL.FTZ R22, R22, R13 ;  /* 0x0000000d16167220 */ /* 0x000fe20000410000 */
[----:B------:R-:W-:Y:S02]  /*12f0*/  IMAD.U32 R23, R23, 0x10000, RZ ;  /* 0x0001000017177824 */ /* 0x000fe400078e00ff */
[C---:B------:R-:W-:Y:S01]  /*1300*/  FMUL.FTZ R25, R20.reuse, R25 ;  /* 0x0000001914197220 */ /* 0x040fe20000410000 */
[-C--:B------:R-:W-:Y:S01]  /*1310*/  FMUL.FTZ R13, R13, R12.reuse ;  /* 0x0000000c0d0d7220 */ /* 0x080fe20000410000 */
[----:B------:R-:W-:Y:S01]  /*1320*/  FMUL.FTZ R20, R20, R23 ;  /* 0x0000001714147220 */ /* 0x000fe20000410000 */
[----:B------:R-:W-:Y:S01]  /*1330*/  FMUL.FTZ R12, R23, R12 ;  /* 0x0000000c170c7220 */ /* 0x000fe20000410000 */
[----:B------:R-:W0:Y:S08]  /*1340*/  F2F.BF16.F32 R22, R22 ;  /* 0x0000001600167304 */ /* 0x000e300000202000 */
[----:B------:R-:W-:Y:S08]  /*1350*/  F2F.BF16.F32 R13, R13 ;  /* 0x0000000d000d7304 */ /* 0x000ff00000202000 */
[----:B------:R-:W-:Y:S08]  /*1360*/  F2F.BF16.F32 R20, R20 ;  /* 0x0000001400147304 */ /* 0x000ff00000202000 */
[----:B------:R-:W1:Y:S08]  /*1370*/  F2F.BF16.F32 R25, R25 ;  /* 0x0000001900197304 */ /* 0x000e700000202000 */
[----:B------:R-:W2:Y:S08]  /*1380*/  F2F.BF16.F32 R2, R2 ;  /* 0x0000000200027304 */ /* 0x000eb00000202000 */
[----:B------:R-:W3:Y:S01]  /*1390*/  F2F.BF16.F32 R12, R12 ;  /* 0x0000000c000c7304 */ /* 0x000ee20000202000 */
[----:B0-----:R-:W-:Y:S01]  /*13a0*/  SHF.L.U32 R22, R22, 0x10, RZ ;  /* 0x0000001016167819 */ /* 0x001fe200000006ff */
[----:B-1----:R-:W-:Y:S01]  /*13b0*/  IMAD.U32 R10, R25, 0x10000, RZ ;  /* 0x00010000190a7824 */ /* 0x002fe200078e00ff */
[----:B------:R-:W-:-:S02]  /*13c0*/  SHF.L.U32 R17, R13, 0x10, RZ ;  /* 0x000000100d117819 */ /* 0x000fc400000006ff */
[----:B------:R-:W-:Y:S02]  /*13d0*/  SHF.L.U32 R11, R20, 0x10, RZ ;  /* 0x00000010140b7819 */ /* 0x000fe400000006ff */
[----:B--2---:R-:W-:Y:S01]  /*13e0*/  SHF.L.U32 R13, R2, 0x10, RZ ;  /* 0x00000010020d7819 */ /* 0x004fe200000006ff */
[----:B------:R-:W-:Y:S02]  /*13f0*/  FADD.FTZ R10, R10, -R17 ;  /* 0x800000110a0a7221 */ /* 0x000fe40000010000 */
[----:B------:R-:W-:Y:S01]  /*1400*/  FADD.FTZ R11, R22, -R11 ;  /* 0x8000000b160b7221 */ /* 0x000fe20000010000 */
[----:B---3--:R-:W-:-:S04]  /*1410*/  IMAD.U32 R2, R12, 0x10000, RZ ;  /* 0x000100000c027824 */ /* 0x008fc800078e00ff */
[----:B------:R-:W-:Y:S01]  /*1420*/  F2FP.BF16.F32.PACK_AB R11, R10, R11 ;  /* 0x0000000b0a0b723e */ /* 0x000fe200000010ff */
[----:B------:R-:W-:-:S03]  /*1430*/  FADD.FTZ R2, R2, -R13 ;  /* 0x8000000d02027221 */ /* 0x000fc60000010000 */
[C---:B------:R-:W-:Y:S02]  /*1440*/  PRMT R10, R11.reuse, 0x7610, R10 ;  /* 0x000076100b0a7816 */ /* 0x040fe4000000000a */
[----:B------:R-:W-:Y:S02]  /*1450*/  PRMT R12, R11, 0x7632, R12 ;  /* 0x000076320b0c7816 */ /* 0x000fe4000000000c */
[----:B------:R-:W-:Y:S02]  /*1460*/  F2FP.BF16.F32.PACK_AB R2, RZ, R2 ;  /* 0x00000002ff02723e */ /* 0x000fe400000010ff */
[----:B------:R-:W-:Y:S02]  /*1470*/  MOV R11, UR72 ;  /* 0x00000048000b7c02 */ /* 0x000fe40008000f00 */
[----:B------:R-:W-:Y:S02]  /*1480*/  PRMT R13, R2, 0x7610, R13 ;  /* 0x00007610020d7816 */ /* 0x000fe4000000000d */
[----:B------:R-:W-:-:S02]  /*1490*/  MOV R2, UR72 ;  /* 0x0000004800027c02 */ /* 0x000fc40008000f00 */
[----:B------:R-:W-:Y:S01]  /*14a0*/  LEA R0, P0, R11, R0, 0x2 ;  /* 0x000000000b007211 */ /* 0x000fe200078010ff */
[----:B------:R0:W-:Y:S03]  /*14b0*/  STG.E.U16 desc[UR76][R14.64], R10 ;  /* 0x0000000a0e007986 */ /* 0x0001e6000c10154c */
[----:B------:R-:W-:Y:S01]  /*14c0*/  LEA.HI.X R3, R2, R3, RZ, 0x2, P0 ;  /* 0x0000000302037211 */ /* 0x000fe200000f14ff */
[----:B------:R0:W-:Y:S01]  /*14d0*/  STG.E.U16 desc[UR76][R4.64], R12 ;  /* 0x0000000c04007986 */ /* 0x0001e2000c10154c */
[----:B------:R-:W-:-:S03]  /*14e0*/  ISETP.GE.U32.AND P0, PT, R0, UR13, PT ;  /* 0x0000000d00007c0c */ /* 0x000fc6000bf06070 */
[----:B------:R0:W-:Y:S01]  /*14f0*/  STG.E.U16 desc[UR76][R8.64], R13 ;  /* 0x0000000d08007986 */ /* 0x0001e2000c10154c */
[----:B------:R-:W-:-:S13]  /*1500*/  ISETP.GE.AND.EX P0, PT, R3, UR71, PT, P0 ;  /* 0x0000004703007c0c */ /* 0x000fda000bf06300 */
[----:B0-----:R-:W-:Y:S05]  /*1510*/  @!P0 BRA `(.L_x_7) ;  /* 0xfffffff000f48947 */ /* 0x001fea000383ffff */
[----:B------:R-:W-:Y:S05]  /*1520*/  EXIT ;  /* 0x000000000000794d */ /* 0x000fea0003800000 */
.L_x_0:
[----:B------:R-:W0:Y:S01]  /*1530*/  LDC R12, c[0x0][0x5fc] ;  /* 0x00017f00ff0c7b82 */ /* 0x000e220000000800 */
[----:B------:R-:W-:Y:S01]  /*1540*/  VIADD R2, R11, 0xffffffff ;  /* 0xffffffff0b027836 */ /* 0x000fe20000000000 */
[----:B------:R-:W-:Y:S01]  /*1550*/  BSSY.RECONVERGENT B0, `(.L_x_8) ;  /* 0x00001a7000007945 */ /* 0x000fe20003800200 */
[----:B------:R-:W1:Y:S03]  /*1560*/  LDCU UR4, c[0x0][0x380] ;  /* 0x00007000ff0477ac */ /* 0x000e660008000800 */
[C---:B------:R-:W-:Y:S01]  /*1570*/  ISETP.NE.AND P1, PT, R2.reuse, RZ, PT ;  /* 0x000000ff0200720c */ /* 0x040fe20003f25270 */
[----:B------:R-:W2:Y:S01]  /*1580*/  LDCU UR70, c[0x0][0x3a4] ;  /* 0x00007480ff4677ac */ /* 0x000ea20008000800 */
[----:B------:R-:W3:Y:S01]  /*1590*/  LDC R10, c[0x0][0x600] ;  /* 0x00018000ff0a7b82 */ /* 0x000ee20000000800 */
[----:B------:R-:W-:Y:S01]  /*15a0*/  VIMNMX.U32 R2, PT, PT, R2, 0x18, PT ;  /* 0x0000001802027848 */ /* 0x000fe20003fe0000 */
[----:B------:R-:W4:Y:S03]  /*15b0*/  LDCU UR69, c[0x0][0x4d8] ;  /* 0x00009b00ff4577ac */ /* 0x000f260008000800 */
[----:B------:R-:W-:Y:S01]  /*15c0*/  IADD3 R2, PT, PT, R2, 0x1, RZ ;  /* 0x0000000102027810 */ /* 0x000fe20007ffe0ff */
[----:B------:R-:W0:Y:S02]  /*15d0*/  LDCU UR68, c[0x0][0x3b8] ;  /* 0x00007700ff4477ac */ /* 0x000e240008000800 */
[----:B------:R-:W0:Y:S01]  /*15e0*/  LDC.64 R4, c[0x0][0x388] ;  /* 0x0000e200ff047b82 */ /* 0x000e220000000a00 */
[----:B------:R-:W0:Y:S01]  /*15f0*/  LDCU UR67, c[0x0][0x4dc] ;  /* 0x00009b80ff4377ac */ /* 0x000e220008000800 */
[----:B------:R-:W0:Y:S06]  /*1600*/  LDCU UR66, c[0x0][0x3bc] ;  /* 0x00007780ff4277ac */ /* 0x000e2c0008000800 */
[----:B------:R-:W0:Y:S01]  /*1610*/  LDC.64 R6, c[0x0][0x390] ;  /* 0x0000e400ff067b82 */ /* 0x000e220000000a00 */
[----:B------:R-:W0:Y:S01]  /*1620*/  LDCU UR65, c[0x0][0x4f0] ;  /* 0x00009e00ff4177ac */ /* 0x000e220008000800 */
[----:B------:R-:W0:Y:S06]  /*1630*/  LDCU UR64, c[0x0][0x3d0] ;  /* 0x00007a00ff4077ac */ /* 0x000e2c0008000800 */
[----:B------:R-:W0:Y:S01]  /*1640*/  LDC.64 R8, c[0x0][0x398] ;  /* 0x0000e600ff087b82 */ /* 0x000e220000000a00 */
[----:B------:R-:W0:Y:S01]  /*1650*/  LDCU UR63, c[0x0][0x4f4] ;  /* 0x00009e80ff3f77ac */ /* 0x000e220008000800 */
        /* <DEDUP_REMOVED lines=40> */
[----:B------:R-:W0:Y:S01]  /*18e0*/  LDCU.64 UR32, c[0x0][0x3a8] ;  /* 0x00007500ff2077ac */ /* 0x000e220008000a00 */
[----:B------:R-:W0:Y:S01]  /*18f0*/  LDCU.64 UR34, c[0x0][0x4d0] ;  /* 0x00009a00ff2277ac */ /* 0x000e220008000a00 */
[----:B------:R-:W0:Y:S01]  /*1900*/  LDCU.64 UR36, c[0x0][0x3b0] ;  /* 0x00007600ff2477ac */ /* 0x000e220008000a00 */
[----:B------:R-:W0:Y:S01]  /*1910*/  LDCU.64 UR38, c[0x0][0x4e0] ;  /* 0x00009c00ff2677ac */ /* 0x000e220008000a00 */
[----:B------:R-:W0:Y:S01]  /*1920*/  LDCU.64 UR40, c[0x0][0x3c0] ;  /* 0x00007800ff2877ac */ /* 0x000e220008000a00 */
[----:B------:R-:W0:Y:S01]  /*1930*/  LDCU.64 UR42, c[0x0][0x4e8] ;  /* 0x00009d00ff2a77ac */ /* 0x000e220008000a00 */
[----:B------:R-:W0:Y:S01]  /*1940*/  LDCU.64 UR44, c[0x0][0x3c8] ;  /* 0x00007900ff2c77ac */ /* 0x000e220008000a00 */
[----:B-1234-:R-:W-:-:S12]  /*1950*/  UIMAD.WIDE UR74, UR74, 0x2, URZ ;  /* 0x000000024a4a78a5 */ /* 0x01efd8000f8e02ff */
.L_x_10:
[----:B-1----:R-:W-:Y:S02]  /*1960*/  HFMA2 R14, -RZ, RZ, 0, 0 ;  /* 0x00000000ff0e7431 */ /* 0x002fe400000001ff */
[----:B------:R-:W-:Y:S01]  /*1970*/  IMAD.MOV.U32 R15, RZ, RZ, R0 ;  /* 0x000000ffff0f7224 */ /* 0x000fe200078e0000 */
[----:B------:R-:W-:Y:S02]  /*1980*/  UIADD3 UR46, UPT, UPT, -UR70, URZ, URZ ;  /* 0x000000ff462e7290 */ /* 0x000fe4000fffe1ff */
[----:B0-----:R-:W-:-:S05]  /*1990*/  IMAD.HI.U32 R11, R0, UR32, R14 ;  /* 0x00000020000b7c27 */ /* 0x001fca000f8e000e */
[----:B------:R-:W-:-:S05]  /*19a0*/  SHF.R.U32.HI R15, RZ, UR33, R11 ;  /* 0x00000021ff0f7c19 */ /* 0x000fca000801160b */
[----:B------:R-:W-:-:S04]  /*19b0*/  IMAD R21, R15, UR46, R0 ;  /* 0x0000002e0f157c24 */ /* 0x000fc8000f8e0200 */
[C---:B------:R-:W-:Y:S02]  /*19c0*/  IMAD R11, R21.reuse, UR34, RZ ;  /* 0x00000022150b7c24 */ /* 0x040fe4000f8e02ff */
[C---:B------:R-:W-:Y:S02]  /*19d0*/  IMAD R13, R21.reuse, UR35, RZ ;  /* 0x00000023150d7c24 */ /* 0x040fe4000f8e02ff */
[----:B------:R-:W-:Y:S01]  /*19e0*/  IMAD R21, R21, UR69, RZ ;  /* 0x0000004515157c24 */ /* 0x000fe2000f8e02ff */
[----:B------:R-:W-:Y:S06]  /*19f0*/  @!P1 BRA `(.L_x_9) ;  /* 0x0000001000949947 */ /* 0x000fec0003800000 */
[----:B------:R-:W-:Y:S02]  /*1a00*/  MOV R14, RZ ;  /* 0x000000ff000e7202 */ /* 0x000fe40000000f00 */
[----:B------:R-:W-:-:S03]  /*1a10*/  ISETP.NE.AND P0, PT, R2, 0x2, PT ;  /* 0x000000020200780c */ /* 0x000fc60003f05270 */
[----:B------:R-:W-:-:S05]  /*1a20*/  IMAD.HI.U32 R14, R15, UR37, R14 ;  /* 0x000000250f0e7c27 */ /* 0x000fca000f8e000e */
[----:B------:R-:W-:-:S04]  /*1a30*/  SHF.R.U32.HI R17, RZ, UR68, R14 ;  /* 0x00000044ff117c19 */ /* 0x000fc8000801160e */
[----:B------:R-:W-:-:S05]  /*1a40*/  IADD3 R14, PT, PT, -R17, RZ, RZ ;  /* 0x000000ff110e7210 */ /* 0x000fca0007ffe1ff */
[----:B------:R-:W-:-:S04]  /*1a50*/  IMAD R14, R14, UR36, R15 ;  /* 0x000000240e0e7c24 */ /* 0x000fc8000f8e020f */
[C---:B------:R-:W-:Y:S02]  /*1a60*/  IMAD R11, R14.reuse, UR67, R11 ;  /* 0x000000430e0b7c24 */ /* 0x040fe4000f8e020b */
[C---:B------:R-:W-:Y:S02]  /*1a70*/  IMAD R13, R14.reuse, UR38, R13 ;  /* 0x000000260e0d7c24 */ /* 0x040fe4000f8e020d */
[----:B------:R-:W-:Y:S01]  /*1a80*/  IMAD R21, R14, UR39, R21 ;  /* 0x000000270e157c24 */ /* 0x000fe2000f8e0215 */
[----:B------:R-:W-:Y:S06]  /*1a90*/  @!P0 BRA `(.L_x_9) ;  /* 0x00000010006c8947 */ /* 0x000fec0003800000 */
[----:B------:R-:W-:Y:S01]  /*1aa0*/  MOV R15, R17 ;  /* 0x00000011000f7202 */ /* 0x000fe20000000f00 */
[----:B------:R-:W-:Y:S01]  /*1ab0*/  IMAD.MOV.U32 R14, RZ, RZ, RZ ;  /* 0x000000ffff0e7224 */ /* 0x000fe200078e00ff */
        /* <DEDUP_REMOVED lines=9> */
[----:B------:R-:W-:Y:S01]  /*1b50*/  IMAD.MOV.U32 R14, RZ, RZ, RZ ;  /* 0x000000ffff0e7224 */ /* 0x000fe200078e00ff */
[----:B------:R-:W0:Y:S01]  /*1b60*/  LDCU.64 UR46, c[0x0][0x4f8] ;  /* 0x00009f00ff2e77ac */ /* 0x000e220008000a00 */
[----:B------:R-:W-:Y:S02]  /*1b70*/  ISETP.NE.AND P0, PT, R2, 0x4, PT ;  /* 0x000000040200780c */ /* 0x000fe40003f05270 */
[----:B------:R-:W-:-:S05]  /*1b80*/  IMAD.HI.U32 R14, R15, UR45, R14 ;  /* 0x0000002d0f0e7c27 */ /* 0x000fca000f8e000e */
[----:B------:R-:W-:-:S04]  /*1b90*/  SHF.R.U32.HI R17, RZ, UR64, R14 ;  /* 0x00000040ff117c19 */ /* 0x000fc8000801160e */
[----:B------:R-:W-:-:S05]  /*1ba0*/  IADD3 R14, PT, PT, -R17, RZ, RZ ;  /* 0x000000ff110e7210 */ /* 0x000fca0007ffe1ff */
[----:B------:R-:W-:-:S04]  /*1bb0*/  IMAD R14, R14, UR44, R15 ;  /* 0x0000002c0e0e7c24 */ /* 0x000fc8000f8e020f */
[C---:B0-----:R-:W-:Y:S02]  /*1bc0*/  IMAD R13, R14.reuse, UR46, R13 ;  /* 0x0000002e0e0d7c24 */ /* 0x041fe4000f8e020d */
[C---:B------:R-:W-:Y:S02]  /*1bd0*/  IMAD R21, R14.reuse, UR47, R21 ;  /* 0x0000002f0e157c24 */ /* 0x040fe4000f8e0215 */
[----:B------:R-:W-:Y:S01]  /*1be0*/  IMAD R11, R14, UR63, R11 ;  /* 0x0000003f0e0b7c24 */ /* 0x000fe2000f8e020b */
[----:B------:R-:W-:Y:S06]  /*1bf0*/  @!P0 BRA `(.L_x_9) ;  /* 0x0000001000148947 */ /* 0x000fec0003800000 */
[----:B------:R-:W0:Y:S01]  /*1c00*/  LDCU.64 UR46, c[0x0][0x3d8] ;  /* 0x00007b00ff2e77ac */ /* 0x000e220008000a00 */
[----:B------:R-:W-:Y:S02]  /*1c10*/  HFMA2 R14, -RZ, RZ, 0, 0 ;  /* 0x00000000ff0e7431 */ /* 0x000fe400000001ff */
[----:B------:R-:W-:Y:S01]  /*1c20*/  IMAD.MOV.U32 R15, RZ, RZ, R17 ;  /* 0x000000ffff0f7224 */ /* 0x000fe200078e0011 */
[----:B------:R-:W-:Y:S01]  /*1c30*/  ISETP.NE.AND P0, PT, R2, 0x5, PT ;  /* 0x000000050200780c */ /* 0x000fe20003f05270 */
[----:B------:R-:W1:Y:S01]  /*1c40*/  LDCU.64 UR48, c[0x0][0x500] ;  /* 0x0000a000ff3077ac */ /* 0x000e620008000a00 */
[----:B0-----:R-:W-:-:S05]  /*1c50*/  IMAD.HI.U32 R14, R17, UR46, R14 ;  /* 0x0000002e110e7c27 */ /* 0x001fca000f8e000e */
[----:B------:R-:W-:-:S04]  /*1c60*/  SHF.R.U32.HI R15, RZ, UR47, R14 ;  /* 0x0000002fff0f7c19 */ /* 0x000fc8000801160e */
[----:B------:R-:W-:-:S05]  /*1c70*/  IADD3 R14, PT, PT, -R15, RZ, RZ ;  /* 0x000000ff0f0e7210 */ /* 0x000fca0007ffe1ff */
[----:B------:R-:W-:-:S04]  /*1c80*/  IMAD R14, R14, UR62, R17 ;  /* 0x0000003e0e0e7c24 */ /* 0x000fc8000f8e0211 */
[C---:B-1----:R-:W-:Y:S02]  /*1c90*/  IMAD R11, R14.reuse, UR48, R11 ;  /* 0x000000300e0b7c24 */ /* 0x042fe4000f8e020b */
[C---:B------:R-:W-:Y:S02]  /*1ca0*/  IMAD R13, R14.reuse, UR49, R13 ;  /* 0x000000310e0d7c24 */ /* 0x040fe4000f8e020d */
[----:B------:R-:W-:Y:S01]  /*1cb0*/  IMAD R21, R14, UR61, R21 ;  /* 0x0000003d0e157c24 */ /* 0x000fe2000f8e0215 */
[----:B------:R-:W-:Y:S06]  /*1cc0*/  @!P0 BRA `(.L_x_9) ;  /* 0x0000000c00e08947 */ /* 0x000fec0003800000 */
[----:B------:R-:W0:Y:S01]  /*1cd0*/  LDCU.64 UR46, c[0x0][0x3e0] ;  /* 0x00007c00ff2e77ac */ /* 0x000e220008000a00 */
[----:B------:R-:W-:Y:S02]  /*1ce0*/  MOV R14, RZ ;  /* 0x000000ff000e7202 */ /* 0x000fe40000000f00 */
[----:B------:R-:W-:Y:S01]  /*1cf0*/  ISETP.NE.AND P0, PT, R2, 0x6, PT ;  /* 0x000000060200780c */ /* 0x000fe20003f05270 */
[----:B------:R-:W1:Y:S02]  /*1d00*/  LDCU.64 UR48, c[0x0][0x510] ;  /* 0x0000a200ff3077ac */ /* 0x000e640008000a00 */
[----:B0-----:R-:W-:-:S05]  /*1d10*/  IMAD.HI.U32 R14, R15, UR47, R14 ;  /* 0x0000002f0f0e7c27 */ /* 0x001fca000f8e000e */
[----:B------:R-:W-:-:S05]  /*1d20*/  SHF.R.U32.HI R17, RZ, UR60, R14 ;  /* 0x0000003cff117c19 */ /* 0x000fca000801160e */
[----:B------:R-:W-:-:S04]  /*1d30*/  IMAD.MOV R14, RZ, RZ, -R17 ;  /* 0x000000ffff0e7224 */ /* 0x000fc800078e0a11 */
[----:B------:R-:W-:-:S04]  /*1d40*/  IMAD R14, R14, UR46, R15 ;  /* 0x0000002e0e0e7c24 */ /* 0x000fc8000f8e020f */
[C---:B-1----:R-:W-:Y:S02]  /*1d50*/  IMAD R13, R14.reuse, UR48, R13 ;  /* 0x000000300e0d7c24 */ /* 0x042fe4000f8e020d */
[C---:B------:R-:W-:Y:S02]  /*1d60*/  IMAD R21, R14.reuse, UR49, R21 ;  /* 0x000000310e157c24 */ /* 0x040fe4000f8e0215 */
[----:B------:R-:W-:Y:S01]  /*1d70*/  IMAD R11, R14, UR59, R11 ;  /* 0x0000003b0e0b7c24 */ /* 0x000fe2000f8e020b */
[----:B------:R-:W-:Y:S06]  /*1d80*/  @!P0 BRA `(.L_x_9) ;  /* 0x0000000c00b08947 */ /* 0x000fec0003800000 */
[----:B------:R-:W0:Y:S01]  /*1d90*/  LDCU.64 UR46, c[0x0][0x3f0] ;  /* 0x00007e00ff2e77ac */ /* 0x000e220008000a00 */
[----:B------:R-:W-:Y:S02]  /*1da0*/  MOV R14, RZ ;  /* 0x000000ff000e7202 */ /* 0x000fe40000000f00 */
[----:B------:R-:W-:Y:S01]  /*1db0*/  MOV R15, R17 ;  /* 0x00000011000f7202 */ /* 0x000fe20000000f00 */
[----:B------:R-:W1:Y:S01]  /*1dc0*/  LDCU.64 UR48, c[0x0][0x518] ;  /* 0x0000a300ff3077ac */ /* 0x000e620008000a00 */
[----:B------:R-:W-:Y:S01]  /*1dd0*/  ISETP.NE.AND P0, PT, R2, 0x7, PT ;  /* 0x000000070200780c */ /* 0x000fe20003f05270 */
        /* <DEDUP_REMOVED lines=9> */
[----:B------:R-:W-:Y:S01]  /*1e70*/  HFMA2 R14, -RZ, RZ, 0, 0 ;  /* 0x00000000ff0e7431 */ /* 0x000fe200000001ff */
[----:B------:R-:W-:Y:S01]  /*1e80*/  ISETP.NE.AND P0, PT, R2, 0x8, PT ;  /* 0x000000080200780c */ /* 0x000fe20003f05270 */
[----:B------:R-:W1:Y:S03]  /*1e90*/  LDCU.64 UR48, c[0x0][0x528] ;  /* 0x0000a500ff3077ac */ /* 0x000e660008000a00 */
        /* <DEDUP_REMOVED lines=9> */
[----:B------:R-:W-:Y:S01]  /*1f30*/  MOV R15, R17 ;  /* 0x00000011000f7202 */ /* 0x000fe20000000f00 */
[----:B------:R-:W-:Y:S01]  /*1f40*/  IMAD.MOV.U32 R14, RZ, RZ, RZ ;  /* 0x000000ffff0e7224 */ /* 0x000fe200078e00ff */
[----:B------:R-:W-:Y:S01]  /*1f50*/  ISETP.NE.AND P0, PT, R2, 0x9, PT ;  /* 0x000000090200780c */ /* 0x000fe20003f05270 */
[----:B------:R-:W1:Y:S02]  /*1f60*/  LDCU.64 UR48, c[0x0][0x530] ;  /* 0x0000a600ff3077ac */ /* 0x000e640008000a00 */
        /* <DEDUP_REMOVED lines=21> */
[----:B------:R-:W-:Y:S01]  /*20c0*/  MOV R14, RZ ;  /* 0x000000ff000e7202 */ /* 0x000fe20000000f00 */
[----:B------:R-:W-:Y:S01]  /*20d0*/  IMAD.MOV.U32 R15, RZ, RZ, R17 ;  /* 0x000000ffff0f7224 */ /* 0x000fe200078e0011 */
        /* <DEDUP_REMOVED lines=160> */
[----:B------:R-:W-:Y:S01]  /*2ae0*/  ISETP.NE.AND P0, PT, R2, 0x18, PT ;  /* 0x000000180200780c */ /* 0x000fe20003f05270 */
[----:B------:R-:W0:Y:S01]  /*2af0*/  LDCU.64 UR46, c[0x0][0x4b8] ;  /* 0x00009700ff2e77ac */ /* 0x000e220008000a00 */
[----:B------:R-:W-:Y:S01]  /*2b00*/  HFMA2 R22, -RZ, RZ, 0, 0 ;  /* 0x00000000ff167431 */ /* 0x000fe200000001ff */
[----:B------:R-:W1:Y:S10]  /*2b10*/  LDCU.64 UR48, c[0x0][0x5e8] ;  /* 0x0000bd00ff3077ac */ /* 0x000e740008000a00 */
[----:B------:R-:W2:Y:S01]  /*2b20*/  @P0 LDC.64 R14, c[0x0][0x4c8] ;  /* 0x00013200ff0e0b82 */ /* 0x000ea20000000a00 */
[----:B0-----:R-:W-:-:S07]  /*2b30*/  IMAD.HI.U32 R16, R23, UR47, R22 ;  /* 0x0000002f17107c27 */ /* 0x001fce000f8e0016 */
[----:B------:R-:W0:Y:S01]  /*2b40*/  @P0 LDC R20, c[0x0][0x4c4] ;  /* 0x00013100ff140b82 */ /* 0x000e220000000800 */
[----:B------:R-:W-:Y:S02]  /*2b50*/  SHF.R.U32.HI R17, RZ, UR30, R16 ;  /* 0x0000001eff117c19 */ /* 0x000fe40008011610 */
[----:B------:R-:W-:-:S05]  /*2b60*/  @P0 MOV R16, RZ ;  /* 0x000000ff00100202 */ /* 0x000fca0000000f00 */
[----:B------:R-:W3:Y:S08]  /*2b70*/  @P0 LDC.64 R18, c[0x0][0x5f0] ;  /* 0x00017c00ff120b82 */ /* 0x000ef00000000a00 */
[----:B------:R-:W4:Y:S01]  /*2b80*/  @P0 LDC R22, c[0x0][0x5f8] ;  /* 0x00017e00ff160b82 */ /* 0x000f220000000800 */
[C---:B--2---:R-:W-:Y:S01]  /*2b90*/  @P0 IMAD.HI.U32 R14, R17.reuse, R14, R16 ;  /* 0x0000000e110e0227 */ /* 0x044fe200078e0010 */
[----:B------:R-:W-:-:S04]  /*2ba0*/  IADD3 R16, PT, PT, -R17, RZ, RZ ;  /* 0x000000ff11107210 */ /* 0x000fc80007ffe1ff */
[----:B------:R-:W-:-:S05]  /*2bb0*/  @P0 SHF.R.U32.HI R14, RZ, R15, R14 ;  /* 0x0000000fff0e0219 */ /* 0x000fca000001160e */
[----:B------:R-:W-:Y:S02]  /*2bc0*/  @P0 IMAD.MOV R15, RZ, RZ, -R14 ;  /* 0x000000ffff0f0224 */ /* 0x000fe400078e0a0e */
[----:B------:R-:W-:Y:S02]  /*2bd0*/  IMAD R14, R16, UR46, R23 ;  /* 0x0000002e100e7c24 */ /* 0x000fe4000f8e0217 */
[----:B0-----:R-:W-:Y:S02]  /*2be0*/  @P0 IMAD R16, R15, R20, R17 ;  /* 0x000000140f100224 */ /* 0x001fe400078e0211 */
[C---:B------:R-:W-:Y:S02]  /*2bf0*/  IMAD R11, R14.reuse, UR31, R11 ;  /* 0x0000001f0e0b7c24 */ /* 0x040fe4000f8e020b */
[C---:B-1----:R-:W-:Y:S02]  /*2c00*/  IMAD R13, R14.reuse, UR48, R13 ;  /* 0x000000300e0d7c24 */ /* 0x042fe4000f8e020d */
[----:B------:R-:W-:-:S02]  /*2c10*/  IMAD R21, R14, UR49, R21 ;  /* 0x000000310e157c24 */ /* 0x000fc4000f8e0215 */
[C---:B---3--:R-:W-:Y:S02]  /*2c20*/  @P0 IMAD R11, R16.reuse, R18, R11 ;  /* 0x00000012100b0224 */ /* 0x048fe400078e020b */
[C---:B------:R-:W-:Y:S02]  /*2c30*/  @P0 IMAD R13, R16.reuse, R19, R13 ;  /* 0x00000013100d0224 */ /* 0x040fe400078e020d */
[----:B----4-:R-:W-:-:S07]  /*2c40*/  @P0 IMAD R21, R16, R22, R21 ;  /* 0x0000001610150224 */ /* 0x010fce00078e0215 */
.L_x_9:
[----:B------:R-:W-:Y:S01]  /*2c50*/  IMAD.WIDE.U32 R18, R21, 0x2, R8 ;  /* 0x0000000215127825 */ /* 0x000fe200078e0008 */
[----:B------:R-:W-:-:S03]  /*2c60*/  MOV R15, UR73 ;  /* 0x00000049000f7c02 */ /* 0x000fc60008000f00 */
[----:B------:R-:W-:-:S04]  /*2c70*/  IMAD.WIDE.U32 R26, R13, 0x2, R6 ;  /* 0x000000020d1a7825 */ /* 0x000fc800078e0006 */
[----:B------:R-:W-:Y:S01]  /*2c80*/  IMAD.WIDE R14, R15, 0x2, R18 ;  /* 0x000000020f0e7825 */ /* 0x000fe200078e0212 */
[----:B------:R-:W2:Y:S03]  /*2c90*/  LDG.E.U16 R25, desc[UR76][R26.64] ;  /* 0x0000004c1a197981 */ /* 0x000ea6000c1e1500 */
[----:B------:R-:W-:Y:S01]  /*2ca0*/  IMAD.WIDE R16, R10, 0x2, R26 ;  /* 0x000000020a107825 */ /* 0x000fe200078e021a */
[----:B------:R-:W-:Y:S01]  /*2cb0*/  IADD3 R22, P0, PT, R14, -UR74, RZ ;  /* 0x8000004a0e167c10 */ /* 0x000fe2000ff1e0ff */
[----:B------:R-:W3:Y:S02]  /*2cc0*/  LDG.E.U16 R13, desc[UR76][R14.64] ;  /* 0x0000004c0e0d7981 */ /* 0x000ee4000c1e1500 */
[----:B------:R-:W-:Y:S01]  /*2cd0*/  IMAD.WIDE R20, R10, 0x2, R16 ;  /* 0x000000020a147825 */ /* 0x000fe200078e0210 */
[----:B------:R-:W-:Y:S01]  /*2ce0*/  IADD3.X R23, PT, PT, R15, ~UR75, RZ, P0, !PT ;  /* 0x8000004b0f177c10 */ /* 0x000fe200087fe4ff */
[----:B------:R-:W4:Y:S04]  /*2cf0*/  LDG.E.U16 R18, desc[UR76][R18.64] ;  /* 0x0000004c12127981 */ /* 0x000f28000c1e1500 */
[----:B------:R-:W5:Y:S04]  /*2d00*/  LDG.E.U16 R20, desc[UR76][R20.64] ;  /* 0x0000004c14147981 */ /* 0x000f68000c1e1500 */
[----:B------:R-:W5:Y:S04]  /*2d10*/  LDG.E.U16 R24, desc[UR76][R16.64] ;  /* 0x0000004c10187981 */ /* 0x000f68000c1e1500 */
[----:B------:R-:W5:Y:S01]  /*2d20*/  LDG.E.U16 R22, desc[UR76][R22.64] ;  /* 0x0000004c16167981 */ /* 0x000f62000c1e1500 */
[----:B------:R-:W-:-:S04]  /*2d30*/  IADD3 R0, P0, PT, R0, UR72, RZ ;  /* 0x0000004800007c10 */ /* 0x000fc8000ff1e0ff */
[----:B------:R-:W-:Y:S02]  /*2d40*/  IADD3.X R3, PT, PT, RZ, R3, RZ, P0, !PT ;  /* 0x00000003ff037210 */ /* 0x000fe400007fe4ff */
[----:B------:R-:W-:-:S04]  /*2d50*/  ISETP.GE.U32.AND P0, PT, R0, UR4, PT ;  /* 0x0000000400007c0c */ /* 0x000fc8000bf06070 */
[----:B------:R-:W-:Y:S02]  /*2d60*/  ISETP.GE.AND.EX P0, PT, R3, UR71, PT, P0 ;  /* 0x0000004703007c0c */ /* 0x000fe4000bf06300 */
[----:B--2---:R-:W-:Y:S02]  /*2d70*/  SHF.L.U32 R25, R25, 0x10, RZ ;  /* 0x0000001019197819 */ /* 0x004fe400000006ff */
[----:B---3--:R-:W-:Y:S02]  /*2d80*/  SHF.L.U32 R26, R13, 0x10, RZ ;  /* 0x000000100d1a7819 */ /* 0x008fe400000006ff */
[----:B----4-:R-:W-:Y:S02]  /*2d90*/  SHF.L.U32 R15, R18, 0x10, RZ ;  /* 0x00000010120f7819 */ /* 0x010fe400000006ff */
[----:B-----5:R-:W-:Y:S01]  /*2da0*/  SHF.L.U32 R20, R20, 0x10, RZ ;  /* 0x0000001014147819 */ /* 0x020fe200000006ff */
[----:B------:R-:W-:Y:S01]  /*2db0*/  FMUL.FTZ R13, R26, R25 ;  /* 0x000000191a0d7220 */ /* 0x000fe20000410000 */
[----:B------:R-:W-:Y:S01]  /*2dc0*/  IMAD.U32 R24, R24, 0x10000, RZ ;  /* 0x0001000018187824 */ /* 0x000fe200078e00ff */
[----:B------:R-:W-:-:S03]  /*2dd0*/  SHF.L.U32 R22, R22, 0x10, RZ ;  /* 0x0000001016167819 */ /* 0x000fc600000006ff */
[----:B------:R-:W-:Y:S01]  /*2de0*/  FMUL.FTZ R16, R24, R26 ;  /* 0x0000001a18107220 */ /* 0x000fe20000410000 */
[-C--:B------:R-:W-:Y:S01]  /*2df0*/  FMUL.FTZ R18, R20, R15.reuse ;  /* 0x0000000f14127220 */ /* 0x080fe20000410000 */
[----:B------:R-:W-:Y:S01]  /*2e00*/  FMUL.FTZ R17, R24, R15 ;  /* 0x0000000f18117220 */ /* 0x000fe20000410000 */
[----:B------:R-:W-:Y:S01]  /*2e10*/  FMUL.FTZ R20, R20, R22 ;  /* 0x0000001614147220 */ /* 0x000fe20000410000 */
[----:B------:R-:W-:Y:S01]  /*2e20*/  FMUL.FTZ R25, R22, R25 ;  /* 0x0000001916197220 */ /* 0x000fe20000410000 */
[----:B------:R-:W0:Y:S08]  /*2e30*/  F2F.BF16.F32 R13, R13 ;  /* 0x0000000d000d7304 */ /* 0x000e300000202000 */
[----:B------:R-:W1:Y:S08]  /*2e40*/  F2F.BF16.F32 R16, R16 ;  /* 0x0000001000107304 */ /* 0x000e700000202000 */
[----:B------:R-:W2:Y:S08]  /*2e50*/  F2F.BF16.F32 R18, R18 ;  /* 0x0000001200127304 */ /* 0x000eb00000202000 */
[----:B------:R-:W3:Y:S08]  /*2e60*/  F2F.BF16.F32 R20, R20 ;  /* 0x0000001400147304 */ /* 0x000ef00000202000 */
[----:B------:R-:W4:Y:S08]  /*2e70*/  F2F.BF16.F32 R17, R17 ;  /* 0x0000001100117304 */ /* 0x000f300000202000 */
[----:B------:R-:W5:Y:S01]  /*2e80*/  F2F.BF16.F32 R25, R25 ;  /* 0x0000001900197304 */ /* 0x000f620000202000 */
[----:B0-----:R-:W-:Y:S01]  /*2e90*/  IMAD.U32 R22, R13, 0x10000, RZ ;  /* 0x000100000d167824 */ /* 0x001fe200078e00ff */
[----:B-1----:R-:W-:Y:S01]  /*2ea0*/  SHF.L.U32 R16, R16, 0x10, RZ ;  /* 0x0000001010107819 */ /* 0x002fe200000006ff */
[----:B------:R-:W-:Y:S01]  /*2eb0*/  IMAD.WIDE.U32 R14, R11, 0x2, R4 ;  /* 0x000000020b0e7825 */ /* 0x000fe200078e0004 */
[----:B--2---:R-:W-:-:S03]  /*2ec0*/  SHF.L.U32 R13, R18, 0x10, RZ ;  /* 0x00000010120d7819 */ /* 0x004fc600000006ff */
[----:B---3--:R-:W-:Y:S01]  /*2ed0*/  IMAD.U32 R11, R20, 0x10000, RZ ;  /* 0x00010000140b7824 */ /* 0x008fe200078e00ff */
[----:B----4-:R-:W-:Y:S01]  /*2ee0*/  SHF.L.U32 R24, R17, 0x10, RZ ;  /* 0x0000001011187819 */ /* 0x010fe200000006ff */
[----:B------:R-:W-:Y:S02]  /*2ef0*/  FADD.FTZ R22, R13, -R22 ;  /* 0x800000160d167221 */ /* 0x000fe40000010000 */
[----:B------:R-:W-:Y:S01]  /*2f00*/  FADD.FTZ R11, R16, -R11 ;  /* 0x8000000b100b7221 */ /* 0x000fe20000010000 */
[----:B-----5:R-:W-:-:S04]  /*2f10*/  SHF.L.U32 R17, R25, 0x10, RZ ;  /* 0x0000001019117819 */ /* 0x020fc800000006ff */
[----:B------:R-:W-:Y:S01]  /*2f20*/  F2FP.BF16.F32.PACK_AB R11, R22, R11 ;  /* 0x0000000b160b723e */ /* 0x000fe200000010ff */
[----:B------:R-:W-:Y:S01]  /*2f30*/  FADD.FTZ R24, R17, -R24 ;  /* 0x8000001811187221 */ /* 0x000fe20000010000 */
[C---:B------:R-:W-:Y:S02]  /*2f40*/  IMAD.WIDE R16, R12.reuse, 0x2, R14 ;  /* 0x000000020c107825 */ /* 0x040fe400078e020e */
[----:B------:R-:W-:Y:S02]  /*2f50*/  PRMT R13, R11, 0x7632, R13 ;  /* 0x000076320b0d7816 */ /* 0x000fe4000000000d */
[----:B------:R-:W-:Y:S01]  /*2f60*/  F2FP.BF16.F32.PACK_AB R24, RZ, R24 ;  /* 0x00000018ff18723e */ /* 0x000fe200000010ff */
[----:B------:R-:W-:Y:S01]  /*2f70*/  IMAD.WIDE R18, R12, 0x2, R16 ;  /* 0x000000020c127825 */ /* 0x000fe200078e0210 */
[----:B------:R1:W-:Y:S04]  /*2f80*/  STG.E.U16 desc[UR76][R14.64], R11 ;  /* 0x0000000b0e007986 */ /* 0x0003e8000c10154c */
[----:B------:R1:W-:Y:S04]  /*2f90*/  STG.E.U16 desc[UR76][R16.64], R13 ;  /* 0x0000000d10007986 */ /* 0x0003e8000c10154c */
[----:B------:R1:W-:Y:S01]  /*2fa0*/  STG.E.U16 desc[UR76][R18.64], R24 ;  /* 0x0000001812007986 */ /* 0x0003e2000c10154c */
[----:B------:R-:W-:Y:S05]  /*2fb0*/  @!P0 BRA `(.L_x_10) ;  /* 0xffffffe800688947 */ /* 0x000fea000383ffff */
[----:B------:R-:W-:Y:S05]  /*2fc0*/  BSYNC.RECONVERGENT B0 ;  /* 0x0000000000007941 */ /* 0x000fea0003800200 */
.L_x_8:
[----:B------:R-:W-:Y:S05]  /*2fd0*/  EXIT ;  /* 0x000000000000794d */ /* 0x000fea0003800000 */
        .weak           $__internal_0_$__cuda_sm20_div_u64
        .type           $__internal_0_$__cuda_sm20_div_u64,@function
        .size           $__internal_0_$__cuda_sm20_div_u64,(.L_x_260 - $__internal_0_$__cuda_sm20_div_u64)
$__internal_0_$__cuda_sm20_div_u64:
[----:B------:R-:W-:Y:S01]  /*2fe0*/  UMOV UR4, UR72 ;  /* 0x0000004800047c82 */ /* 0x000fe20008000000 */
[----:B------:R-:W-:Y:S02]  /*2ff0*/  UMOV UR5, URZ ;  /* 0x000000ff00057c82 */ /* 0x000fe40008000000 */
[----:B------:R-:W0:Y:S02]  /*3000*/  I2F.U64.RP R7, UR4 ;  /* 0x0000000400077d12 */ /* 0x000e240008309000 */
[----:B0-----:R-:W0:Y:S02]  /*3010*/  MUFU.RCP R7, R7 ;  /* 0x0000000700077308 */ /* 0x001e240000001000 */
[----:B0-----:R-:W-:-:S15]  /*3020*/  IADD3 R8, PT, PT, R7, 0x1ffffffe, RZ ;  /* 0x1ffffffe07087810 */ /* 0x001fde0007ffe0ff */
[----:B------:R-:W-:-:S15]  /*3030*/  NOP ;  /* 0x0000000000007918 */ /* 0x000fde0000000000 */
[----:B------:R-:W-:-:S15]  /*3040*/  NOP ;  /* 0x0000000000007918 */ /* 0x000fde0000000000 */
[----:B------:R-:W-:-:S15]  /*3050*/  NOP ;  /* 0x0000000000007918 */ /* 0x000fde0000000000 */
[----:B------:R-:W0:Y:S02]  /*3060*/  F2I.U64.TRUNC R8, R8 ;  /* 0x0000000800087311 */ /* 0x000e24000020d800 */
[----:B0-----:R-:W-:-:S04]  /*3070*/  IMAD.WIDE.U32 R10, R8, UR72, RZ ;  /* 0x00000048080a7c25 */ /* 0x001fc8000f8e00ff */
[----:B------:R-:W-:Y:S01]  /*3080*/  IMAD R11, R9, UR72, R11 ;  /* 0x00000048090b7c24 */ /* 0x000fe2000f8e020b */
[----:B------:R-:W-:-:S05]  /*3090*/  IADD3 R13, P0, PT, RZ, -R10, RZ ;  /* 0x8000000aff0d7210 */ /* 0x000fca0007f1e0ff */
[----:B------:R-:W-:-:S04]  /*30a0*/  IMAD.HI.U32 R10, R8, R13, RZ ;  /* 0x0000000d080a7227 */ /* 0x000fc800078e00ff */
[----:B------:R-:W-:Y:S01]  /*30b0*/  IMAD.X R15, RZ, RZ, ~R11, P0 ;  /* 0x000000ffff0f7224 */ /* 0x000fe200000e0e0b */
[----:B------:R-:W-:-:S03]  /*30c0*/  MOV R11, R8 ;  /* 0x00000008000b7202 */ /* 0x000fc60000000f00 */
[-C--:B------:R-:W-:Y:S02]  /*30d0*/  IMAD R17, R9, R15.reuse, RZ ;  /* 0x0000000f09117224 */ /* 0x080fe400078e02ff */
[----:B------:R-:W-:-:S04]  /*30e0*/  IMAD.WIDE.U32 R10, P0, R8, R15, R10 ;  /* 0x0000000f080a7225 */ /* 0x000fc8000780000a */
[----:B------:R-:W-:-:S04]  /*30f0*/  IMAD.HI.U32 R7, R9, R15, RZ ;  /* 0x0000000f09077227 */ /* 0x000fc800078e00ff */
[----:B------:R-:W-:Y:S01]  /*3100*/  IMAD.HI.U32 R10, P1, R9, R13, R10 ;  /* 0x0000000d090a7227 */ /* 0x000fe2000782000a */
[----:B------:R-:W-:-:S04]  /*3110*/  IADD3.X R7, PT, PT, R7, R9, RZ, P0, !PT ;  /* 0x0000000907077210 */ /* 0x000fc800007fe4ff */
[----:B------:R-:W-:-:S04]  /*3120*/  IADD3 R11, P2, PT, R17, R10, RZ ;  /* 0x0000000a110b7210 */ /* 0x000fc80007f5e0ff */
[----:B------:R-:W-:Y:S01]  /*3130*/  IADD3.X R7, PT, PT, RZ, RZ, R7, P2, P1 ;  /* 0x000000ffff077210 */ /* 0x000fe200017e2407 */
[----:B------:R-:W-:-:S03]  /*3140*/  IMAD.WIDE.U32 R8, R11, UR72, RZ ;  /* 0x000000480b087c25 */ /* 0x000fc6000f8e00ff */
[----:B------:R-:W-:Y:S01]  /*3150*/  IADD3 R13, P0, PT, RZ, -R8, RZ ;  /* 0x80000008ff0d7210 */ /* 0x000fe20007f1e0ff */
[----:B------:R-:W-:Y:S02]  /*3160*/  IMAD R8, R7, UR72, R9 ;  /* 0x0000004807087c24 */ /* 0x000fe4000f8e0209 */
[----:B------:R-:W-:Y:S02]  /*3170*/  HFMA2 R9, -RZ, RZ, 0, 0 ;  /* 0x00000000ff097431 */ /* 0x000fe400000001ff */
[----:B------:R-:W-:Y:S01]  /*3180*/  IMAD.HI.U32 R10, R11, R13, RZ ;  /* 0x0000000d0b0a7227 */ /* 0x000fe200078e00ff */
[----:B------:R-:W-:-:S05]  /*3190*/  IADD3.X R8, PT, PT, RZ, ~R8, RZ, P0, !PT ;  /* 0x80000008ff087210 */ /* 0x000fca00007fe4ff */
[----:B------:R-:W-:-:S04]  /*31a0*/  IMAD.WIDE.U32 R10, P0, R11, R8, R10 ;  /* 0x000000080b0a7225 */ /* 0x000fc8000780000a */
[C---:B------:R-:W-:Y:S02]  /*31b0*/  IMAD R12, R7.reuse, R8, RZ ;  /* 0x00000008070c7224 */ /* 0x040fe400078e02ff */
[----:B------:R-:W-:-:S04]  /*31c0*/  IMAD.HI.U32 R11, P1, R7, R13, R10 ;  /* 0x0000000d070b7227 */ /* 0x000fc8000782000a */
[----:B------:R-:W-:Y:S01]  /*31d0*/  IMAD.HI.U32 R8, R7, R8, RZ ;  /* 0x0000000807087227 */ /* 0x000fe200078e00ff */
[----:B------:R-:W-:-:S03]  /*31e0*/  IADD3 R11, P2, PT, R12, R11, RZ ;  /* 0x0000000b0c0b7210 */ /* 0x000fc60007f5e0ff */
[----:B------:R-:W-:Y:S02]  /*31f0*/  IMAD.X R7, R8, 0x1, R7, P0 ;  /* 0x0000000108077824 */ /* 0x000fe400000e0607 */
[----:B------:R-:W-:-:S03]  /*3200*/  IMAD.HI.U32 R8, R11, R4, RZ ;  /* 0x000000040b087227 */ /* 0x000fc600078e00ff */
[----:B------:R-:W-:Y:S01]  /*3210*/  IADD3.X R7, PT, PT, RZ, RZ, R7, P2, P1 ;  /* 0x000000ffff077210 */ /* 0x000fe200017e2407 */
[----:B------:R-:W-:-:S04]  /*3220*/  IMAD.WIDE.U32 R8, R11, R5, R8 ;  /* 0x000000050b087225 */ /* 0x000fc800078e0008 */
[C---:B------:R-:W-:Y:S02]  /*3230*/  IMAD R11, R7.reuse, R5, RZ ;  /* 0x00000005070b7224 */ /* 0x040fe400078e02ff */
[----:B------:R-:W-:-:S04]  /*3240*/  IMAD.HI.U32 R8, P0, R7, R4, R8 ;  /* 0x0000000407087227 */ /* 0x000fc80007800008 */
[----:B------:R-:W-:Y:S01]  /*3250*/  IMAD.HI.U32 R7, R7, R5, RZ ;  /* 0x0000000507077227 */ /* 0x000fe200078e00ff */
[----:B------:R-:W-:-:S04]  /*3260*/  IADD3 R10, P1, PT, R11, R8, RZ ;  /* 0x000000080b0a7210 */ /* 0x000fc80007f3e0ff */
[----:B------:R-:W-:Y:S01]  /*3270*/  IADD3.X R7, PT, PT, R7, RZ, RZ, P0, !PT ;  /* 0x000000ff07077210 */ /* 0x000fe200007fe4ff */
[----:B------:R-:W-:-:S03]  /*3280*/  IMAD.WIDE.U32 R8, R10, UR72, RZ ;  /* 0x000000480a087c25 */ /* 0x000fc6000f8e00ff */
[----:B------:R-:W-:Y:S02]  /*3290*/  IADD3.X R7, PT, PT, RZ, R7, RZ, P1, !PT ;  /* 0x00000007ff077210 */ /* 0x000fe40000ffe4ff */
[----:B------:R-:W-:-:S03]  /*32a0*/  IADD3 R11, P0, PT, -R8, R4, RZ ;  /* 0x00000004080b7210 */ /* 0x000fc60007f1e1ff */
[----:B------:R-:W-:Y:S01]  /*32b0*/  IMAD R12, R7, UR72, R9 ;  /* 0x00000048070c7c24 */ /* 0x000fe2000f8e0209 */
[----:B------:R-:W-:Y:S02]  /*32c0*/  IADD3 R4, P1, PT, R11, -UR72, RZ ;  /* 0x800000480b047c10 */ /* 0x000fe4000ff3e0ff */
[----:B------:R-:W-:Y:S01]  /*32d0*/  IADD3 R9, P2, PT, R10, 0x1, RZ ;  /* 0x000000010a097810 */ /* 0x000fe20007f5e0ff */
[----:B------:R-:W-:Y:S01]  /*32e0*/  IMAD.X R12, R5, 0x1, ~R12, P0 ;  /* 0x00000001050c7824 */ /* 0x000fe200000e0e0c */
[----:B------:R-:W-:Y:S02]  /*32f0*/  ISETP.GE.U32.AND P0, PT, R11, UR72, PT ;  /* 0x000000480b007c0c */ /* 0x000fe4000bf06070 */
[----:B------:R-:W-:Y:S02]  /*3300*/  IADD3.X R8, PT, PT, RZ, R7, RZ, P2, !PT ;  /* 0x00000007ff087210 */ /* 0x000fe400017fe4ff */
[C---:B------:R-:W-:Y:S02]  /*3310*/  ISETP.GE.U32.AND.EX P0, PT, R12.reuse, RZ, PT, P0 ;  /* 0x000000ff0c00720c */ /* 0x040fe40003f06100 */
[----:B------:R-:W-:-:S02]  /*3320*/  IADD3.X R5, PT, PT, R12, -0x1, RZ, P1, !PT ;  /* 0xffffffff0c057810 */ /* 0x000fc40000ffe4ff */
[----:B------:R-:W-:Y:S02]  /*3330*/  SEL R4, R4, R11, P0 ;  /* 0x0000000b04047207 */ /* 0x000fe40000000000 */
[----:B------:R-:W-:Y:S02]  /*3340*/  SEL R9, R9, R10, P0 ;  /* 0x0000000a09097207 */ /* 0x000fe40000000000 */
[----:B------:R-:W-:Y:S02]  /*3350*/  SEL R5, R5, R12, P0 ;  /* 0x0000000c05057207 */ /* 0x000fe40000000000 */
[----:B------:R-:W-:Y:S02]  /*3360*/  SEL R8, R8, R7, P0 ;  /* 0x0000000708087207 */ /* 0x000fe40000000000 */
[----:B------:R-:W-:Y:S02]  /*3370*/  ISETP.GE.U32.AND P0, PT, R4, UR72, PT ;  /* 0x0000004804007c0c */ /* 0x000fe4000bf06070 */
[----:B------:R-:W-:-:S02]  /*3380*/  IADD3 R4, P2, PT, R9, 0x1, RZ ;  /* 0x0000000109047810 */ /* 0x000fc40007f5e0ff */
[----:B------:R-:W-:Y:S02]  /*3390*/  ISETP.GE.U32.AND.EX P0, PT, R5, RZ, PT, P0 ;  /* 0x000000ff0500720c */ /* 0x000fe40003f06100 */
[----:B------:R-:W-:Y:S02]  /*33a0*/  ISETP.NE.U32.AND P1, PT, RZ, UR72, PT ;  /* 0x00000048ff007c0c */ /* 0x000fe4000bf25070 */
[----:B------:R-:W-:Y:S02]  /*33b0*/  IADD3.X R5, PT, PT, RZ, R8, RZ, P2, !PT ;  /* 0x00000008ff057210 */ /* 0x000fe400017fe4ff */
[----:B------:R-:W-:Y:S02]  /*33c0*/  MOV R7, 0x0 ;  /* 0x0000000000077802 */ /* 0x000fe40000000f00 */
[----:B------:R-:W-:Y:S02]  /*33d0*/  ISETP.NE.AND.EX P1, PT, RZ, RZ, PT, P1 ;  /* 0x000000ffff00720c */ /* 0x000fe40003f25310 */
[----:B------:R-:W-:-:S02]  /*33e0*/  SEL R4, R4, R9, P0 ;  /* 0x0000000904047207 */ /* 0x000fc40000000000 */
[----:B------:R-:W-:Y:S02]  /*33f0*/  SEL R5, R5, R8, P0 ;  /* 0x0000000805057207 */ /* 0x000fe40000000000 */
[----:B------:R-:W-:Y:S02]  /*3400*/  SEL R4, R4, 0xffffffff, P1 ;  /* 0xffffffff04047807 */ /* 0x000fe40000800000 */
[----:B------:R-:W-:Y:S01]  /*3410*/  SEL R5, R5, 0xffffffff, P1 ;  /* 0xffffffff05057807 */ /* 0x000fe20000800000 */
[----:B------:R-:W-:Y:S06]  /*3420*/  RET.REL.NODEC R6 `(_ZN2at6native12cross_kernelIN3c108BFloat16E16OffsetCalculatorILi3EjLb0EEiEEviPT_PKS6_S9_T0_T1_SB_SB_) ;  /* 0xffffffc806f47950 */ /* 0x000fec0003c3ffff */
.L_x_11:
[----:B------:R-:W-:-:S00]  /*3430*/  BRA `(.L_x_11) ;  /* 0xfffffffc00fc7947 */ /* 0x000fc0000383ffff */
[----:B------:R-:W-:-:S00]  /*3440*/  NOP ;  /* 0x0000000000007918 */ /* 0x000fc00000000000 */
        /* <DEDUP_REMOVED lines=11> */
.L_x_260:


//--------------------- .text._ZN2at6native12cross_kernelIN3c108BFloat16E16OffsetCalculatorILi3EjLb0EElEEviPT_PKS6_S9_T0_T1_SB_SB_ --------------------------
	.section	.text._ZN2at6native12cross_kernelIN3c108BFloat16E16OffsetCalculatorILi3EjLb0EElEEviPT_PKS6_S9_T0_T1_SB_SB_,"ax",@progbits
	.align	128
        .global         _ZN2at6native12cross_kernelIN3c108BFloat16E16OffsetCalculatorILi3EjLb0EElEEviPT_PKS6_S9_T0_T1_SB_SB_
        .type           _ZN2at6native12cross_kernelIN3c108BFloat16E16OffsetCalculatorILi3EjLb0EElEEviPT_PKS6_S9_T0_T1_SB_SB_,@function
        .size           _ZN2at6native12cross_kernelIN3c108BFloat16E16OffsetCalculatorILi3EjLb0EElEEviPT_PKS6_S9_T0_T1_SB_SB_,(.L_x_261 - _ZN2at6native12cross_kernelIN3c108BFloat16E16OffsetCalculatorILi3EjLb0EElEEviPT_PKS6_S9_T0_T1_SB_SB_)
        .other          _ZN2at6native12cross_kernelIN3c108BFloat16E16OffsetCalculatorILi3EjLb0EElEEviPT_PKS6_S9_T0_T1_SB_SB_,@"STO_CUDA_ENTRY STV_DEFAULT"
_ZN2at6native12cross_kernelIN3c108BFloat16E16OffsetCalculatorILi3EjLb0EElEEviPT_PKS6_S9_T0_T1_SB_SB_:
.text._ZN2at6native12cross_kernelIN3c108BFloat16E16OffsetCalculatorILi3EjLb0EElEEviPT_PKS6_S9_T0_T1_SB_SB_:
[----:B------:R-:W-:Y:S01]  /*0000*/  LDC R1, c[0x0][0x37c] ;  /* 0x0000df00ff017b82 */ /* 0x000fe20000000800 */
[----:B------:R-:W0:Y:S01]  /*0010*/  S2R R2, SR_TID.X ;  /* 0x0000000000027919 */ /* 0x000e220000002100 */
[----:B------:R-:W1:Y:S06]  /*0020*/  LDCU UR7, c[0x0][0x360] ;  /* 0x00006c00ff0777ac */ /* 0x000e6c0008000800 */
[----:B------:R-:W0:Y:S01]  /*0030*/  S2UR UR4, SR_CTAID.X ;  /* 0x00000000000479c3 */ /* 0x000e220000002500 */
[----:B------:R-:W-:Y:S01]  /*0040*/  HFMA2 R3, -RZ, RZ, 0, 0 ;  /* 0x00000000ff037431 */ /* 0x000fe200000001ff */
[----:B------:R-:W2:Y:S06]  /*0050*/  LDCU UR9, c[0x0][0x380] ;  /* 0x00007000ff0977ac */ /* 0x000eac0008000800 */
[----:B------:R-:W0:Y:S02]  /*0060*/  LDC R5, c[0x0][0x360] ;  /* 0x0000d800ff057b82 */ /* 0x000e240000000800 */
[----:B0-----:R-:W-:Y:S01]  /*0070*/  IMAD.WIDE.U32 R2, R5, UR4, R2 ;  /* 0x0000000405027c25 */ /* 0x001fe2000f8e0002 */
[----:B--2---:R-:W-:-:S02]  /*0080*/  USHF.R.S32.HI UR4, URZ, 0x1f, UR9 ;  /* 0x0000001fff047899 */ /* 0x004fc40008011409 */
[----:B------:R-:W-:-:S04]  /*0090*/  ISETP.GE.U32.AND P0, PT, R2, UR9, PT ;  /* 0x0000000902007c0c */ /* 0x000fc8000bf06070 */
[----:B------:R-:W-:-:S13]  /*00a0*/  ISETP.GE.AND.EX P0, PT, R3, UR4, PT, P0 ;  /* 0x0000000403007c0c */ /* 0x000fda000bf06300 */
[----:B-1----:R-:W-:Y:S05]  /*00b0*/  @P0 EXIT ;  /* 0x000000000000094d */ /* 0x002fea0003800000 */
[----:B------:R-:W0:Y:S01]  /*00c0*/  LDCU UR44, c[0x0][0x3a0] ;  /* 0x00007400ff2c77ac */ /* 0x000e220008000800 */
[----:B------:R-:W-:Y:S01]  /*00d0*/  MOV R0, R2 ;  /* 0x0000000200007202 */ /* 0x000fe20000000f00 */
[----:B------:R-:W1:Y:S01]  /*00e0*/  LDCU UR8, c[0x0][0x370] ;  /* 0x00006e00ff0877ac */ /* 0x000e620008000800 */
[----:B------:R-:W2:Y:S01]  /*00f0*/  LDCU.64 UR32, c[0x0][0x610] ;  /* 0x0000c200ff2077ac */ /* 0x000ea20008000a00 */
[----:B------:R-:W3:Y:S01]  /*0100*/  LDCU.64 UR34, c[0x0][0x358] ;  /* 0x00006b00ff2277ac */ /* 0x000ee20008000a00 */
[----:B0-----:R-:W-:Y:S02]  /*0110*/  UISETP.NE.AND UP0, UPT, UR44, URZ, UPT ;  /* 0x000000ff2c00728c */ /* 0x001fe4000bf05270 */
[----:B-1----:R-:W-:Y:S02]  /*0120*/  UIMAD UR7, UR7, UR8, URZ ;  /* 0x00000008070772a4 */ /* 0x002fe4000f8e02ff */
[----:B--2---:R-:W-:Y:S02]  /*0130*/  USHF.L.U64.HI UR5, UR32, 0x2, UR33 ;  /* 0x0000000220057899 */ /* 0x004fe40008010221 */
[----:B------:R-:W-:-:S03]  /*0140*/  USHF.L.U32 UR6, UR32, 0x2, URZ ;  /* 0x0000000220067899 */ /* 0x000fc600080006ff */
[----:B---3--:R-:W-:Y:S09]  /*0150*/  BRA.U UP0, `(.L_x_12) ;  /* 0x0000001100f07547 */ /* 0x008ff2000b800000 */
        /* <DEDUP_REMOVED lines=35> */
.L_x_14:
[----:B------:R-:W-:-:S07]  /*0390*/  MOV R6, 0x3b0 ;  /* 0x000003b000067802 */ /* 0x000fce0000000f00 */
[----:B------:R-:W-:Y:S05]  /*03a0*/  CALL.REL.NOINC `($__internal_1_$__cuda_sm20_div_u64) ;  /* 0x0000002c00347944 */ /* 0x000fea0003c00000 */
.L_x_15:
[----:B------:R-:W-:Y:S05]  /*03b0*/  BSYNC.RECONVERGENT B0 ;  /* 0x0000000000007941 */ /* 0x000fea0003800200 */
.L_x_13:
[----:B------:R-:W0:Y:S01]  /*03c0*/  LDCU.128 UR16, c[0x0][0x600] ;  /* 0x0000c000ff1077ac */ /* 0x000e220008000c00 */
[----:B------:R-:W-:Y:S01]  /*03d0*/  IADD3 R2, P0, PT, R4, R2, RZ ;  /* 0x0000000204027210 */ /* 0x000fe20007f1e0ff */
[----:B------:R-:W-:Y:S01]  /*03e0*/  BSSY.RECONVERGENT B0, `(.L_x_16) ;  /* 0x000005d000007945 */ /* 0x000fe20003800200 */
[----:B------:R-:W1:Y:S02]  /*03f0*/  LDCU.128 UR12, c[0x0][0x390] ;  /* 0x00007200ff0c77ac */ /* 0x000e640008000c00 */
[----:B------:R-:W-:Y:S02]  /*0400*/  LOP3.LUT R6, R2, 0x3, RZ, 0xc0, !PT ;  /* 0x0000000302067812 */ /* 0x000fe400078ec0ff */
[----:B------:R-:W-:Y:S01]  /*0410*/  IADD3.X R4, PT, PT, RZ, R5, RZ, P0, !PT ;  /* 0x00000005ff047210 */ /* 0x000fe200007fe4ff */
[----:B------:R-:W2:Y:S01]  /*0420*/  LDCU.64 UR20, c[0x0][0x388] ;  /* 0x00007100ff1477ac */ /* 0x000ea20008000a00 */
[----:B------:R-:W-:Y:S02]  /*0430*/  ISETP.NE.U32.AND P1, PT, R6, 0x3, PT ;  /* 0x000000030600780c */ /* 0x000fe40003f25070 */
[----:B------:R-:W-:Y:S01]  /*0440*/  ISETP.GE.U32.AND P0, PT, R2, 0x3, PT ;  /* 0x000000030200780c */ /* 0x000fe20003f06070 */
[----:B------:R-:W3:Y:S01]  /*0450*/  LDCU.64 UR22, c[0x0][0x610] ;  /* 0x0000c200ff1677ac */ /* 0x000ee20008000a00 */
[----:B------:R-:W-:-:S02]  /*0460*/  ISETP.NE.AND.EX P1, PT, RZ, RZ, PT, P1 ;  /* 0x000000ffff00720c */ /* 0x000fc40003f25310 */
[----:B------:R-:W-:Y:S01]  /*0470*/  ISETP.GE.U32.AND.EX P0, PT, R4, RZ, PT, P0 ;  /* 0x000000ff0400720c */ /* 0x000fe20003f06100 */
[----:B0-----:R-:W-:Y:S02]  /*0480*/  USHF.L.U32 UR9, UR18, 0x1, URZ ;  /* 0x0000000112097899 */ /* 0x001fe400080006ff */
[----:B------:R-:W-:Y:S02]  /*0490*/  USHF.L.U64.HI UR11, UR18, 0x1, UR19 ;  /* 0x00000001120b7899 */ /* 0x000fe40008010213 */
[----:B-1----:R-:W-:Y:S02]  /*04a0*/  UIADD3 UR14, UP1, UPT, UR6, UR14, URZ ;  /* 0x0000000e060e7290 */ /* 0x002fe4000ff3e0ff */
[----:B------:R-:W-:Y:S02]  /*04b0*/  USHF.L.U32 UR6, UR16, 0x1, URZ ;  /* 0x0000000110067899 */ /* 0x000fe400080006ff */
[----:B------:R-:W-:Y:S02]  /*04c0*/  UIADD3 UR12, UP0, UPT, UR9, UR12, URZ ;  /* 0x0000000c090c7290 */ /* 0x000fe4000ff1e0ff */
[----:B------:R-:W-:Y:S01]  /*04d0*/  USHF.L.U64.HI UR10, UR16, 0x1, UR17 ;  /* 0x00000001100a7899 */ /* 0x000fe20008010211 */
[----:B------:R-:W-:Y:S01]  /*04e0*/  MOV R4, UR14 ;  /* 0x0000000e00047c02 */ /* 0x000fe20008000f00 */
[----:B------:R-:W-:-:S02]  /*04f0*/  UIADD3.X UR15, UPT, UPT, UR5, UR15, URZ, UP1, !UPT ;  /* 0x0000000f050f7290 */ /* 0x000fc40008ffe4ff */
[----:B--2---:R-:W-:Y:S01]  /*0500*/  UIADD3 UR16, UP1, UPT, UR6, UR20, URZ ;  /* 0x0000001406107290 */ /* 0x004fe2000ff3e0ff */
[----:B------:R-:W-:Y:S01]  /*0510*/  IMAD.U32 R6, RZ, RZ, UR12 ;  /* 0x0000000cff067e24 */ /* 0x000fe2000f8e00ff */
[----:B------:R-:W-:Y:S02]  /*0520*/  UIADD3.X UR13, UPT, UPT, UR11, UR13, URZ, UP0, !UPT ;  /* 0x0000000d0b0d7290 */ /* 0x000fe400087fe4ff */
[----:B---3--:R-:W-:Y:S01]  /*0530*/  USHF.L.U64.HI UR5, UR22, 0x1, UR23 ;  /* 0x0000000116057899 */ /* 0x008fe20008010217 */
[----:B------:R-:W-:Y:S01]  /*0540*/  MOV R5, UR15 ;  /* 0x0000000f00057c02 */ /* 0x000fe20008000f00 */
[----:B------:R-:W-:Y:S01]  /*0550*/  ULEA UR8, UP0, -UR22, UR14, 0x1 ;  /* 0x0000000e16087291 */ /* 0x000fe2000f8009ff */
[----:B------:R-:W-:Y:S01]  /*0560*/  MOV R8, UR16 ;  /* 0x0000001000087c02 */ /* 0x000fe20008000f00 */
[----:B------:R-:W-:Y:S01]  /*0570*/  UIADD3.X UR17, UPT, UPT, UR10, UR21, URZ, UP1, !UPT ;  /* 0x000000150a117290 */ /* 0x000fe20008ffe4ff */
[----:B------:R-:W-:Y:S01]  /*0580*/  IMAD.U32 R7, RZ, RZ, UR13 ;  /* 0x0000000dff077e24 */ /* 0x000fe2000f8e00ff */
[----:B------:R-:W-:-:S02]  /*0590*/  UIADD3 UR18, UP1, UPT, UR9, UR12, URZ ;  /* 0x0000000c09127290 */ /* 0x000fc4000ff3e0ff */
[----:B------:R-:W-:Y:S02]  /*05a0*/  UIADD3.X UR9, UPT, UPT, ~UR5, UR15, URZ, UP0, !UPT ;  /* 0x0000000f05097290 */ /* 0x000fe400087fe5ff */
[----:B------:R-:W-:Y:S01]  /*05b0*/  UIADD3 UR6, UP0, UPT, UR6, UR16, URZ ;  /* 0x0000001006067290 */ /* 0x000fe2000ff1e0ff */
[----:B------:R-:W-:Y:S01]  /*05c0*/  MOV R9, UR17 ;  /* 0x0000001100097c02 */ /* 0x000fe20008000f00 */
[----:B------:R-:W-:Y:S01]  /*05d0*/  UIADD3.X UR11, UPT, UPT, UR11, UR13, URZ, UP1, !UPT ;  /* 0x0000000d0b0b7290 */ /* 0x000fe20008ffe4ff */
[----:B------:R-:W-:Y:S01]  /*05e0*/  MOV R10, UR18 ;  /* 0x00000012000a7c02 */ /* 0x000fe20008000f00 */
[----:B------:R-:W-:Y:S01]  /*05f0*/  UIADD3.X UR10, UPT, UPT, UR10, UR17, URZ, UP0, !UPT ;  /* 0x000000110a0a7290 */ /* 0x000fe200087fe4ff */
[----:B------:R-:W0:Y:S01]  /*0600*/  LDCU UR19, c[0x0][0x380] ;  /* 0x00007000ff1377ac */ /* 0x000e220008000800 */
[----:B------:R-:W-:Y:S02]  /*0610*/  IMAD.U32 R12, RZ, RZ, UR6 ;  /* 0x00000006ff0c7e24 */ /* 0x000fe4000f8e00ff */
[----:B------:R-:W-:-:S02]  /*0620*/  MOV R11, UR11 ;  /* 0x0000000b000b7c02 */ /* 0x000fc40008000f00 */
[----:B------:R-:W-:Y:S01]  /*0630*/  MOV R13, UR10 ;  /* 0x0000000a000d7c02 */ /* 0x000fe20008000f00 */
[----:B------:R-:W-:Y:S06]  /*0640*/  @!P1 BRA `(.L_x_17) ;  /* 0x0000000000d89947 */ /* 0x000fec0003800000 */
[----:B------:R-:W1:Y:S01]  /*0650*/  LDC.64 R14, c[0x0][0x388] ;  /* 0x0000e200ff0e7b82 */ /* 0x000e620000000a00 */
[----:B------:R-:W-:Y:S02]  /*0660*/  VIADD R16, R2, 0x1 ;  /* 0x0000000102107836 */ /* 0x000fe40000000000 */
[----:B------:R-:W-:-:S03]  /*0670*/  HFMA2 R2, -RZ, RZ, 0, 0 ;  /* 0x00000000ff027431 */ /* 0x000fc600000001ff */
[----:B------:R-:W-:-:S07]  /*0680*/  LOP3.LUT R16, R16, 0x3, RZ, 0xc0, !PT ;  /* 0x0000000310107812 */ /* 0x000fce00078ec0ff */
.L_x_18:
[----:B--2---:R-:W2:Y:S01]  /*0690*/  LDC.64 R20, c[0x0][0x390] ;  /* 0x0000e400ff147b82 */ /* 0x004ea20000000a00 */
[----:B------:R-:W-:Y:S01]  /*06a0*/  MOV R22, UR8 ;  /* 0x0000000800167c02 */ /* 0x000fe20008000f00 */
[----:B------:R-:W-:Y:S01]  /*06b0*/  IMAD.U32 R23, RZ, RZ, UR9 ;  /* 0x00000009ff177e24 */ /* 0x000fe2000f8e00ff */
[----:B------:R-:W3:Y:S04]  /*06c0*/  LDG.E.U16 R25, desc[UR34][R10.64] ;  /* 0x000000220a197981 */ /* 0x000ee8000c1e1500 */
[----:B------:R-:W4:Y:S01]  /*06d0*/  LDG.E.U16 R22, desc[UR34][R22.64] ;  /* 0x0000002216167981 */ /* 0x000f22000c1e1500 */
[----:B------:R-:W5:Y:S03]  /*06e0*/  LDC.64 R18, c[0x0][0x398] ;  /* 0x0000e600ff127b82 */ /* 0x000f660000000a00 */
[----:B------:R-:W4:Y:S04]  /*06f0*/  LDG.E.U16 R17, desc[UR34][R6.64] ;  /* 0x0000002206117981 */ /* 0x000f28000c1e1500 */
[----:B------:R-:W4:Y:S04]  /*0700*/  LDG.E.U16 R24, desc[UR34][R4.64] ;  /* 0x0000002204187981 */ /* 0x000f28000c1e1500 */
[----:B--2---:R-:W2:Y:S04]  /*0710*/  LDG.E.U16 R20, desc[UR34][R20.64] ;  /* 0x0000002214147981 */ /* 0x004ea8000c1e1500 */
[----:B-----5:R-:W5:Y:S01]  /*0720*/  LDG.E.U16 R18, desc[UR34][R18.64] ;  /* 0x0000002212127981 */ /* 0x020f62000c1e1500 */
[----:B------:R-:W-:-:S04]  /*0730*/  IADD3 R16, P1, PT, R16, -0x1, RZ ;  /* 0xffffffff10107810 */ /* 0x000fc80007f3e0ff */
[----:B------:R-:W-:Y:S02]  /*0740*/  IADD3.X R2, PT, PT, R2, -0x1, RZ, P1, !PT ;  /* 0xffffffff02027810 */ /* 0x000fe40000ffe4ff */
[----:B------:R-:W-:-:S04]  /*0750*/  ISETP.NE.U32.AND P1, PT, R16, RZ, PT ;  /* 0x000000ff1000720c */ /* 0x000fc80003f25070 */
[----:B------:R-:W-:Y:S02]  /*0760*/  ISETP.NE.AND.EX P1, PT, R2, RZ, PT, P1 ;  /* 0x000000ff0200720c */ /* 0x000fe40003f25310 */
[----:B------:R-:W-:-:S04]  /*0770*/  IADD3 R0, P2, PT, R0, UR7, RZ ;  /* 0x0000000700007c10 */ /* 0x000fc8000ff5e0ff */
[----:B------:R-:W-:Y:S02]  /*0780*/  IADD3.X R3, PT, PT, RZ, R3, RZ, P2, !PT ;  /* 0x00000003ff037210 */ /* 0x000fe400017fe4ff */
[----:B---3--:R-:W-:Y:S01]  /*0790*/  SHF.L.U32 R25, R25, 0x10, RZ ;  /* 0x0000001019197819 */ /* 0x008fe200000006ff */
[----:B----4-:R-:W-:Y:S01]  /*07a0*/  IMAD.U32 R26, R22, 0x10000, RZ ;  /* 0x00010000161a7824 */ /* 0x010fe200078e00ff */
[----:B------:R-:W-:Y:S02]  /*07b0*/  SHF.L.U32 R17, R17, 0x10, RZ ;  /* 0x0000001011117819 */ /* 0x000fe400000006ff */
[----:B------:R-:W-:Y:S02]  /*07c0*/  SHF.L.U32 R28, R24, 0x10, RZ ;  /* 0x00000010181c7819 */ /* 0x000fe400000006ff */
[----:B--2---:R-:W-:-:S03]  /*07d0*/  SHF.L.U32 R27, R20, 0x10, RZ ;  /* 0x00000010141b7819 */ /* 0x004fc600000006ff */
[----:B------:R-:W-:Y:S02]  /*07e0*/  FMUL.FTZ R24, R17, R28 ;  /* 0x0000001c11187220 */ /* 0x000fe40000410000 */
[-C--:B------:R-:W-:Y:S01]  /*07f0*/  FMUL.FTZ R29, R26, R27.reuse ;  /* 0x0000001b1a1d7220 */ /* 0x080fe20000410000 */
[----:B-----5:R-:W-:Y:S02]  /*0800*/  IMAD.U32 R18, R18, 0x10000, RZ ;  /* 0x0001000012127824 */ /* 0x020fe400078e00ff */
[C---:B------:R-:W-:Y:S01]  /*0810*/  FMUL.FTZ R26, R25.reuse, R26 ;  /* 0x0000001a191a7220 */ /* 0x040fe20000410000 */
[----:B------:R-:W-:Y:S01]  /*0820*/  FMUL.FTZ R27, R28, R27 ;  /* 0x0000001b1c1b7220 */ /* 0x000fe20000410000 */
[-C--:B------:R-:W-:Y:S01]  /*0830*/  FMUL.FTZ R25, R25, R18.reuse ;  /* 0x0000001219197220 */ /* 0x080fe20000410000 */
[----:B------:R-:W2:Y:S01]  /*0840*/  F2F.BF16.F32 R24, R24 ;  /* 0x0000001800187304 */ /* 0x000ea20000202000 */
[----:B------:R-:W-:-:S07]  /*0850*/  FMUL.FTZ R20, R17, R18 ;  /* 0x0000001211147220 */ /* 0x000fce0000410000 */
[----:B------:R-:W-:Y:S08]  /*0860*/  F2F.BF16.F32 R19, R27 ;  /* 0x0000001b00137304 */ /* 0x000ff00000202000 */
[----:B------:R-:W-:Y:S08]  /*0870*/  F2F.BF16.F32 R25, R25 ;  /* 0x0000001900197304 */ /* 0x000ff00000202000 */
[----:B------:R-:W3:Y:S08]  /*0880*/  F2F.BF16.F32 R26, R26 ;  /* 0x0000001a001a7304 */ /* 0x000ef00000202000 */
[----:B------:R-:W4:Y:S08]  /*0890*/  F2F.BF16.F32 R22, R29 ;  /* 0x0000001d00167304 */ /* 0x000f300000202000 */
[----:B------:R-:W5:Y:S01]  /*08a0*/  F2F.BF16.F32 R20, R20 ;  /* 0x0000001400147304 */ /* 0x000f620000202000 */
[----:B--2---:R-:W-:Y:S01]  /*08b0*/  SHF.L.U32 R24, R24, 0x10, RZ ;  /* 0x0000001018187819 */ /* 0x004fe200000006ff */
[----:B---3--:R-:W-:Y:S01]  /*08c0*/  IMAD.U32 R17, R26, 0x10000, RZ ;  /* 0x000100001a117824 */ /* 0x008fe200078e00ff */
[----:B------:R-:W-:-:S02]  /*08d0*/  SHF.L.U32 R19, R19, 0x10, RZ ;  /* 0x0000001013137819 */ /* 0x000fc400000006ff */
[----:B------:R-:W-:Y:S01]  /*08e0*/  SHF.L.U32 R18, R25, 0x10, RZ ;  /* 0x0000001019127819 */ /* 0x000fe200000006ff */
[----:B------:R-:W-:Y:S01]  /*08f0*/  FADD.FTZ R17, R24, -R17 ;  /* 0x8000001118117221 */ /* 0x000fe20000010000 */
[----:B----4-:R-:W-:-:S03]  /*0900*/  SHF.L.U32 R22, R22, 0x10, RZ ;  /* 0x0000001016167819 */ /* 0x010fc600000006ff */
[----:B------:R-:W-:Y:S01]  /*0910*/  FADD.FTZ R18, R18, -R19 ;  /* 0x8000001312127221 */ /* 0x000fe20000010000 */
[----:B-----5:R-:W-:-:S04]  /*0920*/  IMAD.U32 R21, R20, 0x10000, RZ ;  /* 0x0001000014157824 */ /* 0x020fc800078e00ff */
[----:B------:R-:W-:Y:S01]  /*0930*/  F2FP.BF16.F32.PACK_AB R17, R18, R17 ;  /* 0x000000111211723e */ /* 0x000fe200000010ff */
[----:B------:R-:W-:-:S03]  /*0940*/  FADD.FTZ R21, R22, -R21 ;  /* 0x8000001516157221 */ /* 0x000fc60000010000 */
[----:B------:R-:W-:Y:S01]  /*0950*/  PRMT R18, R17, 0x7632, R18 ;  /* 0x0000763211127816 */ /* 0x000fe20000000012 */
[----:B-1----:R2:W-:Y:S01]  /*0960*/  STG.E.U16 desc[UR34][R14.64], R17 ;  /* 0x000000110e007986 */ /* 0x0025e2000c101522 */
[----:B------:R-:W-:-:S03]  /*0970*/  F2FP.BF16.F32.PACK_AB R21, RZ, R21 ;  /* 0x00000015ff15723e */ /* 0x000fc600000010ff */
[----:B------:R2:W-:Y:S04]  /*0980*/  STG.E.U16 desc[UR34][R8.64], R18 ;  /* 0x0000001208007986 */ /* 0x0005e8000c101522 */
[----:B------:R2:W-:Y:S01]  /*0990*/  STG.E.U16 desc[UR34][R12.64], R21 ;  /* 0x000000150c007986 */ /* 0x0005e2000c101522 */
[----:B------:R-:W-:Y:S05]  /*09a0*/  @P1 BRA `(.L_x_18) ;  /* 0xfffffffc00381947 */ /* 0x000fea000383ffff */
.L_x_17:
[----:B0-----:R-:W-:Y:S05]  /*09b0*/  BSYNC.RECONVERGENT B0 ;  /* 0x0000000000007941 */ /* 0x001fea0003800200 */
.L_x_16:
[----:B------:R-:W-:Y:S05]  /*09c0*/  @!P0 EXIT ;  /* 0x000000000000894d */ /* 0x000fea0003800000 */
.L_x_19:
[----:B--2---:R-:W0:Y:S08]  /*09d0*/  LDC.64 R14, c[0x0][0x398] ;  /* 0x0000e600ff0e7b82 */ /* 0x004e300000000a00 */
[----:B------:R-:W1:Y:S01]  /*09e0*/  LDC.64 R16, c[0x0][0x390] ;  /* 0x0000e400ff107b82 */ /* 0x000e620000000a00 */
[----:B------:R-:W-:Y:S01]  /*09f0*/  MOV R22, UR8 ;  /* 0x0000000800167c02 */ /* 0x000fe20008000f00 */
[----:B------:R-:W-:Y:S01]  /*0a00*/  IMAD.U32 R23, RZ, RZ, UR9 ;  /* 0x00000009ff177e24 */ /* 0x000fe2000f8e00ff */
[----:B------:R-:W2:Y:S04]  /*0a10*/  LDG.E.U16 R18, desc[UR34][R6.64] ;  /* 0x0000002206127981 */ /* 0x000ea8000c1e1500 */
[----:B------:R-:W3:Y:S04]  /*0a20*/  LDG.E.U16 R19, desc[UR34][R4.64] ;  /* 0x0000002204137981 */ /* 0x000ee8000c1e1500 */
[----:B------:R-:W4:Y:S04]  /*0a30*/  LDG.E.U16 R20, desc[UR34][R10.64] ;  /* 0x000000220a147981 */ /* 0x000f28000c1e1500 */
[----:B------:R-:W5:Y:S04]  /*0a40*/  LDG.E.U16 R21, desc[UR34][R22.64] ;  /* 0x0000002216157981 */ /* 0x000f68000c1e1500 */
[----:B0-----:R-:W5:Y:S04]  /*0a50*/  LDG.E.U16 R25, desc[UR34][R14.64] ;  /* 0x000000220e197981 */ /* 0x001f68000c1e1500 */
[----:B-1----:R-:W5:Y:S01]  /*0a60*/  LDG.E.U16 R2, desc[UR34][R16.64] ;  /* 0x0000002210027981 */ /* 0x002f62000c1e1500 */
[----:B--2---:R-:W-:-:S02]  /*0a70*/  SHF.L.U32 R18, R18, 0x10, RZ ;  /* 0x0000001012127819 */ /* 0x004fc400000006ff */
[----:B---3--:R-:W-:Y:S01]  /*0a80*/  SHF.L.U32 R19, R19, 0x10, RZ ;  /* 0x0000001013137819 */ /* 0x008fe200000006ff */
[----:B----4-:R-:W-:-:S04]  /*0a90*/  IMAD.U32 R24, R20, 0x10000, RZ ;  /* 0x0001000014187824 */ /* 0x010fc800078e00ff */
[----:B------:R-:W-:Y:S01]  /*0aa0*/  FMUL.FTZ R20, R18, R19 ;  /* 0x0000001312147220 */ /* 0x000fe20000410000 */
[----:B-----5:R-:W-:-:S05]  /*0ab0*/  SHF.L.U32 R21, R21, 0x10, RZ ;  /* 0x0000001015157819 */ /* 0x020fca00000006ff */
[----:B------:R-:W0:Y:S01]  /*0ac0*/  F2F.BF16.F32 R20, R20 ;  /* 0x0000001400147304 */ /* 0x000e220000202000 */
[----:B------:R-:W-:Y:S01]  /*0ad0*/  SHF.L.U32 R27, R25, 0x10, RZ ;  /* 0x00000010191b7819 */ /* 0x000fe200000006ff */
[----:B------:R-:W-:-:S04]  /*0ae0*/  FMUL.FTZ R25, R24, R21 ;  /* 0x0000001518197220 */ /* 0x000fc80000410000 */
[-C--:B------:R-:W-:Y:S01]  /*0af0*/  FMUL.FTZ R23, R24, R27.reuse ;  /* 0x0000001b18177220 */ /* 0x080fe20000410000 */
[----:B------:R-:W-:Y:S01]  /*0b00*/  FMUL.FTZ R27, R18, R27 ;  /* 0x0000001b121b7220 */ /* 0x000fe20000410000 */
[----:B------:R-:W-:Y:S01]  /*0b10*/  IMAD.U32 R18, R2, 0x10000, RZ ;  /* 0x0001000002127824 */ /* 0x000fe200078e00ff */
[----:B------:R-:W1:Y:S03]  /*0b20*/  F2F.BF16.F32 R22, R25 ;  /* 0x0000001900167304 */ /* 0x000e660000202000 */
[-C--:B------:R-:W-:Y:S01]  /*0b30*/  FMUL.FTZ R24, R19, R18.reuse ;  /* 0x0000001213187220 */ /* 0x080fe20000410000 */
[----:B------:R-:W-:Y:S02]  /*0b40*/  FMUL.FTZ R26, R21, R18 ;  /* 0x00000012151a7220 */ /* 0x000fe40000410000 */
[----:B------:R-:W2:Y:S01]  /*0b50*/  LDC.64 R18, c[0x0][0x388] ;  /* 0x0000e200ff127b82 */ /* 0x000ea20000000a00 */
[----:B0-----:R-:W-:Y:S01]  /*0b60*/  SHF.L.U32 R20, R20, 0x10, RZ ;  /* 0x0000001014147819 */ /* 0x001fe200000006ff */
[----:B------:R-:W0:Y:S01]  /*0b70*/  F2F.BF16.F32 R23, R23 ;  /* 0x0000001700177304 */ /* 0x000e220000202000 */
[----:B-1----:R-:W-:-:S07]  /*0b80*/  SHF.L.U32 R21, R22, 0x10, RZ ;  /* 0x0000001016157819 */ /* 0x002fce00000006ff */
[----:B------:R-:W1:Y:S01]  /*0b90*/  F2F.BF16.F32 R24, R24 ;  /* 0x0000001800187304 */ /* 0x000e620000202000 */
[----:B------:R-:W-:Y:S01]  /*0ba0*/  FADD.FTZ R20, R20, -R21 ;  /* 0x8000001514147221 */ /* 0x000fe20000010000 */
[----:B0-----:R-:W-:-:S06]  /*0bb0*/  IMAD.U32 R23, R23, 0x10000, RZ ;  /* 0x0001000017177824 */ /* 0x001fcc00078e00ff */
[----:B------:R0:W3:Y:S01]  /*0bc0*/  F2F.BF16.F32 R2, R27 ;  /* 0x0000001b00027304 */ /* 0x0000e20000202000 */
[----:B-1----:R-:W-:-:S07]  /*0bd0*/  SHF.L.U32 R22, R24, 0x10, RZ ;  /* 0x0000001018167819 */ /* 0x002fce00000006ff */
[----:B------:R-:W1:Y:S01]  /*0be0*/  F2F.BF16.F32 R26, R26 ;  /* 0x0000001a001a7304 */ /* 0x000e620000202000 */
[----:B0-----:R-:W-:Y:S01]  /*0bf0*/  MOV R27, UR9 ;  /* 0x00000009001b7c02 */ /* 0x001fe20008000f00 */
[----:B------:R-:W-:Y:S01]  /*0c00*/  FADD.FTZ R23, R23, -R22 ;  /* 0x8000001617177221 */ /* 0x000fe20000010000 */
[----:B---3--:R-:W-:-:S04]  /*0c10*/  SHF.L.U32 R25, R2, 0x10, RZ ;  /* 0x0000001002197819 */ /* 0x008fc800000006ff */
[----:B------:R-:W-:-:S04]  /*0c20*/  F2FP.BF16.F32.PACK_AB R20, R23, R20 ;  /* 0x000000141714723e */ /* 0x000fc800000010ff */
[----:B------:R-:W-:Y:S01]  /*0c30*/  PRMT R24, R20, 0x7610, R24 ;  /* 0x0000761014187816 */ /* 0x000fe20000000018 */
[----:B-1----:R-:W-:Y:S01]  /*0c40*/  IMAD.U32 R2, R26, 0x10000, RZ ;  /* 0x000100001a027824 */ /* 0x002fe200078e00ff */
[----:B------:R-:W-:Y:S02]  /*0c50*/  PRMT R28, R20, 0x7632, R28 ;  /* 0x00007632141c7816 */ /* 0x000fe4000000001c */
[----:B------:R-:W-:Y:S01]  /*0c60*/  MOV R26, UR8 ;  /* 0x00000008001a7c02 */ /* 0x000fe20008000f00 */
[----:B------:R-:W-:Y:S01]  /*0c70*/  FADD.FTZ R2, R2, -R25 ;  /* 0x8000001902027221 */ /* 0x000fe20000010000 */
[----:B--2---:R-:W-:Y:S04]  /*0c80*/  STG.E.U16 desc[UR34][R18.64], R24 ;  /* 0x0000001812007986 */ /* 0x004fe8000c101522 */
[----:B------:R-:W-:Y:S01]  /*0c90*/  F2FP.BF16.F32.PACK_AB R2, RZ, R2 ;  /* 0x00000002ff02723e */ /* 0x000fe200000010ff */
[----:B------:R0:W-:Y:S03]  /*0ca0*/  STG.E.U16 desc[UR34][R8.64], R28 ;  /* 0x0000001c08007986 */ /* 0x0001e6000c101522 */
[----:B------:R-:W-:-:S05]  /*0cb0*/  PRMT R29, R2, 0x7610, R29 ;  /* 0x00007610021d7816 */ /* 0x000fca000000001d */
[----:B------:R1:W-:Y:S04]  /*0cc0*/  STG.E.U16 desc[UR34][R12.64], R29 ;  /* 0x0000001d0c007986 */ /* 0x0003e8000c101522 */
[----:B------:R-:W2:Y:S04]  /*0cd0*/  LDG.E.U16 R20, desc[UR34][R26.64] ;  /* 0x000000221a147981 */ /* 0x000ea8000c1e1500 */
[----:B------:R-:W3:Y:S04]  /*0ce0*/  LDG.E.U16 R25, desc[UR34][R10.64] ;  /* 0x000000220a197981 */ /* 0x000ee8000c1e1500 */
[----:B------:R-:W0:Y:S04]  /*0cf0*/  LDG.E.U16 R23, desc[UR34][R14.64] ;  /* 0x000000220e177981 */ /* 0x000e28000c1e1500 */
[----:B------:R-:W4:Y:S04]  /*0d00*/  LDG.E.U16 R21, desc[UR34][R4.64] ;  /* 0x0000002204157981 */ /* 0x000f28000c1e1500 */
[----:B------:R-:W5:Y:S04]  /*0d10*/  LDG.E.U16 R22, desc[UR34][R6.64] ;  /* 0x0000002206167981 */ /* 0x000f68000c1e1500 */
[----:B------:R-:W5:Y:S01]  /*0d20*/  LDG.E.U16 R2, desc[UR34][R16.64] ;  /* 0x0000002210027981 */ /* 0x000f62000c1e1500 */
[----:B--2---:R-:W-:Y:S01]  /*0d30*/  SHF.L.U32 R20, R20, 0x10, RZ ;  /* 0x0000001014147819 */ /* 0x004fe200000006ff */
[----:B---3--:R-:W-:Y:S01]  /*0d40*/  IMAD.U32 R25, R25, 0x10000, RZ ;  /* 0x0001000019197824 */ /* 0x008fe200078e00ff */
[----:B0-----:R-:W-:-:S03]  /*0d50*/  SHF.L.U32 R28, R23, 0x10, RZ ;  /* 0x00000010171c7819 */ /* 0x001fc600000006ff */
[----:B------:R-:W-:Y:S01]  /*0d60*/  FMUL.FTZ R23, R25, R20 ;  /* 0x0000001419177220 */ /* 0x000fe20000410000 */
[----:B----4-:R-:W-:Y:S01]  /*0d70*/  SHF.L.U32 R21, R21, 0x10, RZ ;  /* 0x0000001015157819 */ /* 0x010fe200000006ff */
[----:B------:R-:W-:Y:S01]  /*0d80*/  FMUL.FTZ R25, R25, R28 ;  /* 0x0000001c19197220 */ /* 0x000fe20000410000 */
[----:B-----5:R-:W-:-:S04]  /*0d90*/  IMAD.U32 R22, R22, 0x10000, RZ ;  /* 0x0001000016167824 */ /* 0x020fc800078e00ff */
[C---:B------:R-:W-:Y:S01]  /*0da0*/  FMUL.FTZ R24, R22.reuse, R21 ;  /* 0x0000001516187220 */ /* 0x040fe20000410000 */
[----:B------:R-:W-:Y:S01]  /*0db0*/  FMUL.FTZ R28, R22, R28 ;  /* 0x0000001c161c7220 */ /* 0x000fe20000410000 */
[----:B------:R-:W-:-:S05]  /*0dc0*/  SHF.L.U32 R22, R2, 0x10, RZ ;  /* 0x0000001002167819 */ /* 0x000fca00000006ff */
[-C--:B------:R-:W-:Y:S01]  /*0dd0*/  FMUL.FTZ R21, R21, R22.reuse ;  /* 0x0000001615157220 */ /* 0x080fe20000410000 */
[----:B------:R-:W-:Y:S01]  /*0de0*/  FMUL.FTZ R22, R20, R22 ;  /* 0x0000001614167220 */ /* 0x000fe20000410000 */
[----:B------:R-:W0:Y:S08]  /*0df0*/  F2F.BF16.F32 R23, R23 ;  /* 0x0000001700177304 */ /* 0x000e300000202000 */
[----:B------:R-:W-:Y:S08]  /*0e00*/  F2F.BF16.F32 R25, R25 ;  /* 0x0000001900197304 */ /* 0x000ff00000202000 */
[----:B------:R-:W2:Y:S08]  /*0e10*/  F2F.BF16.F32 R24, R24 ;  /* 0x0000001800187304 */ /* 0x000eb00000202000 */
[----:B------:R-:W3:Y:S08]  /*0e20*/  F2F.BF16.F32 R2, R28 ;  /* 0x0000001c00027304 */ /* 0x000ef00000202000 */
[----:B------:R-:W4:Y:S08]  /*0e30*/  F2F.BF16.F32 R21, R21 ;  /* 0x0000001500157304 */ /* 0x000f300000202000 */
[----:B------:R-:W5:Y:S01]  /*0e40*/  F2F.BF16.F32 R22, R22 ;  /* 0x0000001600167304 */ /* 0x000f620000202000 */
[----:B0-----:R-:W-:Y:S01]  /*0e50*/  SHF.L.U32 R23, R23, 0x10, RZ ;  /* 0x0000001017177819 */ /* 0x001fe200000006ff */
[----:B--2---:R-:W-:Y:S01]  /*0e60*/  IMAD.U32 R24, R24, 0x10000, RZ ;  /* 0x0001000018187824 */ /* 0x004fe200078e00ff */
[----:B------:R-:W-:-:S02]  /*0e70*/  SHF.L.U32 R20, R25, 0x10, RZ ;  /* 0x0000001019147819 */ /* 0x000fc400000006ff */
[----:B---3--:R-:W-:Y:S01]  /*0e80*/  SHF.L.U32 R27, R2, 0x10, RZ ;  /* 0x00000010021b7819 */ /* 0x008fe200000006ff */
[----:B----4-:R-:W-:Y:S02]  /*0e90*/  IMAD.U32 R25, R21, 0x10000, RZ ;  /* 0x0001000015197824 */ /* 0x010fe400078e00ff */
[----:B------:R-:W-:Y:S02]  /*0ea0*/  FADD.FTZ R23, R24, -R23 ;  /* 0x8000001718177221 */ /* 0x000fe40000010000 */
[----:B------:R-:W-:Y:S01]  /*0eb0*/  FADD.FTZ R20, R20, -R25 ;  /* 0x8000001914147221 */ /* 0x000fe20000010000 */
[----:B-----5:R-:W-:-:S04]  /*0ec0*/  SHF.L.U32 R2, R22, 0x10, RZ ;  /* 0x0000001016027819 */ /* 0x020fc800000006ff */
[----:B------:R-:W-:Y:S01]  /*0ed0*/  F2FP.BF16.F32.PACK_AB R23, R20, R23 ;  /* 0x000000171417723e */ /* 0x000fe200000010ff */
[----:B------:R-:W-:-:S03]  /*0ee0*/  FADD.FTZ R2, R2, -R27 ;  /* 0x8000001b02027221 */ /* 0x000fc60000010000 */
[C---:B------:R-:W-:Y:S02]  /*0ef0*/  PRMT R24, R23.reuse, 0x7610, R24 ;  /* 0x0000761017187816 */ /* 0x040fe40000000018 */
[----:B------:R-:W-:Y:S02]  /*0f00*/  F2FP.BF16.F32.PACK_AB R2, RZ, R2 ;  /* 0x00000002ff02723e */ /* 0x000fe400000010ff */
[----:B------:R-:W-:Y:S02]  /*0f10*/  PRMT R28, R23, 0x7632, R28 ;  /* 0x00007632171c7816 */ /* 0x000fe4000000001c */
[----:B-1----:R-:W-:Y:S01]  /*0f20*/  PRMT R29, R2, 0x7610, R29 ;  /* 0x00007610021d7816 */ /* 0x002fe2000000001d */
[----:B------:R-:W-:Y:S01]  /*0f30*/  IMAD.U32 R27, RZ, RZ, UR9 ;  /* 0x00000009ff1b7e24 */ /* 0x000fe2000f8e00ff */
[----:B------:R-:W-:Y:S04]  /*0f40*/  STG.E.U16 desc[UR34][R18.64], R24 ;  /* 0x0000001812007986 */ /* 0x000fe8000c101522 */
[----:B------:R0:W-:Y:S04]  /*0f50*/  STG.E.U16 desc[UR34][R8.64], R28 ;  /* 0x0000001c08007986 */ /* 0x0001e8000c101522 */
[----:B------:R-:W-:Y:S04]  /*0f60*/  STG.E.U16 desc[UR34][R12.64], R29 ;  /* 0x0000001d0c007986 */ /* 0x000fe8000c101522 */
        /* <DEDUP_REMOVED lines=10> */
[----:B----4-:R-:W-:Y:S02]  /*1010*/  SHF.L.U32 R22, R22, 0x10, RZ ;  /* 0x0000001016167819 */ /* 0x010fe400000006ff */
[----:B-----5:R-:W-:Y:S01]  /*1020*/  SHF.L.U32 R21, R21, 0x10, RZ ;  /* 0x0000001015157819 */ /* 0x020fe200000006ff */
[-C--:B------:R-:W-:Y:S02]  /*1030*/  FMUL.FTZ R25, R25, R28.reuse ;  /* 0x0000001c19197220 */ /* 0x080fe40000410000 */
[C---:B------:R-:W-:Y:S02]  /*1040*/  FMUL.FTZ R28, R22.reuse, R28 ;  /* 0x0000001c161c7220 */ /* 0x040fe40000410000 */
[----:B------:R-:W-:Y:S01]  /*1050*/  FMUL.FTZ R24, R22, R21 ;  /* 0x0000001516187220 */ /* 0x000fe20000410000 */
[----:B------:R-:W-:-:S04]  /*1060*/  IMAD.U32 R22, R2, 0x10000, RZ ;  /* 0x0001000002167824 */ /* 0x000fc800078e00ff */
[-C--:B------:R-:W-:Y:S01]  /*1070*/  FMUL.FTZ R21, R21, R22.reuse ;  /* 0x0000001615157220 */ /* 0x080fe20000410000 */
[----:B------:R-:W-:Y:S01]  /*1080*/  FMUL.FTZ R22, R20, R22 ;  /* 0x0000001614167220 */ /* 0x000fe20000410000 */
[----:B------:R-:W0:Y:S08]  /*1090*/  F2F.BF16.F32 R24, R24 ;  /* 0x0000001800187304 */ /* 0x000e300000202000 */
[----:B------:R-:W1:Y:S08]  /*10a0*/  F2F.BF16.F32 R23, R23 ;  /* 0x0000001700177304 */ /* 0x000e700000202000 */
[----:B------:R-:W2:Y:S08]  /*10b0*/  F2F.BF16.F32 R25, R25 ;  /* 0x0000001900197304 */ /* 0x000eb00000202000 */
[----:B------:R-:W3:Y:S08]  /*10c0*/  F2F.BF16.F32 R2, R28 ;  /* 0x0000001c00027304 */ /* 0x000ef00000202000 */
[----:B------:R-:W4:Y:S08]  /*10d0*/  F2F.BF16.F32 R21, R21 ;  /* 0x0000001500157304 */ /* 0x000f300000202000 */
[----:B------:R-:W5:Y:S01]  /*10e0*/  F2F.BF16.F32 R22, R22 ;  /* 0x0000001600167304 */ /* 0x000f620000202000 */
[----:B0-----:R-:W-:-:S02]  /*10f0*/  SHF.L.U32 R24, R24, 0x10, RZ ;  /* 0x0000001018187819 */ /* 0x001fc400000006ff */
[----:B-1----:R-:W-:Y:S02]  /*1100*/  SHF.L.U32 R23, R23, 0x10, RZ ;  /* 0x0000001017177819 */ /* 0x002fe400000006ff */
[----:B--2---:R-:W-:Y:S02]  /*1110*/  SHF.L.U32 R20, R25, 0x10, RZ ;  /* 0x0000001019147819 */ /* 0x004fe400000006ff */
[----:B---3--:R-:W-:Y:S01]  /*1120*/  SHF.L.U32 R27, R2, 0x10, RZ ;  /* 0x00000010021b7819 */ /* 0x008fe200000006ff */
[----:B----4-:R-:W-:Y:S02]  /*1130*/  IMAD.U32 R25, R21, 0x10000, RZ ;  /* 0x0001000015197824 */ /* 0x010fe400078e00ff */
[----:B------:R-:W-:Y:S01]  /*1140*/  FADD.FTZ R23, R24, -R23 ;  /* 0x8000001718177221 */ /* 0x000fe20000010000 */
[----:B-----5:R-:W-:Y:S01]  /*1150*/  SHF.L.U32 R2, R22, 0x10, RZ ;  /* 0x0000001016027819 */ /* 0x020fe200000006ff */
[----:B------:R-:W-:-:S04]  /*1160*/  FADD.FTZ R20, R20, -R25 ;  /* 0x8000001914147221 */ /* 0x000fc80000010000 */
[----:B------:R-:W-:Y:S01]  /*1170*/  FADD.FTZ R2, R2, -R27 ;  /* 0x8000001b02027221 */ /* 0x000fe20000010000 */
[----:B------:R-:W-:-:S04]  /*1180*/  F2FP.BF16.F32.PACK_AB R23, R20, R23 ;  /* 0x000000171417723e */ /* 0x000fc800000010ff */
[----:B------:R-:W-:Y:S02]  /*1190*/  F2FP.BF16.F32.PACK_AB R2, RZ, R2 ;  /* 0x00000002ff02723e */ /* 0x000fe400000010ff */
[----:B------:R-:W-:Y:S01]  /*11a0*/  PRMT R27, R23, 0x7632, R27 ;  /* 0x00007632171b7816 */ /* 0x000fe2000000001b */
[----:B------:R-:W-:Y:S01]  /*11b0*/  IMAD.U32 R25, RZ, RZ, UR9 ;  /* 0x00000009ff197e24 */ /* 0x000fe2000f8e00ff */
[----:B------:R-:W-:Y:S02]  /*11c0*/  PRMT R28, R2, 0x7610, R28 ;  /* 0x00007610021c7816 */ /* 0x000fe4000000001c */
[----:B------:R-:W-:Y:S01]  /*11d0*/  MOV R24, UR8 ;  /* 0x0000000800187c02 */ /* 0x000fe20008000f00 */
[----:B------:R0:W-:Y:S04]  /*11e0*/  STG.E.U16 desc[UR34][R18.64], R23 ;  /* 0x0000001712007986 */ /* 0x0001e8000c101522 */
[----:B------:R1:W-:Y:S04]  /*11f0*/  STG.E.U16 desc[UR34][R8.64], R27 ;  /* 0x0000001b08007986 */ /* 0x0003e8000c101522 */
[----:B------:R1:W-:Y:S04]  /*1200*/  STG.E.U16 desc[UR34][R12.64], R28 ;  /* 0x0000001c0c007986 */ /* 0x0003e8000c101522 */
[----:B------:R-:W2:Y:S04]  /*1210*/  LDG.E.U16 R16, desc[UR34][R16.64] ;  /* 0x0000002210107981 */ /* 0x000ea8000c1e1500 */
[----:B------:R-:W3:Y:S04]  /*1220*/  LDG.E.U16 R22, desc[UR34][R24.64] ;  /* 0x0000002218167981 */ /* 0x000ee8000c1e1500 */
[----:B------:R-:W4:Y:S04]  /*1230*/  LDG.E.U16 R21, desc[UR34][R10.64] ;  /* 0x000000220a157981 */ /* 0x000f28000c1e1500 */
[----:B------:R-:W5:Y:S04]  /*1240*/  LDG.E.U16 R20, desc[UR34][R6.64] ;  /* 0x0000002206147981 */ /* 0x000f68000c1e1500 */
[----:B------:R-:W5:Y:S04]  /*1250*/  LDG.E.U16 R14, desc[UR34][R14.64] ;  /* 0x000000220e0e7981 */ /* 0x000f68000c1e1500 */
[----:B------:R-:W0:Y:S01]  /*1260*/  LDG.E.U16 R2, desc[UR34][R4.64] ;  /* 0x0000002204027981 */ /* 0x000e22000c1e1500 */
[----:B--2---:R-:W-:-:S02]  /*1270*/  SHF.L.U32 R26, R16, 0x10, RZ ;  /* 0x00000010101a7819 */ /* 0x004fc400000006ff */
[----:B---3--:R-:W-:Y:S02]  /*1280*/  SHF.L.U32 R22, R22, 0x10, RZ ;  /* 0x0000001016167819 */ /* 0x008fe400000006ff */
[----:B----4-:R-:W-:Y:S02]  /*1290*/  SHF.L.U32 R21, R21, 0x10, RZ ;  /* 0x0000001015157819 */ /* 0x010fe400000006ff */
[----:B-----5:R-:W-:Y:S02]  /*12a0*/  SHF.L.U32 R20, R20, 0x10, RZ ;  /* 0x0000001014147819 */ /* 0x020fe400000006ff */
[----:B------:R-:W-:Y:S01]  /*12b0*/  SHF.L.U32 R14, R14, 0x10, RZ ;  /* 0x000000100e0e7819 */ /* 0x000fe200000006ff */
[----:B0-----:R-:W-:Y:S02]  /*12c0*/  IMAD.U32 R23, R2, 0x10000, RZ ;  /* 0x0001000002177824 */ /* 0x001fe400078e00ff */
[----:B------:R-:W-:Y:S01]  /*12d0*/  FMUL.FTZ R2, R22, R26 ;  /* 0x0000001a16027220 */ /* 0x000fe20000410000 */
[C---:B------:R-:W-:Y:S01]  /*12e0*/  FMUL.FTZ R22, R21.reuse, R22 ;  /* 0x0000001615167220 */ /* 0x040fe20000410000 */
[----:B------:R-:W-:Y:S01]  /*12f0*/  FMUL.FTZ R21, R21, R14 ;  /* 0x0000000e15157220 */ /* 0x000fe20000410000 */
[C---:B------:R-:W-:Y:S01]  /*1300*/  FMUL.FTZ R16, R20.reuse, R23 ;  /* 0x0000001714107220 */ /* 0x040fe20000410000 */
[----:B------:R-:W-:Y:S01]  /*1310*/  FMUL.FTZ R23, R23, R26 ;  /* 0x0000001a17177220 */ /* 0x000fe20000410000 */
[----:B------:R-:W-:-:S02]  /*1320*/  FMUL.FTZ R20, R20, R14 ;  /* 0x0000000e14147220 */ /* 0x000fc40000410000 */
[----:B------:R-:W-:Y:S08]  /*1330*/  F2F.BF16.F32 R22, R22 ;  /* 0x0000001600167304 */ /* 0x000ff00000202000 */
[----:B------:R-:W0:Y:S08]  /*1340*/  F2F.BF16.F32 R16, R16 ;  /* 0x0000001000107304 */ /* 0x000e300000202000 */
[----:B------:R-:W-:Y:S08]  /*1350*/  F2F.BF16.F32 R21, R21 ;  /* 0x0000001500157304 */ /* 0x000ff00000202000 */
[----:B------:R-:W2:Y:S08]  /*1360*/  F2F.BF16.F32 R23, R23 ;  /* 0x0000001700177304 */ /* 0x000eb00000202000 */
[----:B------:R-:W3:Y:S08]  /*1370*/  F2F.BF16.F32 R2, R2 ;  /* 0x0000000200027304 */ /* 0x000ef00000202000 */
[----:B------:R-:W4:Y:S01]  /*1380*/  F2F.BF16.F32 R20, R20 ;  /* 0x0000001400147304 */ /* 0x000f220000202000 */
[----:B0-----:R-:W-:Y:S01]  /*1390*/  SHF.L.U32 R16, R16, 0x10, RZ ;  /* 0x0000001010107819 */ /* 0x001fe200000006ff */
[----:B--2---:R-:W-:Y:S01]  /*13a0*/  IMAD.U32 R17, R23, 0x10000, RZ ;  /* 0x0001000017117824 */ /* 0x004fe200078e00ff */
[----:B------:R-:W-:-:S02]  /*13b0*/  SHF.L.U32 R15, R22, 0x10, RZ ;  /* 0x00000010160f7819 */ /* 0x000fc400000006ff */
[----:B------:R-:W-:Y:S02]  /*13c0*/  SHF.L.U32 R14, R21, 0x10, RZ ;  /* 0x00000010150e7819 */ /* 0x000fe400000006ff */
[----:B---3--:R-:W-:Y:S01]  /*13d0*/  SHF.L.U32 R2, R2, 0x10, RZ ;  /* 0x0000001002027819 */ /* 0x008fe200000006ff */
[----:B------:R-:W-:Y:S02]  /*13e0*/  FADD.FTZ R15, R16, -R15 ;  /* 0x8000000f100f7221 */ /* 0x000fe40000010000 */
[----:B------:R-:W-:Y:S01]  /*13f0*/  FADD.FTZ R14, R14, -R17 ;  /* 0x800000110e0e7221 */ /* 0x000fe20000010000 */
[----:B----4-:R-:W-:-:S04]  /*1400*/  IMAD.U32 R23, R20, 0x10000, RZ ;  /* 0x0001000014177824 */ /* 0x010fc800078e00ff */
        /* <DEDUP_REMOVED lines=15> */
[----:B-1----:R-:W-:Y:S05]  /*1500*/  @!P0 BRA `(.L_x_19) ;  /* 0xfffffff400308947 */ /* 0x002fea000383ffff */
[----:B------:R-:W-:Y:S05]  /*1510*/  EXIT ;  /* 0x000000000000794d */ /* 0x000fea0003800000 */
.L_x_12:
[----:B------:R-:W0:Y:S01]  /*1520*/  LDC.64 R6, c[0x0][0x388] ;  /* 0x0000e200ff067b82 */ /* 0x000e220000000a00 */
[----:B------:R-:W1:Y:S01]  /*1530*/  LDCU.128 UR24, c[0x0][0x600] ;  /* 0x0000c000ff1877ac */ /* 0x000e620008000c00 */
[----:B------:R-:W-:Y:S01]  /*1540*/  BSSY.RECONVERGENT B0, `(.L_x_20) ;  /* 0x00001b2000007945 */ /* 0x000fe20003800200 */
[----:B------:R-:W-:Y:S01]  /*1550*/  UIADD3 UR44, UPT, UPT, UR44, -0x1, URZ ;  /* 0xffffffff2c2c7890 */ /* 0x000fe2000fffe0ff */
[----:B------:R-:W2:Y:S04]  /*1560*/  LDCU UR8, c[0x0][0x380] ;  /* 0x00007000ff0877ac */ /* 0x000ea80008000800 */
[----:B------:R-:W3:Y:S01]  /*1570*/  LDC.64 R8, c[0x0][0x390] ;  /* 0x0000e400ff087b82 */ /* 0x000ee20000000a00 */
[----:B------:R-:W-:Y:S01]  /*1580*/  UISETP.LT.U32.AND UP0, UPT, UR44, 0x18, UPT ;  /* 0x000000182c00788c */ /* 0x000fe2000bf01070 */
[----:B------:R-:W4:Y:S06]  /*1590*/  LDCU UR9, c[0x0][0x3a4] ;  /* 0x00007480ff0977ac */ /* 0x000f2c0008000800 */
[----:B------:R-:W0:Y:S01]  /*15a0*/  LDC.64 R4, c[0x0][0x398] ;  /* 0x0000e600ff047b82 */ /* 0x000e220000000a00 */
[----:B------:R-:W-:-:S02]  /*15b0*/  USEL UR31, UR44, 0x18, UP0 ;  /* 0x000000182c1f7887 */ /* 0x000fc40008000000 */
[----:B-1----:R-:W-:Y:S02]  /*15c0*/  USHF.L.U64.HI UR27, UR26, 0x1, UR27 ;  /* 0x000000011a1b7899 */ /* 0x002fe4000801021b */
[----:B------:R-:W-:Y:S01]  /*15d0*/  USHF.L.U64.HI UR25, UR24, 0x1, UR25 ;  /* 0x0000000118197899 */ /* 0x000fe20008010219 */
[----:B------:R-:W1:Y:S01]  /*15e0*/  LDCU UR77, c[0x0][0x3b8] ;  /* 0x00007700ff4d77ac */ /* 0x000e620008000800 */
        /* <DEDUP_REMOVED lines=49> */
[----:B------:R-:W-:-:S02]  /*1900*/  USHF.L.U32 UR26, UR26, 0x1, URZ ;  /* 0x000000011a1a7899 */ /* 0x000fc400080006ff */
[----:B------:R-:W-:Y:S02]  /*1910*/  USHF.L.U32 UR24, UR24, 0x1, URZ ;  /* 0x0000000118187899 */ /* 0x000fe400080006ff */
[----:B------:R-:W-:Y:S02]  /*1920*/  USHF.L.U64.HI UR33, UR32, 0x1, UR33 ;  /* 0x0000000120217899 */ /* 0x000fe40008010221 */
[----:B------:R-:W-:Y:S02]  /*1930*/  UIADD3 UR31, UPT, UPT, UR31, 0x1, URZ ;  /* 0x000000011f1f7890 */ /* 0x000fe4000fffe0ff */
[----:B-1234-:R-:W-:-:S11]  /*1940*/  UISETP.NE.AND UP0, UPT, UR44, URZ, UPT ;  /* 0x000000ff2c00728c */ /* 0x01efd6000bf05270 */
.L_x_22:
[----:B------:R-:W-:Y:S02]  /*1950*/  HFMA2 R10, -RZ, RZ, 0, 0 ;  /* 0x00000000ff0a7431 */ /* 0x000fe400000001ff */
[----:B------:R-:W-:Y:S01]  /*1960*/  IMAD.MOV.U32 R11, RZ, RZ, R0 ;  /* 0x000000ffff0b7224 */ /* 0x000fe200078e0000 */
[----:B------:R-:W1:Y:S02]  /*1970*/  LDCU UR45, c[0x0][0x4d8] ;  /* 0x00009b00ff2d77ac */ /* 0x000e640008000800 */
[----:B0-----:R-:W-:Y:S01]  /*1980*/  IMAD.HI.U32 R2, R0, UR36, R10 ;  /* 0x0000002400027c27 */ /* 0x001fe2000f8e000a */
[----:B------:R-:W-:-:S04]  /*1990*/  UIADD3 UR44, UPT, UPT, -UR9, URZ, URZ ;  /* 0x000000ff092c7290 */ /* 0x000fc8000fffe1ff */
[----:B------:R-:W-:-:S05]  /*19a0*/  SHF.R.U32.HI R17, RZ, UR37, R2 ;  /* 0x00000025ff117c19 */ /* 0x000fca0008011602 */
[----:B------:R-:W-:-:S04]  /*19b0*/  IMAD R15, R17, UR44, R0 ;  /* 0x0000002c110f7c24 */ /* 0x000fc8000f8e0200 */
[C---:B------:R-:W-:Y:S02]  /*19c0*/  IMAD R11, R15.reuse, UR38, RZ ;  /* 0x000000260f0b7c24 */ /* 0x040fe4000f8e02ff */
[C---:B------:R-:W-:Y:S02]  /*19d0*/  IMAD R13, R15.reuse, UR39, RZ ;  /* 0x000000270f0d7c24 */ /* 0x040fe4000f8e02ff */
[----:B-1----:R-:W-:Y:S01]  /*19e0*/  IMAD R15, R15, UR45, RZ ;  /* 0x0000002d0f0f7c24 */ /* 0x002fe2000f8e02ff */
[----:B------:R-:W-:Y:S06]  /*19f0*/  BRA.U !UP0, `(.L_x_21) ;  /* 0x0000001108a87547 */ /* 0x000fec000b800000 */
[----:B------:R-:W-:Y:S01]  /*1a00*/  MOV R16, RZ ;  /* 0x000000ff00107202 */ /* 0x000fe20000000f00 */
[----:B------:R-:W-:-:S04]  /*1a10*/  UISETP.NE.AND UP1, UPT, UR31, 0x2, UPT ;  /* 0x000000021f00788c */ /* 0x000fc8000bf25270 */
[----:B------:R-:W-:-:S05]  /*1a20*/  IMAD.HI.U32 R2, R17, UR41, R16 ;  /* 0x0000002911027c27 */ /* 0x000fca000f8e0010 */
[----:B------:R-:W-:-:S04]  /*1a30*/  SHF.R.U32.HI R19, RZ, UR77, R2 ;  /* 0x0000004dff137c19 */ /* 0x000fc80008011602 */
[----:B------:R-:W-:-:S05]  /*1a40*/  IADD3 R2, PT, PT, -R19, RZ, RZ ;  /* 0x000000ff13027210 */ /* 0x000fca0007ffe1ff */
[----:B------:R-:W-:-:S04]  /*1a50*/  IMAD R2, R2, UR40, R17 ;  /* 0x0000002802027c24 */ /* 0x000fc8000f8e0211 */
[C---:B------:R-:W-:Y:S02]  /*1a60*/  IMAD R11, R2.reuse, UR75, R11 ;  /* 0x0000004b020b7c24 */ /* 0x040fe4000f8e020b */
[C---:B------:R-:W-:Y:S02]  /*1a70*/  IMAD R13, R2.reuse, UR42, R13 ;  /* 0x0000002a020d7c24 */ /* 0x040fe4000f8e020d */
[----:B------:R-:W-:Y:S01]  /*1a80*/  IMAD R15, R2, UR43, R15 ;  /* 0x0000002b020f7c24 */ /* 0x000fe2000f8e020f */
[----:B------:R-:W-:Y:S06]  /*1a90*/  BRA.U !UP1, `(.L_x_21) ;  /* 0x0000001109807547 */ /* 0x000fec000b800000 */
[----:B------:R-:W0:Y:S01]  /*1aa0*/  LDCU.64 UR44, c[0x0][0x3c0] ;  /* 0x00007800ff2c77ac */ /* 0x000e220008000a00 */
[----:B------:R-:W-:Y:S01]  /*1ab0*/  MOV R16, RZ ;  /* 0x000000ff00107202 */ /* 0x000fe20000000f00 */
[----:B------:R-:W-:Y:S01]  /*1ac0*/  IMAD.MOV.U32 R17, RZ, RZ, R19 ;  /* 0x000000ffff117224 */ /* 0x000fe200078e0013 */
[----:B------:R-:W1:Y:S01]  /*1ad0*/  LDCU.64 UR46, c[0x0][0x4e8] ;  /* 0x00009d00ff2e77ac */ /* 0x000e620008000a00 */
[----:B------:R-:W-:Y:S02]  /*1ae0*/  UISETP.NE.AND UP1, UPT, UR31, 0x3, UPT ;  /* 0x000000031f00788c */ /* 0x000fe4000bf25270 */
[----:B0-----:R-:W-:-:S05]  /*1af0*/  IMAD.HI.U32 R2, R19, UR44, R16 ;  /* 0x0000002c13027c27 */ /* 0x001fca000f8e0010 */
[----:B------:R-:W-:-:S04]  /*1b00*/  SHF.R.U32.HI R17, RZ, UR45, R2 ;  /* 0x0000002dff117c19 */ /* 0x000fc80008011602 */
[----:B------:R-:W-:-:S05]  /*1b10*/  IADD3 R2, PT, PT, -R17, RZ, RZ ;  /* 0x000000ff11027210 */ /* 0x000fca0007ffe1ff */
[----:B------:R-:W-:-:S04]  /*1b20*/  IMAD R2, R2, UR74, R19 ;  /* 0x0000004a02027c24 */ /* 0x000fc8000f8e0213 */
[C---:B-1----:R-:W-:Y:S02]  /*1b30*/  IMAD R11, R2.reuse, UR46, R11 ;  /* 0x0000002e020b7c24 */ /* 0x042fe4000f8e020b */
[C---:B------:R-:W-:Y:S02]  /*1b40*/  IMAD R13, R2.reuse, UR47, R13 ;  /* 0x0000002f020d7c24 */ /* 0x040fe4000f8e020d */
[----:B------:R-:W-:Y:S01]  /*1b50*/  IMAD R15, R2, UR73, R15 ;  /* 0x00000049020f7c24 */ /* 0x000fe2000f8e020f */
[----:B------:R-:W-:Y:S06]  /*1b60*/  BRA.U !UP1, `(.L_x_21) ;  /* 0x00000011094c7547 */ /* 0x000fec000b800000 */
[----:B------:R-:W0:Y:S01]  /*1b70*/  LDCU.64 UR44, c[0x0][0x3c8] ;  /* 0x00007900ff2c77ac */ /* 0x000e220008000a00 */
[----:B------:R-:W-:Y:S01]  /*1b80*/  HFMA2 R16, -RZ, RZ, 0, 0 ;  /* 0x00000000ff107431 */ /* 0x000fe200000001ff */
[----:B------:R-:W1:Y:S01]  /*1b90*/  LDCU.64 UR46, c[0x0][0x4f8] ;  /* 0x00009f00ff2e77ac */ /* 0x000e620008000a00 */
[----:B------:R-:W-:-:S03]  /*1ba0*/  UISETP.NE.AND UP1, UPT, UR31, 0x4, UPT ;  /* 0x000000041f00788c */ /* 0x000fc6000bf25270 */
[----:B0-----:R-:W-:-:S05]  /*1bb0*/  IMAD.HI.U32 R2, R17, UR45, R16 ;  /* 0x0000002d11027c27 */ /* 0x001fca000f8e0010 */
[----:B------:R-:W-:-:S04]  /*1bc0*/  SHF.R.U32.HI R19, RZ, UR72, R2 ;  /* 0x00000048ff137c19 */ /* 0x000fc80008011602 */
[----:B------:R-:W-:-:S05]  /*1bd0*/  IADD3 R2, PT, PT, -R19, RZ, RZ ;  /* 0x000000ff13027210 */ /* 0x000fca0007ffe1ff */
[----:B------:R-:W-:-:S04]  /*1be0*/  IMAD R2, R2, UR44, R17 ;  /* 0x0000002c02027c24 */ /* 0x000fc8000f8e0211 */
[C---:B------:R-:W-:Y:S02]  /*1bf0*/  IMAD R11, R2.reuse, UR71, R11 ;  /* 0x00000047020b7c24 */ /* 0x040fe4000f8e020b */
[C---:B-1----:R-:W-:Y:S02]  /*1c00*/  IMAD R13, R2.reuse, UR46, R13 ;  /* 0x0000002e020d7c24 */ /* 0x042fe4000f8e020d */
[----:B------:R-:W-:Y:S01]  /*1c10*/  IMAD R15, R2, UR47, R15 ;  /* 0x0000002f020f7c24 */ /* 0x000fe2000f8e020f */
[----:B------:R-:W-:Y:S06]  /*1c20*/  BRA.U !UP1, `(.L_x_21) ;  /* 0x00000011091c7547 */ /* 0x000fec000b800000 */
[----:B------:R-:W0:Y:S01]  /*1c30*/  LDCU.64 UR44, c[0x0][0x3d8] ;  /* 0x00007b00ff2c77ac */ /* 0x000e220008000a00 */
[----:B------:R-:W-:Y:S01]  /*1c40*/  MOV R17, R19 ;  /* 0x0000001300117202 */ /* 0x000fe20000000f00 */
[----:B------:R-:W-:Y:S01]  /*1c50*/  IMAD.MOV.U32 R16, RZ, RZ, RZ ;  /* 0x000000ffff107224 */ /* 0x000fe200078e00ff */
        /* <DEDUP_REMOVED lines=11> */
[----:B------:R-:W-:Y:S01]  /*1d10*/  MOV R16, RZ ;  /* 0x000000ff00107202 */ /* 0x000fe20000000f00 */
[----:B------:R-:W1:Y:S01]  /*1d20*/  LDCU.64 UR46, c[0x0][0x510] ;  /* 0x0000a200ff2e77ac */ /* 0x000e620008000a00 */
[----:B------:R-:W-:-:S03]  /*1d30*/  UISETP.NE.AND UP1, UPT, UR31, 0x6, UPT ;  /* 0x000000061f00788c */ /* 0x000fc6000bf25270 */
[----:B0-----:R-:W-:-:S05]  /*1d40*/  IMAD.HI.U32 R2, R17, UR45, R16 ;  /* 0x0000002d11027c27 */ /* 0x001fca000f8e0010 */
[----:B------:R-:W-:-:S05]  /*1d50*/  SHF.R.U32.HI R19, RZ, UR68, R2 ;  /* 0x00000044ff137c19 */ /* 0x000fca0008011602 */
[----:B------:R-:W-:-:S04]  /*1d60*/  IMAD.MOV R2, RZ, RZ, -R19 ;  /* 0x000000ffff027224 */ /* 0x000fc800078e0a13 */
[----:B------:R-:W-:-:S04]  /*1d70*/  IMAD R2, R2, UR44, R17 ;  /* 0x0000002c02027c24 */ /* 0x000fc8000f8e0211 */
[C---:B------:R-:W-:Y:S02]  /*1d80*/  IMAD R11, R2.reuse, UR67, R11 ;  /* 0x00000043020b7c24 */ /* 0x040fe4000f8e020b */
[C---:B-1----:R-:W-:Y:S02]  /*1d90*/  IMAD R13, R2.reuse, UR46, R13 ;  /* 0x0000002e020d7c24 */ /* 0x042fe4000f8e020d */
[----:B------:R-:W-:Y:S01]  /*1da0*/  IMAD R15, R2, UR47, R15 ;  /* 0x0000002f020f7c24 */ /* 0x000fe2000f8e020f */
[----:B------:R-:W-:Y:S06]  /*1db0*/  BRA.U !UP1, `(.L_x_21) ;  /* 0x0000000d09b87547 */ /* 0x000fec000b800000 */
[----:B------:R-:W0:Y:S01]  /*1dc0*/  LDCU.64 UR44, c[0x0][0x3f0] ;  /* 0x00007e00ff2c77ac */ /* 0x000e220008000a00 */
[----:B------:R-:W-:Y:S01]  /*1dd0*/  HFMA2 R16, -RZ, RZ, 0, 0 ;  /* 0x00000000ff107431 */ /* 0x000fe200000001ff */
[----:B------:R-:W-:Y:S01]  /*1de0*/  MOV R17, R19 ;  /* 0x0000001300117202 */ /* 0x000fe20000000f00 */
        /* <DEDUP_REMOVED lines=11> */
[----:B------:R-:W-:Y:S01]  /*1ea0*/  IMAD.MOV.U32 R16, RZ, RZ, RZ ;  /* 0x000000ffff107224 */ /* 0x000fe200078e00ff */
[----:B------:R-:W1:Y:S01]  /*1eb0*/  LDCU.64 UR46, c[0x0][0x528] ;  /* 0x0000a500ff2e77ac */ /* 0x000e620008000a00 */
[----:B------:R-:W-:Y:S02]  /*1ec0*/  UISETP.NE.AND UP1, UPT, UR31, 0x8, UPT ;  /* 0x000000081f00788c */ /* 0x000fe4000bf25270 */
        /* <DEDUP_REMOVED lines=14> */
[----:B------:R-:W-:-:S05]  /*1fb0*/  SHF.R.U32.HI R17, RZ, UR45, R2 ;  /* 0x0000002dff117c19 */ /* 0x000fca0008011602 */
[----:B------:R-:W-:-:S04]  /*1fc0*/  IMAD.MOV R2, RZ, RZ, -R17 ;  /* 0x000000ffff027224 */ /* 0x000fc800078e0a11 */
        /* <DEDUP_REMOVED lines=18> */
[----:B------:R-:W-:Y:S02]  /*20f0*/  HFMA2 R16, -RZ, RZ, 0, 0 ;  /* 0x00000000ff107431 */ /* 0x000fe400000001ff */
[----:B------:R-:W-:Y:S01]  /*2100*/  IMAD.MOV.U32 R17, RZ, RZ, R19 ;  /* 0x000000ffff117224 */ /* 0x000fe200078e0013 */
[----:B------:R-:W1:Y:S01]  /*2110*/  LDCU.64 UR46, c[0x0][0x548] ;  /* 0x0000a900ff2e77ac */ /* 0x000e620008000a00 */
[----:B------:R-:W-:Y:S01]  /*2120*/  UISETP.NE.AND UP1, UPT, UR31, 0xb, UPT ;  /* 0x0000000b1f00788c */ /* 0x000fe2000bf25270 */
        /* <DEDUP_REMOVED lines=46> */
[----:B------:R-:W-:Y:S02]  /*2410*/  MOV R16, RZ ;  /* 0x000000ff00107202 */ /* 0x000fe40000000f00 */
[----:B------:R-:W-:Y:S01]  /*2420*/  MOV R17, R19 ;  /* 0x0000001300117202 */ /* 0x000fe20000000f00 */
        /* <DEDUP_REMOVED lines=111> */
[----:B------:R-:W-:Y:S01]  /*2b20*/  MOV R17, R21 ;  /* 0x0000001500117202 */ /* 0x000fe20000000f00 */
[----:B------:R-:W-:Y:S01]  /*2b30*/  IMAD.MOV.U32 R16, RZ, RZ, RZ ;  /* 0x000000ffff107224 */ /* 0x000fe200078e00ff */
[----:B------:R-:W-:Y:S01]  /*2b40*/  UISETP.NE.AND UP1, UPT, UR31, 0x18, UPT ;  /* 0x000000181f00788c */ /* 0x000fe2000bf25270 */
[----:B------:R-:W1:Y:S05]  /*2b50*/  LDCU.64 UR44, c[0x0][0x5e8] ;  /* 0x0000bd00ff2c77ac */ /* 0x000e6a0008000a00 */
[----:B------:R-:W-:-:S05]  /*2b60*/  PLOP3.LUT P0, PT, PT, PT, UP1, 0x80, 0x8 ;  /* 0x000000000008781c */ /* 0x000fca0003f0f018 */
[----:B------:R-:W2:Y:S01]  /*2b70*/  @UP1 LDCU UR76, c[0x0][0x4c4] ;  /* 0x00009880ff4c17ac */ /* 0x000ea20008000800 */
[----:B0-----:R-:W-:-:S05]  /*2b80*/  IMAD.HI.U32 R16, R21, UR47, R16 ;  /* 0x0000002f15107c27 */ /* 0x001fca000f8e0010 */
[----:B------:R-:W-:Y:S02]  /*2b90*/  SHF.R.U32.HI R17, RZ, UR29, R16 ;  /* 0x0000001dff117c19 */ /* 0x000fe40008011610 */
[----:B------:R-:W-:Y:S02]  /*2ba0*/  @P0 MOV R16, RZ ;  /* 0x000000ff00100202 */ /* 0x000fe40000000f00 */
[----:B------:R-:W-:-:S05]  /*2bb0*/  IADD3 R2, PT, PT, -R17, RZ, RZ ;  /* 0x000000ff11027210 */ /* 0x000fca0007ffe1ff */
[----:B------:R-:W-:Y:S01]  /*2bc0*/  IMAD R2, R2, UR46, R21 ;  /* 0x0000002e02027c24 */ /* 0x000fe2000f8e0215 */
[----:B------:R-:W0:Y:S03]  /*2bd0*/  @UP1 LDCU.64 UR46, c[0x0][0x4c8] ;  /* 0x00009900ff2e17ac */ /* 0x000e260008000a00 */
[C---:B-1----:R-:W-:Y:S02]  /*2be0*/  IMAD R13, R2.reuse, UR44, R13 ;  /* 0x0000002c020d7c24 */ /* 0x042fe4000f8e020d */
[C---:B------:R-:W-:Y:S01]  /*2bf0*/  IMAD R15, R2.reuse, UR45, R15 ;  /* 0x0000002d020f7c24 */ /* 0x040fe2000f8e020f */
[----:B------:R-:W1:Y:S01]  /*2c00*/  @UP1 LDCU.64 UR44, c[0x0][0x5f0] ;  /* 0x0000be00ff2c17ac */ /* 0x000e620008000a00 */
[----:B------:R-:W-:Y:S02]  /*2c10*/  IMAD R11, R2, UR30, R11 ;  /* 0x0000001e020b7c24 */ /* 0x000fe4000f8e020b */
[----:B0-----:R-:W-:Y:S01]  /*2c20*/  @P0 IMAD.HI.U32 R10, R17, UR46, R16 ;  /* 0x0000002e110a0c27 */ /* 0x001fe2000f8e0010 */
[----:B------:R-:W0:Y:S04]  /*2c30*/  @UP1 LDCU UR46, c[0x0][0x5f8] ;  /* 0x0000bf00ff2e17ac */ /* 0x000e280008000800 */
[----:B------:R-:W-:-:S05]  /*2c40*/  @P0 SHF.R.U32.HI R10, RZ, UR47, R10 ;  /* 0x0000002fff0a0c19 */ /* 0x000fca000801160a */
[----:B------:R-:W-:-:S04]  /*2c50*/  @P0 IMAD.MOV R16, RZ, RZ, -R10 ;  /* 0x000000ffff100224 */ /* 0x000fc800078e0a0a */
[----:B--2---:R-:W-:-:S04]  /*2c60*/  @P0 IMAD R16, R16, UR76, R17 ;  /* 0x0000004c10100c24 */ /* 0x004fc8000f8e0211 */
[C---:B-1----:R-:W-:Y:S02]  /*2c70*/  @P0 IMAD R11, R16.reuse, UR44, R11 ;  /* 0x0000002c100b0c24 */ /* 0x042fe4000f8e020b */
[C---:B------:R-:W-:Y:S02]  /*2c80*/  @P0 IMAD R13, R16.reuse, UR45, R13 ;  /* 0x0000002d100d0c24 */ /* 0x040fe4000f8e020d */
[----:B0-----:R-:W-:-:S07]  /*2c90*/  @P0 IMAD R15, R16, UR46, R15 ;  /* 0x0000002e100f0c24 */ /* 0x001fce000f8e020f */
.L_x_21:
[----:B------:R-:W-:-:S04]  /*2ca0*/  IMAD.WIDE.U32 R14, R15, 0x2, R4 ;  /* 0x000000020f0e7825 */ /* 0x000fc800078e0004 */
[----:B------:R-:W-:Y:S01]  /*2cb0*/  IMAD.WIDE.U32 R16, R13, 0x2, R8 ;  /* 0x000000020d107825 */ /* 0x000fe200078e0008 */
[----:B------:R-:W-:Y:S02]  /*2cc0*/  IADD3 R18, P1, PT, R14, UR6, RZ ;  /* 0x000000060e127c10 */ /* 0x000fe4000ff3e0ff */
[----:B------:R-:W-:Y:S01]  /*2cd0*/  MOV R23, UR32 ;  /* 0x0000002000177c02 */ /* 0x000fe20008000f00 */
[----:B------:R-:W2:Y:S01]  /*2ce0*/  LDG.E.U16 R14, desc[UR34][R14.64] ;  /* 0x000000220e0e7981 */ /* 0x000ea2000c1e1500 */
[----:B------:R-:W-:Y:S02]  /*2cf0*/  IADD3 R12, P0, PT, R16, UR26, RZ ;  /* 0x0000001a100c7c10 */ /* 0x000fe4000ff1e0ff */
[----:B------:R-:W-:Y:S01]  /*2d00*/  IADD3.X R19, PT, PT, R15, UR5, RZ, P1, !PT ;  /* 0x000000050f137c10 */ /* 0x000fe20008ffe4ff */
[----:B------:R-:W3:Y:S01]  /*2d10*/  LDG.E.U16 R2, desc[UR34][R16.64] ;  /* 0x0000002210027981 */ /* 0x000ee2000c1e1500 */
[----:B------:R-:W-:Y:S02]  /*2d20*/  IADD3.X R13, PT, PT, R17, UR27, RZ, P0, !PT ;  /* 0x0000001b110d7c10 */ /* 0x000fe400087fe4ff */
[----:B------:R-:W-:Y:S01]  /*2d30*/  LEA R22, P1, -R23, R18, 0x1 ;  /* 0x0000001217167211 */ /* 0x000fe200078209ff */
[----:B------:R2:W4:Y:S01]  /*2d40*/  LDG.E.U16 R24, desc[UR34][R18.64] ;  /* 0x0000002212187981 */ /* 0x000522000c1e1500 */
[----:B------:R-:W-:-:S02]  /*2d50*/  IADD3 R20, P0, PT, R12, UR26, RZ ;  /* 0x0000001a0c147c10 */ /* 0x000fc4000ff1e0ff */
[----:B------:R-:W-:Y:S01]  /*2d60*/  IADD3.X R23, PT, PT, R19, ~UR33, RZ, P1, !PT ;  /* 0x8000002113177c10 */ /* 0x000fe20008ffe4ff */
[----:B------:R-:W5:Y:S01]  /*2d70*/  LDG.E.U16 R10, desc[UR34][R12.64] ;  /* 0x000000220c0a7981 */ /* 0x000f62000c1e1500 */
[----:B------:R-:W-:-:S03]  /*2d80*/  IADD3.X R21, PT, PT, R13, UR27, RZ, P0, !PT ;  /* 0x0000001b0d157c10 */ /* 0x000fc600087fe4ff */
[----:B------:R-:W5:Y:S04]  /*2d90*/  LDG.E.U16 R22, desc[UR34][R22.64] ;  /* 0x0000002216167981 */ /* 0x000f68000c1e1500 */
[----:B------:R-:W5:Y:S01]  /*2da0*/  LDG.E.U16 R20, desc[UR34][R20.64] ;  /* 0x0000002214147981 */ /* 0x000f62000c1e1500 */
[----:B--2---:R-:W-:Y:S02]  /*2db0*/  SHF.L.U32 R19, R14, 0x10, RZ ;  /* 0x000000100e137819 */ /* 0x004fe400000006ff */
[----:B---3--:R-:W-:Y:S02]  /*2dc0*/  SHF.L.U32 R2, R2, 0x10, RZ ;  /* 0x0000001002027819 */ /* 0x008fe400000006ff */
[----:B----4-:R-:W-:Y:S01]  /*2dd0*/  SHF.L.U32 R17, R24, 0x10, RZ ;  /* 0x0000001018117819 */ /* 0x010fe200000006ff */
[----:B-----5:R-:W-:-:S04]  /*2de0*/  IMAD.U32 R10, R10, 0x10000, RZ ;  /* 0x000100000a0a7824 */ /* 0x020fc800078e00ff */
[----:B------:R-:W-:Y:S01]  /*2df0*/  FMUL.FTZ R16, R17, R2 ;  /* 0x0000000211107220 */ /* 0x000fe20000410000 */
[----:B------:R-:W-:Y:S01]  /*2e00*/  SHF.L.U32 R13, R22, 0x10, RZ ;  /* 0x00000010160d7819 */ /* 0x000fe200000006ff */
[----:B------:R-:W-:Y:S01]  /*2e10*/  FMUL.FTZ R17, R10, R17 ;  /* 0x000000110a117220 */ /* 0x000fe20000410000 */
[----:B------:R-:W-:Y:S01]  /*2e20*/  SHF.L.U32 R20, R20, 0x10, RZ ;  /* 0x0000001014147819 */ /* 0x000fe200000006ff */
[----:B------:R-:W-:-:S04]  /*2e30*/  FMUL.FTZ R10, R10, R19 ;  /* 0x000000130a0a7220 */ /* 0x000fc80000410000 */
[C---:B------:R-:W-:Y:S01]  /*2e40*/  FMUL.FTZ R12, R20.reuse, R13 ;  /* 0x0000000d140c7220 */ /* 0x040fe20000410000 */
[----:B------:R-:W-:Y:S01]  /*2e50*/  FMUL.FTZ R19, R20, R19 ;  /* 0x0000001314137220 */ /* 0x000fe20000410000 */
[----:B------:R-:W-:Y:S01]  /*2e60*/  FMUL.FTZ R14, R13, R2 ;  /* 0x000000020d0e7220 */ /* 0x000fe20000410000 */
[----:B------:R-:W0:Y:S08]  /*2e70*/  F2F.BF16.F32 R17, R17 ;  /* 0x0000001100117304 */ /* 0x000e300000202000 */
[----:B------:R-:W-:Y:S08]  /*2e80*/  F2F.BF16.F32 R12, R12 ;  /* 0x0000000c000c7304 */ /* 0x000ff00000202000 */
[----:B------:R-:W-:Y:S08]  /*2e90*/  F2F.BF16.F32 R19, R19 ;  /* 0x0000001300137304 */ /* 0x000ff00000202000 */
[----:B------:R-:W1:Y:S08]  /*2ea0*/  F2F.BF16.F32 R16, R16 ;  /* 0x0000001000107304 */ /* 0x000e700000202000 */
[----:B------:R2:W3:Y:S08]  /*2eb0*/  F2F.BF16.F32 R15, R10 ;  /* 0x0000000a000f7304 */ /* 0x0004f00000202000 */
[----:B------:R-:W4:Y:S01]  /*2ec0*/  F2F.BF16.F32 R14, R14 ;  /* 0x0000000e000e7304 */ /* 0x000f220000202000 */
[----:B0-----:R-:W-:Y:S01]  /*2ed0*/  SHF.L.U32 R17, R17, 0x10, RZ ;  /* 0x0000001011117819 */ /* 0x001fe200000006ff */
[----:B-1----:R-:W-:Y:S01]  /*2ee0*/  IMAD.U32 R16, R16, 0x10000, RZ ;  /* 0x0001000010107824 */ /* 0x002fe200078e00ff */
[----:B------:R-:W-:-:S02]  /*2ef0*/  SHF.L.U32 R2, R12, 0x10, RZ ;  /* 0x000000100c027819 */ /* 0x000fc400000006ff */
[----:B------:R-:W-:Y:S01]  /*2f00*/  SHF.L.U32 R13, R19, 0x10, RZ ;  /* 0x00000010130d7819 */ /* 0x000fe200000006ff */
[----:B--2---:R-:W-:-:S04]  /*2f10*/  IMAD.WIDE.U32 R10, R11, 0x2, R6 ;  /* 0x000000020b0a7825 */ /* 0x004fc800078e0006 */
[----:B------:R-:W-:Y:S01]  /*2f20*/  FADD.FTZ R2, R17, -R2 ;  /* 0x8000000211027221 */ /* 0x000fe20000010000 */
[----:B---3--:R-:W-:Y:S02]  /*2f30*/  IMAD.U32 R18, R15, 0x10000, RZ ;  /* 0x000100000f127824 */ /* 0x008fe400078e00ff */
[----:B------:R-:W-:Y:S01]  /*2f40*/  FADD.FTZ R13, R13, -R16 ;  /* 0x800000100d0d7221 */ /* 0x000fe20000010000 */
[----:B------:R-:W-:Y:S02]  /*2f50*/  IADD3 R12, P0, PT, R10, UR24, RZ ;  /* 0x000000180a0c7c10 */ /* 0x000fe4000ff1e0ff */
[----:B----4-:R-:W-:Y:S02]  /*2f60*/  SHF.L.U32 R15, R14, 0x10, RZ ;  /* 0x000000100e0f7819 */ /* 0x010fe400000006ff */
[----:B------:R-:W-:Y:S02]  /*2f70*/  F2FP.BF16.F32.PACK_AB R2, R13, R2 ;  /* 0x000000020d02723e */ /* 0x000fe400000010ff */
[----:B------:R-:W-:Y:S01]  /*2f80*/  IADD3.X R13, PT, PT, R11, UR25, RZ, P0, !PT ;  /* 0x000000190b0d7c10 */ /* 0x000fe200087fe4ff */
[----:B------:R-:W-:Y:S01]  /*2f90*/  FADD.FTZ R15, R15, -R18 ;  /* 0x800000120f0f7221 */ /* 0x000fe20000010000 */
[----:B------:R-:W-:-:S02]  /*2fa0*/  IADD3 R14, P0, PT, R12, UR24, RZ ;  /* 0x000000180c0e7c10 */ /* 0x000fc4000ff1e0ff */
[----:B------:R-:W-:Y:S02]  /*2fb0*/  PRMT R17, R2, 0x7632, R17 ;  /* 0x0000763202117816 */ /* 0x000fe40000000011 */
[----:B------:R-:W-:Y:S02]  /*2fc0*/  F2FP.BF16.F32.PACK_AB R16, RZ, R15 ;  /* 0x0000000fff10723e */ /* 0x000fe400000010ff */
[----:B------:R-:W-:Y:S02]  /*2fd0*/  IADD3.X R15, PT, PT, R13, UR25, RZ, P0, !PT ;  /* 0x000000190d0f7c10 */ /* 0x000fe400087fe4ff */
[----:B------:R-:W-:Y:S01]  /*2fe0*/  IADD3 R0, P0, PT, R0, UR7, RZ ;  /* 0x0000000700007c10 */ /* 0x000fe2000ff1e0ff */
[----:B------:R1:W-:Y:S03]  /*2ff0*/  STG.E.U16 desc[UR34][R10.64], R2 ;  /* 0x000000020a007986 */ /* 0x0003e6000c101522 */
[----:B------:R-:W-:Y:S01]  /*3000*/  IADD3.X R3, PT, PT, RZ, R3, RZ, P0, !PT ;  /* 0x00000003ff037210 */ /* 0x000fe200007fe4ff */
[----:B------:R1:W-:Y:S01]  /*3010*/  STG.E.U16 desc[UR34][R12.64], R17 ;  /* 0x000000110c007986 */ /* 0x0003e2000c101522 */
[----:B------:R-:W-:-:S03]  /*3020*/  ISETP.GE.U32.AND P0, PT, R0, UR8, PT ;  /* 0x0000000800007c0c */ /* 0x000fc6000bf06070 */
[----:B------:R1:W-:Y:S01]  /*3030*/  STG.E.U16 desc[UR34][R14.64], R16 ;  /* 0x000000100e007986 */ /* 0x0003e2000c101522 */
[----:B------:R-:W-:-:S13]  /*3040*/  ISETP.GE.AND.EX P0, PT, R3, UR4, PT, P0 ;  /* 0x0000000403007c0c */ /* 0x000fda000bf06300 */
[----:B-1----:R-:W-:Y:S05]  /*3050*/  @!P0 BRA `(.L_x_22) ;  /* 0xffffffe8003c8947 */ /* 0x002fea000383ffff */
[----:B------:R-:W-:Y:S05]  /*3060*/  BSYNC.RECONVERGENT B0 ;  /* 0x0000000000007941 */ /* 0x000fea0003800200 */
.L_x_20:
[----:B------:R-:W-:Y:S05]  /*3070*/  EXIT ;  /* 0x000000000000794d */ /* 0x000fea0003800000 */
        .weak           $__internal_1_$__cuda_sm20_div_u64
        .type           $__internal_1_$__cuda_sm20_div_u64,@function
        .size           $__internal_1_$__cuda_sm20_div_u64,(.L_x_261 - $__internal_1_$__cuda_sm20_div_u64)
$__internal_1_$__cuda_sm20_div_u64:
        /* <DEDUP_REMOVED lines=68> */
[----:B------:R-:W-:Y:S06]  /*34c0*/  RET.REL.NODEC R6 `(_ZN2at6native12cross_kernelIN3c108BFloat16E16OffsetCalculatorILi3EjLb0EElEEviPT_PKS6_S9_T0_T1_SB_SB_) ;  /* 0xffffffc806cc7950 */ /* 0x000fec0003c3ffff */
.L_x_23:
        /* <DEDUP_REMOVED lines=11> */
.L_x_261:


//--------------------- .text._ZN2at6native12cross_kernelIN3c104HalfE16OffsetCalculatorILi3EjLb0EEiEEviPT_PKS6_S9_T0_T1_SB_SB_ --------------------------
	.section	.text._ZN2at6native12cross_kernelIN3c104HalfE16OffsetCalculatorILi3EjLb0EEiEEviPT_PKS6_S9_T0_T1_SB_SB_,"ax",@progbits
	.align	128
        .global         _ZN2at6native12cross_kernelIN3c104HalfE16OffsetCalculatorILi3EjLb0EEiEEviPT_PKS6_S9_T0_T1_SB_SB_
        .type           _ZN2at6native12cross_kernelIN3c104HalfE16OffsetCalculatorILi3EjLb0EEiEEviPT_PKS6_S9_T0_T1_SB_SB_,@function
        .size           _ZN2at6native12cross_kernelIN3c104HalfE16OffsetCalculatorILi3EjLb0EEiEEviPT_PKS6_S9_T0_T1_SB_SB_,(.L_x_262 - _ZN2at6native12cross_kernelIN3c104HalfE16OffsetCalculatorILi3EjLb0EEiEEviPT_PKS6_S9_T0_T1_SB_SB_)
        .other          _ZN2at6native12cross_kernelIN3c104HalfE16OffsetCalculatorILi3EjLb0EEiEEviPT_PKS6_S9_T0_T1_SB_SB_,@"STO_CUDA_ENTRY STV_DEFAULT"
_ZN2at6native12cross_kernelIN3c104HalfE16OffsetCalculatorILi3EjLb0EEiEEviPT_PKS6_S9_T0_T1_SB_SB_:
.text._ZN2at6native12cross_kernelIN3c104HalfE16OffsetCalculatorILi3EjLb0EEiEEviPT_PKS6_S9_T0_T1_SB_SB_:
        /* <DEDUP_REMOVED lines=23> */
[----:B------:R-:W-:Y:S02]  /*0170*/  IADD3.X R6, PT, PT, RZ, R21, RZ, P0, !PT ;  /* 0x00000015ff067210 */ /* 0x000fe400007fe4ff */
[C---:B------:R-:W-:Y:S02]  /*0180*/  ISETP.GT.U32.AND P1, PT, R4.reuse, UR5, PT ;  /* 0x0000000504007c0c */ /* 0x040fe4000bf24070 */
[----:B------:R-:W-:Y:S02]  /*0190*/  ISETP.GE.U32.AND P0, PT, R4, UR5, PT ;  /* 0x0000000504007c0c */ /* 0x000fe4000bf06070 */
[----:B------:R-:W-:-:S02]  /*01a0*/  ISETP.GT.U32.AND.EX P1, PT, R6, UR71, PT, P1 ;  /* 0x0000004706007c0c */ /* 0x000fc4000bf24110 */
[----:B------:R-:W-:Y:S02]  /*01b0*/  ISETP.GE.U32.AND.EX P0, PT, R6, UR71, PT, P0 ;  /* 0x0000004706007c0c */ /* 0x000fe4000bf06100 */
        /* <DEDUP_REMOVED lines=11> */
[----:B0-----:R-:W-:-:S06]  /*0270*/  IADD3 R4, PT, PT, R6, 0xffffffe, RZ ;  /* 0x0ffffffe06047810 */ /* 0x001fcc0007ffe0ff */
[----:B------:R0:W1:Y:S02]  /*0280*/  F2I.FTZ.U32.TRUNC.NTZ R5, R4 ;  /* 0x0000000400057305 */ /* 0x000064000021f000 */
[----:B0-----:R-:W-:Y:S01]  /*0290*/  MOV R4, RZ ;  /* 0x000000ff00047202 */ /* 0x001fe20000000f00 */
[----:B-1----:R-:W-:-:S04]  /*02a0*/  IMAD R7, R7, R5, RZ ;  /* 0x0000000507077224 */ /* 0x002fc800078e02ff */
[----:B------:R-:W-:-:S04]  /*02b0*/  IMAD.HI.U32 R8, R5, R7, R4 ;  /* 0x0000000705087227 */ /* 0x000fc800078e0004 */
[----:B------:R-:W-:Y:S02]  /*02c0*/  HFMA2 R5, -RZ, RZ, 0, 0 ;  /* 0x00000000ff057431 */ /* 0x000fe400000001ff */
[----:B------:R-:W-:-:S05]  /*02d0*/  IMAD.HI.U32 R4, R8, R3, RZ ;  /* 0x0000000308047227 */ /* 0x000fca00078e00ff */
[----:B------:R-:W-:-:S05]  /*02e0*/  IADD3 R8, PT, PT, -R4, RZ, RZ ;  /* 0x000000ff04087210 */ /* 0x000fca0007ffe1ff */
[----:B------:R-:W-:-:S05]  /*02f0*/  IMAD R3, R8, UR72, R3 ;  /* 0x0000004808037c24 */ /* 0x000fca000f8e0203 */
[----:B------:R-:W-:-:S13]  /*0300*/  ISETP.GE.U32.AND P0, PT, R3, UR72, PT ;  /* 0x0000004803007c0c */ /* 0x000fda000bf06070 */
[----:B------:R-:W-:Y:S02]  /*0310*/  @P0 IADD3 R3, PT, PT, R3, -UR72, RZ ;  /* 0x8000004803030c10 */ /* 0x000fe4000fffe0ff */
[----:B------:R-:W-:Y:S02]  /*0320*/  @P0 IADD3 R4, PT, PT, R4, 0x1, RZ ;  /* 0x0000000104040810 */ /* 0x000fe40007ffe0ff */
[----:B------:R-:W-:-:S13]  /*0330*/  ISETP.GE.U32.AND P1, PT, R3, UR72, PT ;  /* 0x0000004803007c0c */ /* 0x000fda000bf26070 */
[----:B------:R-:W-:Y:S02]  /*0340*/  @P1 IADD3 R4, PT, PT, R4, 0x1, RZ ;  /* 0x0000000104041810 */ /* 0x000fe40007ffe0ff */
[----:B------:R-:W-:Y:S01]  /*0350*/  @!P2 LOP3.LUT R4, RZ, UR72, RZ, 0x33, !PT ;  /* 0x00000048ff04ac12 */ /* 0x000fe2000f8e33ff */
[----:B------:R-:W-:Y:S06]  /*0360*/  BRA `(.L_x_27) ;  /* 0x0000000000107947 */ /* 0x000fec0003800000 */
.L_x_26:
[----:B------:R-:W-:-:S07]  /*0370*/  MOV R4, 0x390 ;  /* 0x0000039000047802 */ /* 0x000fce0000000f00 */
[----:B------:R-:W-:Y:S05]  /*0380*/  CALL.REL.NOINC `($__internal_2_$__cuda_sm20_div_u64) ;  /* 0x0000002800d47944 */ /* 0x000fea0003c00000 */
[----:B------:R-:W-:Y:S02]  /*0390*/  MOV R4, R3 ;  /* 0x0000000300047202 */ /* 0x000fe40000000f00 */
[----:B------:R-:W-:-:S07]  /*03a0*/  MOV R5, R6 ;  /* 0x0000000600057202 */ /* 0x000fce0000000f00 */
.L_x_27:
[----:B------:R-:W-:Y:S05]  /*03b0*/  BSYNC.RECONVERGENT B0 ;  /* 0x0000000000007941 */ /* 0x000fea0003800200 */
.L_x_25:
        /* <DEDUP_REMOVED lines=20> */
[----:B------:R-:W-:Y:S01]  /*0500*/  MOV R5, UR10 ;  /* 0x0000000a00057c02 */ /* 0x000fe20008000f00 */
[----:B------:R-:W-:Y:S01]  /*0510*/  UIMAD.WIDE UR8, UR12, 0x2, UR4 ;  /* 0x000000020c0878a5 */ /* 0x000fe2000f8e0204 */
[----:B------:R-:W-:Y:S01]  /*0520*/  IMAD.WIDE R6, R9, 0x2, R2 ;  /* 0x0000000209067825 */ /* 0x000fe200078e0202 */
[----:B0-----:R-:W-:Y:S10]  /*0530*/  @!P1 BRA `(.L_x_29) ;  /* 0x0000000000dc9947 */ /* 0x001ff40003800000 */
[----:B------:R-:W0:Y:S01]  /*0540*/  LDC.64 R8, c[0x0][0x388] ;  /* 0x0000e200ff087b82 */ /* 0x000e220000000a00 */
[----:B------:R-:W-:Y:S01]  /*0550*/  IADD3 R17, PT, PT, R17, 0x1, RZ ;  /* 0x0000000111117810 */ /* 0x000fe20007ffe0ff */
[----:B------:R-:W-:-:S03]  /*0560*/  HFMA2 R16, -RZ, RZ, 0, 0 ;  /* 0x00000000ff107431 */ /* 0x000fc600000001ff */
[----:B------:R-:W-:-:S07]  /*0570*/  LOP3.LUT R17, R17, 0x3, RZ, 0xc0, !PT ;  /* 0x0000000311117812 */ /* 0x000fce00078ec0ff */
.L_x_30:
[----:B-1----:R-:W1:Y:S01]  /*0580*/  LDC.64 R10, c[0x0][0x398] ;  /* 0x0000e600ff0a7b82 */ /* 0x002e620000000a00 */
[----:B------:R-:W-:Y:S01]  /*0590*/  MOV R18, UR6 ;  /* 0x0000000600127c02 */ /* 0x000fe20008000f00 */
[----:B------:R-:W2:Y:S01]  /*05a0*/  LDG.E.U16 R20, desc[UR76][R4.64] ;  /* 0x0000004c04147981 */ /* 0x000ea2000c1e1500 */
[----:B------:R-:W-:Y:S02]  /*05b0*/  MOV R14, UR8 ;  /* 0x00000008000e7c02 */ /* 0x000fe40008000f00 */
[----:B------:R-:W-:Y:S02]  /*05c0*/  MOV R24, UR4 ;  /* 0x0000000400187c02 */ /* 0x000fe40008000f00 */
[----:B------:R-:W-:Y:S01]  /*05d0*/  MOV R25, UR5 ;  /* 0x0000000500197c02 */ /* 0x000fe20008000f00 */
[----:B------:R-:W3:Y:S01]  /*05e0*/  LDC.64 R12, c[0x0][0x390] ;  /* 0x0000e400ff0c7b82 */ /* 0x000ee20000000a00 */
[----:B------:R-:W-:Y:S02]  /*05f0*/  MOV R19, UR7 ;  /* 0x0000000700137c02 */ /* 0x000fe40008000f00 */
[----:B------:R-:W-:Y:S01]  /*0600*/  MOV R15, UR9 ;  /* 0x00000009000f7c02 */ /* 0x000fe20008000f00 */
        /* <DEDUP_REMOVED lines=9> */
[----:B------:R-:W-:-:S04]  /*06a0*/  IADD3 R0, P2, PT, R0, UR72, RZ ;  /* 0x0000004800007c10 */ /* 0x000fc8000ff5e0ff */
[----:B------:R-:W-:Y:S01]  /*06b0*/  IADD3.X R21, PT, PT, RZ, R21, RZ, P2, !PT ;  /* 0x00000015ff157210 */ /* 0x000fe200017fe4ff */
[----:B--2---:R-:W-:Y:S02]  /*06c0*/  HADD2.F32 R20, -RZ, R20.H0_H0 ;  /* 0x20000014ff147230 */ /* 0x004fe40000004100 */
[----:B----4-:R-:W-:Y:S02]  /*06d0*/  HADD2.F32 R22, -RZ, R22.H0_H0 ;  /* 0x20000016ff167230 */ /* 0x010fe40000004100 */
[----:B-----5:R-:W-:Y:S02]  /*06e0*/  HADD2.F32 R23, -RZ, R18.H0_H0 ;  /* 0x20000012ff177230 */ /* 0x020fe40000004100 */
[----:B------:R-:W-:-:S03]  /*06f0*/  HADD2.F32 R27, -RZ, R14.H0_H0 ;  /* 0x2000000eff1b7230 */ /* 0x000fc60000004100 */
[----:B------:R-:W-:Y:S02]  /*0700*/  FMUL.FTZ R26, R22, R23 ;  /* 0x00000017161a7220 */ /* 0x000fe40000410000 */
[----:B------:R-:W-:Y:S01]  /*0710*/  FMUL.FTZ R29, R27, R20 ;  /* 0x000000141b1d7220 */ /* 0x000fe20000410000 */
[----:B------:R-:W-:-:S04]  /*0720*/  HADD2.F32 R18, -RZ, R10.H0_H0 ;  /* 0x2000000aff127230 */ /* 0x000fc80000004100 */
[----:B------:R-:W-:Y:S01]  /*0730*/  F2FP.F16.F32.PACK_AB R26, R29, R26 ;  /* 0x0000001a1d1a723e */ /* 0x000fe200000000ff */
[----:B---3--:R-:W-:-:S04]  /*0740*/  HADD2.F32 R14, -RZ, R12.H0_H0 ;  /* 0x2000000cff0e7230 */ /* 0x008fc80000004100 */
[--C-:B------:R-:W-:Y:S02]  /*0750*/  HADD2.F32 R10, -RZ, R26.reuse.H0_H0 ;  /* 0x2000001aff0a7230 */ /* 0x100fe40000004100 */
[----:B------:R-:W-:Y:S02]  /*0760*/  HADD2.F32 R11, -RZ, R26.H1_H1 ;  /* 0x3000001aff0b7230 */ /* 0x000fe40000004100 */
[----:B------:R-:W-:Y:S01]  /*0770*/  FMUL.FTZ R27, R27, R18 ;  /* 0x000000121b1b7220 */ /* 0x000fe20000410000 */
[----:B------:R-:W-:Y:S02]  /*0780*/  FMUL.FTZ R23, R23, R14 ;  /* 0x0000000e17177220 */ /* 0x000fe40000410000 */
[----:B------:R-:W-:-:S03]  /*0790*/  FADD.FTZ R10, R10, -R11 ;  /* 0x8000000b0a0a7221 */ /* 0x000fc60000010000 */
[----:B------:R-:W-:Y:S02]  /*07a0*/  F2FP.F16.F32.PACK_AB R23, RZ, R23 ;  /* 0x00000017ff17723e */ /* 0x000fe400000000ff */
[----:B------:R-:W-:-:S03]  /*07b0*/  F2FP.F16.F32.PACK_AB R10, R27, R10 ;  /* 0x0000000a1b0a723e */ /* 0x000fc600000000ff */
[----:B------:R-:W-:Y:S02]  /*07c0*/  HADD2.F32 R12, -RZ, R23.H0_H0 ;  /* 0x20000017ff0c7230 */ /* 0x000fe40000004100 */
[----:B------:R-:W-:Y:S02]  /*07d0*/  HADD2.F32 R11, -RZ, R10.H1_H1 ;  /* 0x3000000aff0b7230 */ /* 0x000fe40000004100 */
[----:B------:R-:W-:Y:S01]  /*07e0*/  FMUL.FTZ R18, R22, R18 ;  /* 0x0000001216127220 */ /* 0x000fe20000410000 */
[----:B------:R-:W-:Y:S02]  /*07f0*/  FMUL.FTZ R14, R20, R14 ;  /* 0x0000000e140e7220 */ /* 0x000fe40000410000 */
[----:B------:R-:W-:Y:S02]  /*0800*/  FADD.FTZ R11, R11, -R12 ;  /* 0x8000000c0b0b7221 */ /* 0x000fe40000010000 */
[----:B------:R-:W-:-:S03]  /*0810*/  F2FP.F16.F32.PACK_AB R18, RZ, R18 ;  /* 0x00000012ff12723e */ /* 0x000fc600000000ff */
[----:B------:R-:W-:Y:S02]  /*0820*/  F2FP.F16.F32.PACK_AB R11, R14, R11 ;  /* 0x0000000b0e0b723e */ /* 0x000fe400000000ff */
[----:B------:R-:W-:-:S03]  /*0830*/  HADD2.F32 R13, -RZ, R18.H0_H0 ;  /* 0x20000012ff0d7230 */ /* 0x000fc60000004100 */
[----:B------:R-:W-:-:S05]  /*0840*/  HADD2.F32 R12, -RZ, R11.H1_H1 ;  /* 0x3000000bff0c7230 */ /* 0x000fca0000004100 */
[----:B------:R-:W-:Y:S01]  /*0850*/  FADD.FTZ R12, R12, -R13 ;  /* 0x8000000d0c0c7221 */ /* 0x000fe20000010000 */
[----:B0-----:R1:W-:Y:S04]  /*0860*/  STG.E.U16 desc[UR76][R8.64], R10 ;  /* 0x0000000a08007986 */ /* 0x0013e8000c10154c */
[----:B------:R-:W-:Y:S01]  /*0870*/  F2FP.F16.F32.PACK_AB R12, RZ, R12 ;  /* 0x0000000cff0c723e */ /* 0x000fe200000000ff */
[----:B------:R1:W-:Y:S04]  /*0880*/  STG.E.U16 desc[UR76][R2.64], R11 ;  /* 0x0000000b02007986 */ /* 0x0003e8000c10154c */
[----:B------:R1:W-:Y:S01]  /*0890*/  STG.E.U16 desc[UR76][R6.64], R12 ;  /* 0x0000000c06007986 */ /* 0x0003e2000c10154c */
[----:B------:R-:W-:Y:S05]  /*08a0*/  @P1 BRA `(.L_x_30) ;  /* 0xfffffffc00341947 */ /* 0x000fea000383ffff */
.L_x_29:
[----:B------:R-:W-:Y:S05]  /*08b0*/  BSYNC.RECONVERGENT B0 ;  /* 0x0000000000007941 */ /* 0x000fea0003800200 */
.L_x_28:
[----:B------:R-:W-:Y:S05]  /*08c0*/  @!P0 EXIT ;  /* 0x000000000000894d */ /* 0x000fea0003800000 */
.L_x_31:
[----:B-1----:R-:W0:Y:S01]  /*08d0*/  LDC.64 R8, c[0x0][0x398] ;  /* 0x0000e600ff087b82 */ /* 0x002e220000000a00 */
[----:B------:R-:W-:Y:S01]  /*08e0*/  MOV R18, UR6 ;  /* 0x0000000600127c02 */ /* 0x000fe20008000f00 */
[----:B------:R-:W2:Y:S01]  /*08f0*/  LDG.E.U16 R14, desc[UR76][R4.64] ;  /* 0x0000004c040e7981 */ /* 0x000ea2000c1e1500 */
[----:B------:R-:W-:Y:S02]  /*0900*/  MOV R22, UR8 ;  /* 0x0000000800167c02 */ /* 0x000fe40008000f00 */
[----:B------:R-:W-:Y:S02]  /*0910*/  MOV R16, UR4 ;  /* 0x0000000400107c02 */ /* 0x000fe40008000f00 */
[----:B------:R-:W-:Y:S01]  /*0920*/  MOV R17, UR5 ;  /* 0x0000000500117c02 */ /* 0x000fe20008000f00 */
[----:B------:R-:W1:Y:S01]  /*0930*/  LDC.64 R10, c[0x0][0x390] ;  /* 0x0000e400ff0a7b82 */ /* 0x000e620000000a00 */
[----:B------:R-:W-:Y:S02]  /*0940*/  MOV R19, UR7 ;  /* 0x0000000700137c02 */ /* 0x000fe40008000f00 */
[----:B------:R-:W-:Y:S01]  /*0950*/  MOV R23, UR9 ;  /* 0x0000000900177c02 */ /* 0x000fe20008000f00 */
[----:B------:R-:W3:Y:S04]  /*0960*/  LDG.E.U16 R12, desc[UR76][R16.64] ;  /* 0x0000004c100c7981 */ /* 0x000ee8000c1e1500 */
[----:B------:R-:W4:Y:S04]  /*0970*/  LDG.E.U16 R18, desc[UR76][R18.64] ;  /* 0x0000004c12127981 */ /* 0x000f28000c1e1500 */
[----:B------:R5:W4:Y:S04]  /*0980*/  LDG.E.U16 R22, desc[UR76][R22.64] ;  /* 0x0000004c16167981 */ /* 0x000b28000c1e1500 */
[----:B0-----:R-:W4:Y:S04]  /*0990*/  LDG.E.U16 R24, desc[UR76][R8.64] ;  /* 0x0000004c08187981 */ /* 0x001f28000c1e1500 */
[----:B-1----:R-:W4:Y:S01]  /*09a0*/  LDG.E.U16 R26, desc[UR76][R10.64] ;  /* 0x0000004c0a1a7981 */ /* 0x002f22000c1e1500 */
[----:B-----5:R-:W-:-:S02]  /*09b0*/  MOV R23, UR5 ;  /* 0x0000000500177c02 */ /* 0x020fc40008000f00 */
[----:B------:R-:W-:Y:S01]  /*09c0*/  MOV R19, UR9 ;  /* 0x0000000900137c02 */ /* 0x000fe20008000f00 */
[----:B--2---:R-:W-:Y:S02]  /*09d0*/  HADD2.F32 R14, -RZ, R14.H0_H0 ;  /* 0x2000000eff0e7230 */ /* 0x004fe40000004100 */
[----:B---3--:R-:W-:Y:S02]  /*09e0*/  HADD2.F32 R12, -RZ, R12.H0_H0 ;  /* 0x2000000cff0c7230 */ /* 0x008fe40000004100 */
[----:B----4-:R-:W-:Y:S02]  /*09f0*/  HADD2.F32 R13, -RZ, R18.H0_H0 ;  /* 0x20000012ff0d7230 */ /* 0x010fe40000004100 */
[----:B------:R-:W-:-:S03]  /*0a00*/  HADD2.F32 R25, -RZ, R22.H0_H0 ;  /* 0x20000016ff197230 */ /* 0x000fc60000004100 */
[----:B------:R-:W-:Y:S02]  /*0a10*/  FMUL.FTZ R15, R12, R13 ;  /* 0x0000000d0c0f7220 */ /* 0x000fe40000410000 */
[----:B------:R-:W-:-:S05]  /*0a20*/  FMUL.FTZ R20, R25, R14 ;  /* 0x0000000e19147220 */ /* 0x000fca0000410000 */
[----:B------:R-:W-:Y:S01]  /*0a30*/  F2FP.F16.F32.PACK_AB R16, R20, R15 ;  /* 0x0000000f1410723e */ /* 0x000fe200000000ff */
[----:B------:R-:W-:Y:S02]  /*0a40*/  HADD2.F32 R24, -RZ, R24.H0_H0 ;  /* 0x20000018ff187230 */ /* 0x000fe40000004100 */
[----:B------:R-:W-:Y:S02]  /*0a50*/  HADD2.F32 R15, -RZ, R26.H0_H0 ;  /* 0x2000001aff0f7230 */ /* 0x000fe40000004100 */
[--C-:B------:R-:W-:Y:S02]  /*0a60*/  HADD2.F32 R17, -RZ, R16.reuse.H0_H0 ;  /* 0x20000010ff117230 */ /* 0x100fe40000004100 */
[----:B------:R-:W-:Y:S02]  /*0a70*/  HADD2.F32 R16, -RZ, R16.H1_H1 ;  /* 0x30000010ff107230 */ /* 0x000fe40000004100 */
[----:B------:R-:W-:Y:S01]  /*0a80*/  FMUL.FTZ R25, R25, R24 ;  /* 0x0000001819197220 */ /* 0x000fe20000410000 */
[----:B------:R-:W-:-:S02]  /*0a90*/  FMUL.FTZ R13, R13, R15 ;  /* 0x0000000f0d0d7220 */ /* 0x000fc40000410000 */
[----:B------:R-:W-:-:S03]  /*0aa0*/  FADD.FTZ R16, R17, -R16 ;  /* 0x8000001011107221 */ /* 0x000fc60000010000 */
[----:B------:R-:W-:Y:S02]  /*0ab0*/  F2FP.F16.F32.PACK_AB R13, RZ, R13 ;  /* 0x0000000dff0d723e */ /* 0x000fe400000000ff */
[----:B------:R-:W-:-:S03]  /*0ac0*/  F2FP.F16.F32.PACK_AB R16, R25, R16 ;  /* 0x000000101910723e */ /* 0x000fc600000000ff */
[----:B------:R-:W-:Y:S02]  /*0ad0*/  HADD2.F32 R18, -RZ, R13.H0_H0 ;  /* 0x2000000dff127230 */ /* 0x000fe40000004100 */
[----:B------:R-:W-:Y:S02]  /*0ae0*/  HADD2.F32 R17, -RZ, R16.H1_H1 ;  /* 0x30000010ff117230 */ /* 0x000fe40000004100 */
[----:B------:R-:W-:Y:S01]  /*0af0*/  FMUL.FTZ R24, R12, R24 ;  /* 0x000000180c187220 */ /* 0x000fe20000410000 */
[----:B------:R-:W-:Y:S02]  /*0b00*/  FMUL.FTZ R14, R14, R15 ;  /* 0x0000000f0e0e7220 */ /* 0x000fe40000410000 */
[----:B------:R-:W-:Y:S01]  /*0b10*/  FADD.FTZ R17, R17, -R18 ;  /* 0x8000001211117221 */ /* 0x000fe20000010000 */
[----:B------:R-:W0:Y:S01]  /*0b20*/  LDC.64 R12, c[0x0][0x388] ;  /* 0x0000e200ff0c7b82 */ /* 0x000e220000000a00 */
[----:B------:R-:W-:-:S03]  /*0b30*/  F2FP.F16.F32.PACK_AB R24, RZ, R24 ;  /* 0x00000018ff18723e */ /* 0x000fc600000000ff */
[----:B------:R-:W-:Y:S02]  /*0b40*/  F2FP.F16.F32.PACK_AB R17, R14, R17 ;  /* 0x000000110e11723e */ /* 0x000fe400000000ff */
[----:B------:R-:W-:-:S03]  /*0b50*/  HADD2.F32 R15, -RZ, R24.H0_H0 ;  /* 0x20000018ff0f7230 */ /* 0x000fc60000004100 */
[----:B------:R-:W-:-:S05]  /*0b60*/  HADD2.F32 R14, -RZ, R17.H1_H1 ;  /* 0x30000011ff0e7230 */ /* 0x000fca0000004100 */
[----:B------:R-:W-:Y:S01]  /*0b70*/  FADD.FTZ R14, R14, -R15 ;  /* 0x8000000f0e0e7221 */ /* 0x000fe20000010000 */
[----:B------:R-:W-:-:S04]  /*0b80*/  MOV R18, UR8 ;  /* 0x0000000800127c02 */ /* 0x000fc80008000f00 */
[----:B------:R-:W-:Y:S02]  /*0b90*/  F2FP.F16.F32.PACK_AB R14, RZ, R14 ;  /* 0x0000000eff0e723e */ /* 0x000fe400000000ff */
[----:B------:R-:W-:Y:S02]  /*0ba0*/  MOV R22, UR4 ;  /* 0x0000000400167c02 */ /* 0x000fe40008000f00 */
[----:B------:R-:W-:Y:S02]  /*0bb0*/  PRMT R28, R14, 0x7610, R28 ;  /* 0x000076100e1c7816 */ /* 0x000fe4000000001c */
[----:B------:R-:W-:Y:S02]  /*0bc0*/  MOV R24, UR6 ;  /* 0x0000000600187c02 */ /* 0x000fe40008000f00 */
[----:B------:R-:W-:Y:S01]  /*0bd0*/  MOV R25, UR7 ;  /* 0x0000000700197c02 */ /* 0x000fe20008000f00 */
[----:B0-----:R0:W-:Y:S04]  /*0be0*/  STG.E.U16 desc[UR76][R12.64], R16 ;  /* 0x000000100c007986 */ /* 0x0011e8000c10154c */
[----:B------:R1:W-:Y:S04]  /*0bf0*/  STG.E.U16 desc[UR76][R2.64], R17 ;  /* 0x0000001102007986 */ /* 0x0003e8000c10154c */
[----:B------:R2:W-:Y:S04]  /*0c00*/  STG.E.U16 desc[UR76][R6.64], R28 ;  /* 0x0000001c06007986 */ /* 0x0005e8000c10154c */
[----:B------:R-:W3:Y:S04]  /*0c10*/  LDG.E.U16 R14, desc[UR76][R22.64] ;  /* 0x0000004c160e7981 */ /* 0x000ee8000c1e1500 */
[----:B------:R-:W4:Y:S04]  /*0c20*/  LDG.E.U16 R15, desc[UR76][R24.64] ;  /* 0x0000004c180f7981 */ /* 0x000f28000c1e1500 */
[----:B------:R-:W5:Y:S04]  /*0c30*/  LDG.E.U16 R18, desc[UR76][R18.64] ;  /* 0x0000004c12127981 */ /* 0x000f68000c1e1500 */
[----:B0-----:R-:W2:Y:S04]  /*0c40*/  LDG.E.U16 R16, desc[UR76][R4.64] ;  /* 0x0000004c04107981 */ /* 0x001ea8000c1e1500 */
[----:B------:R-:W2:Y:S04]  /*0c50*/  LDG.E.U16 R27, desc[UR76][R10.64] ;  /* 0x0000004c0a1b7981 */ /* 0x000ea8000c1e1500 */
[----:B------:R-:W2:Y:S01]  /*0c60*/  LDG.E.U16 R26, desc[UR76][R8.64] ;  /* 0x0000004c081a7981 */ /* 0x000ea2000c1e1500 */
[----:B---3--:R-:W-:-:S02]  /*0c70*/  HADD2.F32 R14, -RZ, R14.H0_H0 ;  /* 0x2000000eff0e7230 */ /* 0x008fc40000004100 */
[----:B----4-:R-:W-:Y:S02]  /*0c80*/  HADD2.F32 R15, -RZ, R15.H0_H0 ;  /* 0x2000000fff0f7230 */ /* 0x010fe40000004100 */
[----:B-----5:R-:W-:Y:S02]  /*0c90*/  HADD2.F32 R20, -RZ, R18.H0_H0 ;  /* 0x20000012ff147230 */ /* 0x020fe40000004100 */
[----:B--2---:R-:W-:Y:S02]  /*0ca0*/  HADD2.F32 R16, -RZ, R16.H0_H0 ;  /* 0x20000010ff107230 */ /* 0x004fe40000004100 */
[----:B-1----:R-:W-:-:S03]  /*0cb0*/  FMUL.FTZ R17, R14, R15 ;  /* 0x0000000f0e117220 */ /* 0x002fc60000410000 */
        /* <DEDUP_REMOVED lines=8> */
[----:B------:R-:W-:Y:S02]  /*0d40*/  FADD.FTZ R15, R22, -R19 ;  /* 0x80000013160f7221 */ /* 0x000fe40000010000 */
[----:B------:R-:W-:-:S03]  /*0d50*/  F2FP.F16.F32.PACK_AB R23, RZ, R23 ;  /* 0x00000017ff17723e */ /* 0x000fc600000000ff */
[----:B------:R-:W-:Y:S02]  /*0d60*/  F2FP.F16.F32.PACK_AB R15, R20, R15 ;  /* 0x0000000f140f723e */ /* 0x000fe400000000ff */
[----:B------:R-:W-:-:S03]  /*0d70*/  HADD2.F32 R20, -RZ, R23.H0_H0 ;  /* 0x20000017ff147230 */ /* 0x000fc60000004100 */
        /* <DEDUP_REMOVED lines=9> */
[----:B------:R-:W-:-:S04]  /*0e10*/  PRMT R16, R15, 0x7610, R16 ;  /* 0x000076100f107816 */ /* 0x000fc80000000010 */
[----:B------:R-:W-:Y:S02]  /*0e20*/  F2FP.F16.F32.PACK_AB R14, RZ, R14 ;  /* 0x0000000eff0e723e */ /* 0x000fe400000000ff */
[----:B------:R-:W-:Y:S02]  /*0e30*/  PRMT R17, R19, 0x7610, R17 ;  /* 0x0000761013117816 */ /* 0x000fe40000000011 */
[----:B------:R-:W-:Y:S02]  /*0e40*/  PRMT R28, R14, 0x7610, R28 ;  /* 0x000076100e1c7816 */ /* 0x000fe4000000001c */
[----:B------:R-:W-:Y:S02]  /*0e50*/  MOV R18, UR8 ;  /* 0x0000000800127c02 */ /* 0x000fe40008000f00 */
[----:B------:R-:W-:Y:S02]  /*0e60*/  MOV R22, UR4 ;  /* 0x0000000400167c02 */ /* 0x000fe40008000f00 */
[----:B------:R-:W-:-:S02]  /*0e70*/  MOV R23, UR5 ;  /* 0x0000000500177c02 */ /* 0x000fc40008000f00 */
[----:B------:R-:W-:Y:S01]  /*0e80*/  MOV R19, UR9 ;  /* 0x0000000900137c02 */ /* 0x000fe20008000f00 */
[----:B------:R0:W-:Y:S04]  /*0e90*/  STG.E.U16 desc[UR76][R12.64], R16 ;  /* 0x000000100c007986 */ /* 0x0001e8000c10154c */
[----:B------:R1:W-:Y:S04]  /*0ea0*/  STG.E.U16 desc[UR76][R2.64], R17 ;  /* 0x0000001102007986 */ /* 0x0003e8000c10154c */
[----:B------:R-:W-:Y:S04]  /*0eb0*/  STG.E.U16 desc[UR76][R6.64], R28 ;  /* 0x0000001c06007986 */ /* 0x000fe8000c10154c */
[----:B------:R-:W2:Y:S04]  /*0ec0*/  LDG.E.U16 R14, desc[UR76][R22.64] ;  /* 0x0000004c160e7981 */ /* 0x000ea8000c1e1500 */
[----:B------:R-:W3:Y:S04]  /*0ed0*/  LDG.E.U16 R15, desc[UR76][R24.64] ;  /* 0x0000004c180f7981 */ /* 0x000ee8000c1e1500 */
[----:B------:R-:W4:Y:S04]  /*0ee0*/  LDG.E.U16 R18, desc[UR76][R18.64] ;  /* 0x0000004c12127981 */ /* 0x000f28000c1e1500 */
[----:B0-----:R-:W5:Y:S04]  /*0ef0*/  LDG.E.U16 R16, desc[UR76][R4.64] ;  /* 0x0000004c04107981 */ /* 0x001f68000c1e1500 */
[----:B------:R-:W5:Y:S04]  /*0f00*/  LDG.E.U16 R27, desc[UR76][R10.64] ;  /* 0x0000004c0a1b7981 */ /* 0x000f68000c1e1500 */
[----:B------:R-:W5:Y:S01]  /*0f10*/  LDG.E.U16 R26, desc[UR76][R8.64] ;  /* 0x0000004c081a7981 */ /* 0x000f62000c1e1500 */
[----:B--2---:R-:W-:-:S02]  /*0f20*/  HADD2.F32 R14, -RZ, R14.H0_H0 ;  /* 0x2000000eff0e7230 */ /* 0x004fc40000004100 */
[----:B---3--:R-:W-:Y:S02]  /*0f30*/  HADD2.F32 R15, -RZ, R15.H0_H0 ;  /* 0x2000000fff0f7230 */ /* 0x008fe40000004100 */
[----:B----4-:R-:W-:Y:S02]  /*0f40*/  HADD2.F32 R20, -RZ, R18.H0_H0 ;  /* 0x20000012ff147230 */ /* 0x010fe40000004100 */
[----:B-----5:R-:W-:Y:S02]  /*0f50*/  HADD2.F32 R16, -RZ, R16.H0_H0 ;  /* 0x20000010ff107230 */ /* 0x020fe40000004100 */
        /* <DEDUP_REMOVED lines=24> */
[----:B------:R-:W-:Y:S02]  /*10e0*/  MOV R22, UR6 ;  /* 0x0000000600167c02 */ /* 0x000fe40008000f00 */
[----:B------:R-:W-:Y:S02]  /*10f0*/  PRMT R26, R14, 0x7610, R26 ;  /* 0x000076100e1a7816 */ /* 0x000fe4000000001a */
[----:B------:R-:W-:Y:S02]  /*1100*/  MOV R16, UR8 ;  /* 0x0000000800107c02 */ /* 0x000fe40008000f00 */
[----:B------:R-:W-:Y:S02]  /*1110*/  MOV R18, UR4 ;  /* 0x0000000400127c02 */ /* 0x000fe40008000f00 */
[----:B------:R-:W-:-:S02]  /*1120*/  MOV R19, UR5 ;  /* 0x0000000500137c02 */ /* 0x000fc40008000f00 */
[----:B------:R-:W-:Y:S02]  /*1130*/  MOV R23, UR7 ;  /* 0x0000000700177c02 */ /* 0x000fe40008000f00 */
[----:B------:R-:W-:Y:S01]  /*1140*/  MOV R17, UR9 ;  /* 0x0000000900117c02 */ /* 0x000fe20008000f00 */
[----:B------:R0:W-:Y:S04]  /*1150*/  STG.E.U16 desc[UR76][R12.64], R15 ;  /* 0x0000000f0c007986 */ /* 0x0001e8000c10154c */
        /* <DEDUP_REMOVED lines=13> */
[----:B------:R-:W-:Y:S01]  /*1230*/  FMUL.FTZ R19, R24, R15 ;  /* 0x0000000f18137220 */ /* 0x000fe20000410000 */
[----:B------:R-:W-:-:S04]  /*1240*/  HADD2.F32 R17, -RZ, R8.H0_H0 ;  /* 0x20000008ff117230 */ /* 0x000fc80000004100 */
[----:B------:R-:W-:Y:S01]  /*1250*/  F2FP.F16.F32.PACK_AB R20, R19, R20 ;  /* 0x000000141314723e */ /* 0x000fe200000000ff */
[----:B------:R-:W-:-:S04]  /*1260*/  HADD2.F32 R16, -RZ, R10.H0_H0 ;  /* 0x2000000aff107230 */ /* 0x000fc80000004100 */
[--C-:B------:R-:W-:Y:S02]  /*1270*/  HADD2.F32 R8, -RZ, R20.reuse.H0_H0 ;  /* 0x20000014ff087230 */ /* 0x100fe40000004100 */
[----:B------:R-:W-:Y:S02]  /*1280*/  HADD2.F32 R9, -RZ, R20.H1_H1 ;  /* 0x30000014ff097230 */ /* 0x000fe40000004100 */
[----:B------:R-:W-:Y:S01]  /*1290*/  FMUL.FTZ R25, R25, R16 ;  /* 0x0000001019197220 */ /* 0x000fe20000410000 */
[----:B------:R-:W-:Y:S02]  /*12a0*/  FMUL.FTZ R11, R24, R17 ;  /* 0x00000011180b7220 */ /* 0x000fe40000410000 */
        /* <DEDUP_REMOVED lines=11> */
[----:B------:R-:W-:Y:S01]  /*1360*/  HADD2.F32 R10, -RZ, R9.H1_H1 ;  /* 0x30000009ff0a7230 */ /* 0x000fe20000004100 */
[----:B------:R-:W-:Y:S02]  /*1370*/  PRMT R14, R9, 0x7610, R14 ;  /* 0x00007610090e7816 */ /* 0x000fe4000000000e */
[----:B------:R-:W-:Y:S02]  /*1380*/  MOV R9, UR72 ;  /* 0x0000004800097c02 */ /* 0x000fe40008000f00 */
[--C-:B------:R-:W-:Y:S01]  /*1390*/  FADD.FTZ R10, R10, -R11.reuse ;  /* 0x8000000b0a0a7221 */ /* 0x100fe20000010000 */
[----:B------:R-:W-:Y:S02]  /*13a0*/  PRMT R11, R8, 0x7610, R11 ;  /* 0x00007610080b7816 */ /* 0x000fe4000000000b */
[----:B------:R-:W-:Y:S02]  /*13b0*/  MOV R8, UR72 ;  /* 0x0000004800087c02 */ /* 0x000fe40008000f00 */
[----:B------:R-:W-:-:S02]  /*13c0*/  F2FP.F16.F32.PACK_AB R10, RZ, R10 ;  /* 0x0000000aff0a723e */ /* 0x000fc400000000ff */
        /* <DEDUP_REMOVED lines=9> */
.L_x_24:
[----:B------:R-:W0:Y:S01]  /*1460*/  LDC R20, c[0x0][0x5fc] ;  /* 0x00017f00ff147b82 */ /* 0x000e220000000800 */
[----:B------:R-:W-:Y:S01]  /*1470*/  IADD3 R8, PT, PT, R8, -0x1, RZ ;  /* 0xffffffff08087810 */ /* 0x000fe20007ffe0ff */
[----:B------:R-:W-:Y:S01]  /*1480*/  BSSY.RECONVERGENT B0, `(.L_x_32) ;  /* 0x00001a4000007945 */ /* 0x000fe20003800200 */
[----:B------:R-:W1:Y:S02]  /*1490*/  LDCU UR4, c[0x0][0x380] ;  /* 0x00007000ff0477ac */ /* 0x000e640008000800 */
[C---:B------:R-:W-:Y:S02]  /*14a0*/  VIMNMX.U32 R22, PT, PT, R8.reuse, 0x18, PT ;  /* 0x0000001808167848 */ /* 0x040fe40003fe0000 */
[----:B------:R-:W-:Y:S01]  /*14b0*/  ISETP.NE.AND P1, PT, R8, RZ, PT ;  /* 0x000000ff0800720c */ /* 0x000fe20003f25270 */
[----:B------:R-:W2:Y:S01]  /*14c0*/  LDC R25, c[0x0][0x600] ;  /* 0x00018000ff197b82 */ /* 0x000ea20000000800 */
[----:B------:R-:W-:Y:S01]  /*14d0*/  IADD3 R22, PT, PT, R22, 0x1, RZ ;  /* 0x0000000116167810 */ /* 0x000fe20007ffe0ff */
[----:B------:R-:W3:Y:S01]  /*14e0*/  LDCU UR70, c[0x0][0x3a4] ;  /* 0x00007480ff4677ac */ /* 0x000ee20008000800 */
[----:B------:R-:W4:Y:S05]  /*14f0*/  LDCU UR69, c[0x0][0x4d8] ;  /* 0x00009b00ff4577ac */ /* 0x000f2a0008000800 */
        /* <DEDUP_REMOVED lines=57> */
.L_x_34:
[----:B-1----:R-:W-:Y:S01]  /*1890*/  HFMA2 R8, -RZ, RZ, 0, 0 ;  /* 0x00000000ff087431 */ /* 0x002fe200000001ff */
[----:B------:R-:W-:Y:S01]  /*18a0*/  MOV R9, R0 ;  /* 0x0000000000097202 */ /* 0x000fe20000000f00 */
[----:B------:R-:W-:-:S03]  /*18b0*/  UIADD3 UR46, UPT, UPT, -UR70, URZ, URZ ;  /* 0x000000ff462e7290 */ /* 0x000fc6000fffe1ff */
        /* <DEDUP_REMOVED lines=17> */
[----:B------:R-:W-:Y:S01]  /*19d0*/  HFMA2 R8, -RZ, RZ, 0, 0 ;  /* 0x00000000ff087431 */ /* 0x000fe200000001ff */
[----:B------:R-:W-:Y:S02]  /*19e0*/  MOV R9, R11 ;  /* 0x0000000b00097202 */ /* 0x000fe40000000f00 */
[----:B------:R-:W-:Y:S02]  /*19f0*/  ISETP.NE.AND P0, PT, R22, 0x3, PT ;  /* 0x000000031600780c */ /* 0x000fe40003f05270 */
        /* <DEDUP_REMOVED lines=8> */
[----:B------:R-:W-:Y:S01]  /*1a80*/  MOV R8, RZ ;  /* 0x000000ff00087202 */ /* 0x000fe20000000f00 */
[----:B------:R-:W0:Y:S01]  /*1a90*/  LDCU.64 UR46, c[0x0][0x4f8] ;  /* 0x00009f00ff2e77ac */ /* 0x000e220008000a00 */
[----:B------:R-:W-:-:S03]  /*1aa0*/  ISETP.NE.AND P0, PT, R22, 0x4, PT ;  /* 0x000000041600780c */ /* 0x000fc60003f05270 */
        /* <DEDUP_REMOVED lines=9> */
[----:B------:R-:W-:Y:S01]  /*1b40*/  HFMA2 R8, -RZ, RZ, 0, 0 ;  /* 0x00000000ff087431 */ /* 0x000fe200000001ff */
[----:B------:R-:W-:Y:S01]  /*1b50*/  MOV R9, R11 ;  /* 0x0000000b00097202 */ /* 0x000fe20000000f00 */
[----:B------:R-:W1:Y:S01]  /*1b60*/  LDCU.64 UR48, c[0x0][0x500] ;  /* 0x0000a000ff3077ac */ /* 0x000e620008000a00 */
[----:B------:R-:W-:Y:S02]  /*1b70*/  ISETP.NE.AND P0, PT, R22, 0x5, PT ;  /* 0x000000051600780c */ /* 0x000fe40003f05270 */
        /* <DEDUP_REMOVED lines=233> */
[----:B------:R-:W-:Y:S01]  /*2a10*/  ISETP.NE.AND P0, PT, R22, 0x18, PT ;  /* 0x000000181600780c */ /* 0x000fe20003f05270 */
[----:B------:R-:W0:Y:S01]  /*2a20*/  LDCU.64 UR46, c[0x0][0x4b8] ;  /* 0x00009700ff2e77ac */ /* 0x000e220008000a00 */
[----:B------:R-:W-:Y:S01]  /*2a30*/  MOV R16, RZ ;  /* 0x000000ff00107202 */ /* 0x000fe20000000f00 */
        /* <DEDUP_REMOVED lines=10> */
[----:B------:R-:W-:-:S04]  /*2ae0*/  @P0 SHF.R.U32.HI R8, RZ, R9, R8 ;  /* 0x00000009ff080219 */ /* 0x000fc80000011608 */
[----:B------:R-:W-:Y:S01]  /*2af0*/  @P0 IADD3 R9, PT, PT, -R8, RZ, RZ ;  /* 0x000000ff08090210 */ /* 0x000fe20007ffe1ff */
[----:B------:R-:W-:-:S04]  /*2b00*/  IMAD R8, R10, UR46, R17 ;  /* 0x0000002e0a087c24 */ /* 0x000fc8000f8e0211 */
[----:B0-----:R-:W-:Y:S02]  /*2b10*/  @P0 IMAD R10, R9, R16, R11 ;  /* 0x00000010090a0224 */ /* 0x001fe400078e020b */
[C---:B------:R-:W-:Y:S02]  /*2b20*/  IMAD R23, R8.reuse, UR31, R23 ;  /* 0x0000001f08177c24 */ /* 0x040fe4000f8e0217 */
[C---:B-1----:R-:W-:Y:S02]  /*2b30*/  IMAD R14, R8.reuse, UR48, R14 ;  /* 0x00000030080e7c24 */ /* 0x042fe4000f8e020e */
[----:B------:R-:W-:Y:S02]  /*2b40*/  IMAD R15, R8, UR49, R15 ;  /* 0x00000031080f7c24 */ /* 0x000fe4000f8e020f */
[C---:B---3--:R-:W-:Y:S02]  /*2b50*/  @P0 IMAD R23, R10.reuse, R12, R23 ;  /* 0x0000000c0a170224 */ /* 0x048fe400078e0217 */
[----:B------:R-:W-:-:S02]  /*2b60*/  @P0 IMAD R14, R10, R13, R14 ;  /* 0x0000000d0a0e0224 */ /* 0x000fc400078e020e */
[----:B----4-:R-:W-:-:S07]  /*2b70*/  @P0 IMAD R15, R10, R18, R15 ;  /* 0x000000120a0f0224 */ /* 0x010fce00078e020f */
.L_x_33:
[----:B------:R-:W-:Y:S01]  /*2b80*/  IMAD.WIDE.U32 R8, R15, 0x2, R2 ;  /* 0x000000020f087825 */ /* 0x000fe200078e0002 */
[----:B------:R-:W-:-:S03]  /*2b90*/  MOV R13, UR73 ;  /* 0x00000049000d7c02 */ /* 0x000fc60008000f00 */
[----:B------:R-:W-:-:S04]  /*2ba0*/  IMAD.WIDE.U32 R10, R14, 0x2, R4 ;  /* 0x000000020e0a7825 */ /* 0x000fc800078e0004 */
[----:B------:R-:W-:Y:S02]  /*2bb0*/  IMAD.WIDE R12, R13, 0x2, R8 ;  /* 0x000000020d0c7825 */ /* 0x000fe400078e0208 */
[----:B------:R-:W2:Y:S02]  /*2bc0*/  LDG.E.U16 R8, desc[UR76][R8.64] ;  /* 0x0000004c08087981 */ /* 0x000ea4000c1e1500 */
[----:B------:R-:W-:Y:S01]  /*2bd0*/  IMAD.WIDE R14, R25, 0x2, R10 ;  /* 0x00000002190e7825 */ /* 0x000fe200078e020a */
[----:B------:R-:W-:Y:S01]  /*2be0*/  IADD3 R16, P0, PT, R12, -UR74, RZ ;  /* 0x8000004a0c107c10 */ /* 0x000fe2000ff1e0ff */
[----:B------:R-:W3:Y:S03]  /*2bf0*/  LDG.E.U16 R10, desc[UR76][R10.64] ;  /* 0x0000004c0a0a7981 */ /* 0x000ee6000c1e1500 */
[----:B------:R-:W-:Y:S01]  /*2c00*/  IADD3.X R17, PT, PT, R13, ~UR75, RZ, P0, !PT ;  /* 0x8000004b0d117c10 */ /* 0x000fe200087fe4ff */
[----:B------:R-:W-:Y:S01]  /*2c10*/  IMAD.WIDE R18, R25, 0x2, R14 ;  /* 0x0000000219127825 */ /* 0x000fe200078e020e */
[----:B------:R-:W4:Y:S04]  /*2c20*/  LDG.E.U16 R12, desc[UR76][R12.64] ;  /* 0x0000004c0c0c7981 */ /* 0x000f28000c1e1500 */
[----:B------:R-:W5:Y:S04]  /*2c30*/  LDG.E.U16 R24, desc[UR76][R14.64] ;  /* 0x0000004c0e187981 */ /* 0x000f68000c1e1500 */
[----:B------:R-:W2:Y:S04]  /*2c40*/  LDG.E.U16 R18, desc[UR76][R18.64] ;  /* 0x0000004c12127981 */ /* 0x000ea8000c1e1500 */
[----:B------:R-:W3:Y:S01]  /*2c50*/  LDG.E.U16 R16, desc[UR76][R16.64] ;  /* 0x0000004c10107981 */ /* 0x000ee2000c1e1500 */
[----:B------:R-:W-:-:S04]  /*2c60*/  IADD3 R0, P0, PT, R0, UR72, RZ ;  /* 0x0000004800007c10 */ /* 0x000fc8000ff1e0ff */
[----:B------:R-:W-:Y:S02]  /*2c70*/  IADD3.X R21, PT, PT, RZ, R21, RZ, P0, !PT ;  /* 0x00000015ff157210 */ /* 0x000fe400007fe4ff */
[----:B------:R-:W-:-:S04]  /*2c80*/  ISETP.GE.U32.AND P0, PT, R0, UR4, PT ;  /* 0x0000000400007c0c */ /* 0x000fc8000bf06070 */
[----:B------:R-:W-:Y:S01]  /*2c90*/  ISETP.GE.AND.EX P0, PT, R21, UR71, PT, P0 ;  /* 0x0000004715007c0c */ /* 0x000fe2000bf06300 */
[----:B----4-:R-:W-:Y:S02]  /*2ca0*/  HADD2.F32 R27, -RZ, R12.H0_H0 ;  /* 0x2000000cff1b7230 */ /* 0x010fe40000004100 */
[----:B-----5:R-:W-:Y:S02]  /*2cb0*/  HADD2.F32 R24, -RZ, R24.H0_H0 ;  /* 0x20000018ff187230 */ /* 0x020fe40000004100 */
[----:B--2---:R-:W-:Y:S02]  /*2cc0*/  HADD2.F32 R29, -RZ, R18.H0_H0 ;  /* 0x20000012ff1d7230 */ /* 0x004fe40000004100 */
[----:B---3--:R-:W-:Y:S02]  /*2cd0*/  HADD2.F32 R26, -RZ, R16.H0_H0 ;  /* 0x20000010ff1a7230 */ /* 0x008fe40000004100 */
[----:B------:R-:W-:-:S03]  /*2ce0*/  FMUL.FTZ R28, R24, R27 ;  /* 0x0000001b181c7220 */ /* 0x000fc60000410000 */
        /* <DEDUP_REMOVED lines=15> */
[----:B------:R-:W-:-:S03]  /*2de0*/  FADD.FTZ R9, R9, -R10 ;  /* 0x8000000a09097221 */ /* 0x000fc60000010000 */
[----:B------:R-:W-:Y:S02]  /*2df0*/  F2FP.F16.F32.PACK_AB R13, RZ, R13 ;  /* 0x0000000dff0d723e */ /* 0x000fe400000000ff */
[----:B------:R-:W-:Y:S01]  /*2e00*/  F2FP.F16.F32.PACK_AB R9, R12, R9 ;  /* 0x000000090c09723e */ /* 0x000fe200000000ff */
[----:B------:R-:W-:-:S04]  /*2e10*/  IMAD.WIDE.U32 R10, R23, 0x2, R6 ;  /* 0x00000002170a7825 */ /* 0x000fc800078e0006 */
[----:B------:R-:W-:Y:S02]  /*2e20*/  HADD2.F32 R15, -RZ, R13.H0_H0 ;  /* 0x2000000dff0f7230 */ /* 0x000fe40000004100 */
[----:B------:R-:W-:Y:S02]  /*2e30*/  HADD2.F32 R14, -RZ, R9.H1_H1 ;  /* 0x30000009ff0e7230 */ /* 0x000fe40000004100 */
[----:B------:R-:W-:-:S04]  /*2e40*/  IMAD.WIDE R12, R20, 0x2, R10 ;  /* 0x00000002140c7825 */ /* 0x000fc800078e020a */
[----:B------:R-:W-:Y:S01]  /*2e50*/  FADD.FTZ R14, R14, -R15 ;  /* 0x8000000f0e0e7221 */ /* 0x000fe20000010000 */
[----:B------:R1:W-:Y:S04]  /*2e60*/  STG.E.U16 desc[UR76][R10.64], R8 ;  /* 0x000000080a007986 */ /* 0x0003e8000c10154c */
[----:B------:R-:W-:Y:S01]  /*2e70*/  F2FP.F16.F32.PACK_AB R16, RZ, R14 ;  /* 0x0000000eff10723e */ /* 0x000fe200000000ff */
[----:B------:R-:W-:Y:S01]  /*2e80*/  IMAD.WIDE R14, R20, 0x2, R12 ;  /* 0x00000002140e7825 */ /* 0x000fe200078e020c */
[----:B------:R1:W-:Y:S04]  /*2e90*/  STG.E.U16 desc[UR76][R12.64], R9 ;  /* 0x000000090c007986 */ /* 0x0003e8000c10154c */
[----:B------:R1:W-:Y:S01]  /*2ea0*/  STG.E.U16 desc[UR76][R14.64], R16 ;  /* 0x000000100e007986 */ /* 0x0003e2000c10154c */
[----:B------:R-:W-:Y:S05]  /*2eb0*/  @!P0 BRA `(.L_x_34) ;  /* 0xffffffe800748947 */ /* 0x000fea000383ffff */
[----:B------:R-:W-:Y:S05]  /*2ec0*/  BSYNC.RECONVERGENT B0 ;  /* 0x0000000000007941 */ /* 0x000fea0003800200 */
.L_x_32:
[----:B------:R-:W-:Y:S05]  /*2ed0*/  EXIT ;  /* 0x000000000000794d */ /* 0x000fea0003800000 */
        .weak           $__internal_2_$__cuda_sm20_div_u64
        .type           $__internal_2_$__cuda_sm20_div_u64,@function
        .size           $__internal_2_$__cuda_sm20_div_u64,(.L_x_262 - $__internal_2_$__cuda_sm20_div_u64)
$__internal_2_$__cuda_sm20_div_u64:
        /* <DEDUP_REMOVED lines=11> */
[----:B------:R-:W-:-:S04]  /*2f90*/  IADD3 R11, P0, PT, RZ, -R8, RZ ;  /* 0x80000008ff0b7210 */ /* 0x000fc80007f1e0ff */
[----:B------:R-:W-:Y:S01]  /*2fa0*/  IADD3.X R13, PT, PT, RZ, ~R9, RZ, P0, !PT ;  /* 0x80000009ff0d7210 */ /* 0x000fe200007fe4ff */
[----:B------:R-:W-:Y:S01]  /*2fb0*/  IMAD.HI.U32 R8, R6, R11, RZ ;  /* 0x0000000b06087227 */ /* 0x000fe200078e00ff */
[----:B------:R-:W-:-:S03]  /*2fc0*/  MOV R9, R6 ;  /* 0x0000000600097202 */ /* 0x000fc60000000f00 */
[-C--:B------:R-:W-:Y:S02]  /*2fd0*/  IMAD R15, R7, R13.reuse, RZ ;  /* 0x0000000d070f7224 */ /* 0x080fe400078e02ff */
[----:B------:R-:W-:-:S04]  /*2fe0*/  IMAD.WIDE.U32 R8, P0, R6, R13, R8 ;  /* 0x0000000d06087225 */ /* 0x000fc80007800008 */
[----:B------:R-:W-:-:S04]  /*2ff0*/  IMAD.HI.U32 R13, R7, R13, RZ ;  /* 0x0000000d070d7227 */ /* 0x000fc800078e00ff */
[----:B------:R-:W-:-:S05]  /*3000*/  IMAD.HI.U32 R8, P1, R7, R11, R8 ;  /* 0x0000000b07087227 */ /* 0x000fca0007820008 */
[----:B------:R-:W-:Y:S02]  /*3010*/  IADD3 R9, P2, PT, R15, R8, RZ ;  /* 0x000000080f097210 */ /* 0x000fe40007f5e0ff */
[----:B------:R-:W-:-:S03]  /*3020*/  IADD3.X R8, PT, PT, R13, R7, RZ, P0, !PT ;  /* 0x000000070d087210 */ /* 0x000fc600007fe4ff */
[----:B------:R-:W-:Y:S01]  /*3030*/  IMAD.WIDE.U32 R6, R9, UR72, RZ ;  /* 0x0000004809067c25 */ /* 0x000fe2000f8e00ff */
[----:B------:R-:W-:Y:S02]  /*3040*/  IADD3.X R11, PT, PT, RZ, RZ, R8, P2, P1 ;  /* 0x000000ffff0b7210 */ /* 0x000fe400017e2408 */
[----:B------:R-:W-:-:S03]  /*3050*/  IADD3 R13, P0, PT, RZ, -R6, RZ ;  /* 0x80000006ff0d7210 */ /* 0x000fc60007f1e0ff */
[----:B------:R-:W-:Y:S02]  /*3060*/  IMAD R6, R11, UR72, R7 ;  /* 0x000000480b067c24 */ /* 0x000fe4000f8e0207 */
[----:B------:R-:W-:-:S03]  /*3070*/  IMAD.HI.U32 R8, R9, R13, RZ ;  /* 0x0000000d09087227 */ /* 0x000fc600078e00ff */
[----:B------:R-:W-:-:S05]  /*3080*/  IADD3.X R6, PT, PT, RZ, ~R6, RZ, P0, !PT ;  /* 0x80000006ff067210 */ /* 0x000fca00007fe4ff */
[----:B------:R-:W-:-:S04]  /*3090*/  IMAD.WIDE.U32 R8, P0, R9, R6, R8 ;  /* 0x0000000609087225 */ /* 0x000fc80007800008 */
[C---:B------:R-:W-:Y:S02]  /*30a0*/  IMAD R7, R11.reuse, R6, RZ ;  /* 0x000000060b077224 */ /* 0x040fe400078e02ff */
[----:B------:R-:W-:-:S04]  /*30b0*/  IMAD.HI.U32 R8, P1, R11, R13, R8 ;  /* 0x0000000d0b087227 */ /* 0x000fc80007820008 */
[----:B------:R-:W-:Y:S01]  /*30c0*/  IMAD.HI.U32 R6, R11, R6, RZ ;  /* 0x000000060b067227 */ /* 0x000fe200078e00ff */
[----:B------:R-:W-:-:S03]  /*30d0*/  IADD3 R8, P2, PT, R7, R8, RZ ;  /* 0x0000000807087210 */ /* 0x000fc60007f5e0ff */
[----:B------:R-:W-:Y:S01]  /*30e0*/  HFMA2 R7, -RZ, RZ, 0, 0 ;  /* 0x00000000ff077431 */ /* 0x000fe200000001ff */
[----:B------:R-:W-:Y:S01]  /*30f0*/  IADD3.X R11, PT, PT, R6, R11, RZ, P0, !PT ;  /* 0x0000000b060b7210 */ /* 0x000fe200007fe4ff */
[----:B------:R-:W-:-:S03]  /*3100*/  IMAD.HI.U32 R6, R8, R3, RZ ;  /* 0x0000000308067227 */ /* 0x000fc600078e00ff */
[----:B------:R-:W-:Y:S01]  /*3110*/  IADD3.X R10, PT, PT, RZ, RZ, R11, P2, P1 ;  /* 0x000000ffff0a7210 */ /* 0x000fe200017e240b */
[----:B------:R-:W-:-:S04]  /*3120*/  IMAD.WIDE.U32 R6, R8, R5, R6 ;  /* 0x0000000508067225 */ /* 0x000fc800078e0006 */
[C---:B------:R-:W-:Y:S02]  /*3130*/  IMAD R9, R10.reuse, R5, RZ ;  /* 0x000000050a097224 */ /* 0x040fe400078e02ff */
[----:B------:R-:W-:-:S04]  /*3140*/  IMAD.HI.U32 R6, P0, R10, R3, R6 ;  /* 0x000000030a067227 */ /* 0x000fc80007800006 */
[----:B------:R-:W-:Y:S01]  /*3150*/  IMAD.HI.U32 R10, R10, R5, RZ ;  /* 0x000000050a0a7227 */ /* 0x000fe200078e00ff */
[----:B------:R-:W-:-:S04]  /*3160*/  IADD3 R8, P1, PT, R9, R6, RZ ;  /* 0x0000000609087210 */ /* 0x000fc80007f3e0ff */
[----:B------:R-:W-:-:S04]  /*3170*/  IADD3.X R6, PT, PT, R10, RZ, RZ, P0, !PT ;  /* 0x000000ff0a067210 */ /* 0x000fc800007fe4ff */
[----:B------:R-:W-:Y:S01]  /*3180*/  IADD3.X R9, PT, PT, RZ, R6, RZ, P1, !PT ;  /* 0x00000006ff097210 */ /* 0x000fe20000ffe4ff */
[----:B------:R-:W-:-:S04]  /*3190*/  IMAD.WIDE.U32 R6, R8, UR72, RZ ;  /* 0x0000004808067c25 */ /* 0x000fc8000f8e00ff */
[----:B------:R-:W-:Y:S01]  /*31a0*/  IMAD R10, R9, UR72, R7 ;  /* 0x00000048090a7c24 */ /* 0x000fe2000f8e0207 */
[----:B------:R-:W-:Y:S02]  /*31b0*/  IADD3 R12, P0, PT, -R6, R3, RZ ;  /* 0x00000003060c7210 */ /* 0x000fe40007f1e1ff */
[----:B------:R-:W-:Y:S02]  /*31c0*/  IADD3 R3, P2, PT, R8, 0x1, RZ ;  /* 0x0000000108037810 */ /* 0x000fe40007f5e0ff */
[----:B------:R-:W-:Y:S02]  /*31d0*/  IADD3.X R10, PT, PT, ~R10, R5, RZ, P0, !PT ;  /* 0x000000050a0a7210 */ /* 0x000fe400007fe5ff */
[C---:B------:R-:W-:Y:S02]  /*31e0*/  ISETP.GE.U32.AND P0, PT, R12.reuse, UR72, PT ;  /* 0x000000480c007c0c */ /* 0x040fe4000bf06070 */
[----:B------:R-:W-:Y:S02]  /*31f0*/  IADD3 R5, P1, PT, R12, -UR72, RZ ;  /* 0x800000480c057c10 */ /* 0x000fe4000ff3e0ff */
[----:B------:R-:W-:-:S02]  /*3200*/  ISETP.GE.U32.AND.EX P0, PT, R10, RZ, PT, P0 ;  /* 0x000000ff0a00720c */ /* 0x000fc40003f06100 */
[----:B------:R-:W-:Y:S02]  /*3210*/  IADD3.X R7, PT, PT, R10, -0x1, RZ, P1, !PT ;  /* 0xffffffff0a077810 */ /* 0x000fe40000ffe4ff */
[-C--:B------:R-:W-:Y:S02]  /*3220*/  IADD3.X R6, PT, PT, RZ, R9.reuse, RZ, P2, !PT ;  /* 0x00000009ff067210 */ /* 0x080fe400017fe4ff */
[----:B------:R-:W-:Y:S02]  /*3230*/  SEL R5, R5, R12, P0 ;  /* 0x0000000c05057207 */ /* 0x000fe40000000000 */
[----:B------:R-:W-:Y:S02]  /*3240*/  SEL R8, R3, R8, P0 ;  /* 0x0000000803087207 */ /* 0x000fe40000000000 */
[----:B------:R-:W-:Y:S02]  /*3250*/  SEL R7, R7, R10, P0 ;  /* 0x0000000a07077207 */ /* 0x000fe40000000000 */
[----:B------:R-:W-:-:S02]  /*3260*/  SEL R9, R6, R9, P0 ;  /* 0x0000000906097207 */ /* 0x000fc40000000000 */
[----:B------:R-:W-:Y:S02]  /*3270*/  ISETP.GE.U32.AND P0, PT, R5, UR72, PT ;  /* 0x0000004805007c0c */ /* 0x000fe4000bf06070 */
[----:B------:R-:W-:Y:S02]  /*3280*/  IADD3 R3, P2, PT, R8, 0x1, RZ ;  /* 0x0000000108037810 */ /* 0x000fe40007f5e0ff */
[----:B------:R-:W-:Y:S02]  /*3290*/  ISETP.NE.U32.AND P1, PT, RZ, UR72, PT ;  /* 0x00000048ff007c0c */ /* 0x000fe4000bf25070 */
[----:B------:R-:W-:Y:S02]  /*32a0*/  ISETP.GE.U32.AND.EX P0, PT, R7, RZ, PT, P0 ;  /* 0x000000ff0700720c */ /* 0x000fe40003f06100 */
[----:B------:R-:W-:Y:S02]  /*32b0*/  IADD3.X R6, PT, PT, RZ, R9, RZ, P2, !PT ;  /* 0x00000009ff067210 */ /* 0x000fe400017fe4ff */
[----:B------:R-:W-:-:S02]  /*32c0*/  MOV R5, 0x0 ;  /* 0x0000000000057802 */ /* 0x000fc40000000f00 */
[----:B------:R-:W-:Y:S02]  /*32d0*/  ISETP.NE.AND.EX P1, PT, RZ, RZ, PT, P1 ;  /* 0x000000ffff00720c */ /* 0x000fe40003f25310 */
[----:B------:R-:W-:Y:S02]  /*32e0*/  SEL R3, R3, R8, P0 ;  /* 0x0000000803037207 */ /* 0x000fe40000000000 */
[----:B------:R-:W-:Y:S02]  /*32f0*/  SEL R6, R6, R9, P0 ;  /* 0x0000000906067207 */ /* 0x000fe40000000000 */
[----:B------:R-:W-:Y:S02]  /*3300*/  SEL R3, R3, 0xffffffff, P1 ;  /* 0xffffffff03037807 */ /* 0x000fe40000800000 */
[----:B------:R-:W-:Y:S01]  /*3310*/  SEL R6, R6, 0xffffffff, P1 ;  /* 0xffffffff06067807 */ /* 0x000fe20000800000 */
[----:B------:R-:W-:Y:S06]  /*3320*/  RET.REL.NODEC R4 `(_ZN2at6native12cross_kernelIN3c104HalfE16OffsetCalculatorILi3EjLb0EEiEEviPT_PKS6_S9_T0_T1_SB_SB_) ;  /* 0xffffffcc04347950 */ /* 0x000fec0003c3ffff */
.L_x_35:
        /* <DEDUP_REMOVED lines=13> */
.L_x_262:


//--------------------- .text._ZN2at6native12cross_kernelIN3c104HalfE16OffsetCalculatorILi3EjLb0EElEEviPT_PKS6_S9_T0_T1_SB_SB_ --------------------------
	.section	.text._ZN2at6native12cross_kernelIN3c104HalfE16OffsetCalculatorILi3EjLb0EElEEviPT_PKS6_S9_T0_T1_SB_SB_,"ax",@progbits
	.align	128
        .global         _ZN2at6native12cross_kernelIN3c104HalfE16OffsetCalculatorILi3EjLb0EElEEviPT_PKS6_S9_T0_T1_SB_SB_
        .type           _ZN2at6native12cross_kernelIN3c104HalfE16OffsetCalculatorILi3EjLb0EElEEviPT_PKS6_S9_T0_T1_SB_SB_,@function
        .size           _ZN2at6native12cross_kernelIN3c104HalfE16OffsetCalculatorILi3EjLb0EElEEviPT_PKS6_S9_T0_T1_SB_SB_,(.L_x_263 - _ZN2at6native12cross_kernelIN3c104HalfE16OffsetCalculatorILi3EjLb0EElEEviPT_PKS6_S9_T0_T1_SB_SB_)
        .other          _ZN2at6native12cross_kernelIN3c104HalfE16OffsetCalculatorILi3EjLb0EElEEviPT_PKS6_S9_T0_T1_SB_SB_,@"STO_CUDA_ENTRY STV_DEFAULT"
_ZN2at6native12cross_kernelIN3c104HalfE16OffsetCalculatorILi3EjLb0EElEEviPT_PKS6_S9_T0_T1_SB_SB_:
.text._ZN2at6native12cross_kernelIN3c104HalfE16OffsetCalculatorILi3EjLb0EElEEviPT_PKS6_S9_T0_T1_SB_SB_:
[----:B------:R-:W-:Y:S01]  /*0000*/  LDC R1, c[0x0][0x37c] ;  /* 0x0000df00ff017b82 */ /* 0x000fe20000000800 */
[----:B------:R-:W0:Y:S07]  /*0010*/  S2R R2, SR_TID.X ;  /* 0x0000000000027919 */ /* 0x000e2e0000002100 */
[----:B------:R-:W0:Y:S01]  /*0020*/  S2UR UR4, SR_CTAID.X ;  /* 0x00000000000479c3 */ /* 0x000e220000002500 */
[----:B------:R-:W1:Y:S01]  /*0030*/  LDCU UR5, c[0x0][0x380] ;  /* 0x00007000ff0577ac */ /* 0x000e620008000800 */
[----:B------:R-:W-:-:S06]  /*0040*/  HFMA2 R3, -RZ, RZ, 0, 0 ;  /* 0x00000000ff037431 */ /* 0x000fcc00000001ff */
[----:B------:R-:W0:Y:S01]  /*0050*/  LDC R7, c[0x0][0x360] ;  /* 0x0000d800ff077b82 */ /* 0x000e220000000800 */
[----:B-1----:R-:W-:Y:S01]  /*0060*/  USHF.R.S32.HI UR71, URZ, 0x1f, UR5 ;  /* 0x0000001fff477899 */ /* 0x002fe20008011405 */
[----:B0-----:R-:W-:-:S03]  /*0070*/  IMAD.WIDE.U32 R2, R7, UR4, R2 ;  /* 0x0000000407027c25 */ /* 0x001fc6000f8e0002 */
[----:B------:R-:W-:-:S04]  /*0080*/  ISETP.GE.U32.AND P0, PT, R2, UR5, PT ;  /* 0x0000000502007c0c */ /* 0x000fc8000bf06070 */
[----:B------:R-:W-:-:S13]  /*0090*/  ISETP.GE.AND.EX P0, PT, R3, UR71, PT, P0 ;  /* 0x0000004703007c0c */ /* 0x000fda000bf06300 */
[----:B------:R-:W-:Y:S05]  /*00a0*/  @P0 EXIT ;  /* 0x000000000000094d */ /* 0x000fea0003800000 */
[----:B------:R-:W0:Y:S01]  /*00b0*/  LDC R4, c[0x0][0x3a0] ;  /* 0x0000e800ff047b82 */ /* 0x000e220000000800 */
[----:B------:R-:W1:Y:S01]  /*00c0*/  LDCU UR4, c[0x0][0x370] ;  /* 0x00006e00ff0477ac */ /* 0x000e620008000800 */
[----:B------:R-:W-:Y:S01]  /*00d0*/  MOV R5, R2 ;  /* 0x0000000200057202 */ /* 0x000fe20000000f00 */
[----:B------:R-:W2:Y:S05]  /*00e0*/  LDCU.64 UR76, c[0x0][0x358] ;  /* 0x00006b00ff4c77ac */ /* 0x000eaa0008000a00 */
[----:B------:R-:W3:Y:S01]  /*00f0*/  LDC.64 R8, c[0x0][0x610] ;  /* 0x00018400ff087b82 */ /* 0x000ee20000000a00 */
[----:B-1----:R-:W-:Y:S01]  /*0100*/  IMAD R0, R7, UR4, RZ ;  /* 0x0000000407007c24 */ /* 0x002fe2000f8e02ff */
[----:B0-----:R-:W-:-:S02]  /*0110*/  ISETP.NE.AND P0, PT, R4, RZ, PT ;  /* 0x000000ff0400720c */ /* 0x001fc40003f05270 */
[C---:B---3--:R-:W-:Y:S02]  /*0120*/  SHF.L.U64.HI R23, R8.reuse, 0x2, R9 ;  /* 0x0000000208177819 */ /* 0x048fe40000010209 */
[----:B------:R-:W-:-:S09]  /*0130*/  SHF.L.U32 R25, R8, 0x2, RZ ;  /* 0x0000000208197819 */ /* 0x000fd200000006ff */
[----:B--2---:R-:W-:Y:S05]  /*0140*/  @P0 BRA `(.L_x_36) ;  /* 0x0000001000840947 */ /* 0x004fea0003800000 */
[----:B------:R-:W-:Y:S01]  /*0150*/  IADD3 R4, P0, PT, R0, R5, RZ ;  /* 0x0000000500047210 */ /* 0x000fe20007f1e0ff */
[----:B------:R-:W-:Y:S03]  /*0160*/  BSSY.RECONVERGENT B0, `(.L_x_37) ;  /* 0x0000025000007945 */ /* 0x000fe60003800200 */
[----:B------:R-:W-:Y:S02]  /*0170*/  IADD3.X R9, PT, PT, RZ, R3, RZ, P0, !PT ;  /* 0x00000003ff097210 */ /* 0x000fe400007fe4ff */
[C---:B------:R-:W-:Y:S02]  /*0180*/  ISETP.GT.U32.AND P1, PT, R4.reuse, UR5, PT ;  /* 0x0000000504007c0c */ /* 0x040fe4000bf24070 */
[----:B------:R-:W-:Y:S02]  /*0190*/  ISETP.GE.U32.AND P0, PT, R4, UR5, PT ;  /* 0x0000000504007c0c */ /* 0x000fe4000bf06070 */
[----:B------:R-:W-:-:S02]  /*01a0*/  ISETP.GT.U32.AND.EX P1, PT, R9, UR71, PT, P1 ;  /* 0x0000004709007c0c */ /* 0x000fc4000bf24110 */
        /* <DEDUP_REMOVED lines=8> */
[----:B------:R-:W0:Y:S01]  /*0230*/  I2F.U32.RP R4, R0 ;  /* 0x0000000000047306 */ /* 0x000e220000209000 */
[----:B------:R-:W-:Y:S02]  /*0240*/  IADD3 R11, PT, PT, RZ, -R0, RZ ;  /* 0x80000000ff0b7210 */ /* 0x000fe40007ffe0ff */
[----:B------:R-:W-:-:S05]  /*0250*/  ISETP.NE.U32.AND P2, PT, R0, RZ, PT ;  /* 0x000000ff0000720c */ /* 0x000fca0003f45070 */
[----:B0-----:R-:W0:Y:S02]  /*0260*/  MUFU.RCP R4, R4 ;  /* 0x0000000400047308 */ /* 0x001e240000001000 */
[----:B0-----:R-:W-:-:S06]  /*0270*/  IADD3 R8, PT, PT, R4, 0xffffffe, RZ ;  /* 0x0ffffffe04087810 */ /* 0x001fcc0007ffe0ff */
[----:B------:R0:W1:Y:S02]  /*0280*/  F2I.FTZ.U32.TRUNC.NTZ R9, R8 ;  /* 0x0000000800097305 */ /* 0x000064000021f000 */
[----:B0-----:R-:W-:Y:S01]  /*0290*/  MOV R8, RZ ;  /* 0x000000ff00087202 */ /* 0x001fe20000000f00 */
[----:B-1----:R-:W-:-:S04]  /*02a0*/  IMAD R11, R11, R9, RZ ;  /* 0x000000090b0b7224 */ /* 0x002fc800078e02ff */
[----:B------:R-:W-:-:S06]  /*02b0*/  IMAD.HI.U32 R6, R9, R11, R8 ;  /* 0x0000000b09067227 */ /* 0x000fcc00078e0008 */
[----:B------:R-:W-:-:S05]  /*02c0*/  IMAD.HI.U32 R6, R6, R7, RZ ;  /* 0x0000000706067227 */ /* 0x000fca00078e00ff */
[----:B------:R-:W-:-:S05]  /*02d0*/  IADD3 R9, PT, PT, -R6, RZ, RZ ;  /* 0x000000ff06097210 */ /* 0x000fca0007ffe1ff */
[----:B------:R-:W-:-:S05]  /*02e0*/  IMAD R7, R0, R9, R7 ;  /* 0x0000000900077224 */ /* 0x000fca00078e0207 */
[----:B------:R-:W-:-:S13]  /*02f0*/  ISETP.GE.U32.AND P0, PT, R7, R0, PT ;  /* 0x000000000700720c */ /* 0x000fda0003f06070 */
[----:B------:R-:W-:Y:S02]  /*0300*/  @P0 IADD3 R7, PT, PT, -R0, R7, RZ ;  /* 0x0000000700070210 */ /* 0x000fe40007ffe1ff */
[----:B------:R-:W-:Y:S02]  /*0310*/  @P0 IADD3 R6, PT, PT, R6, 0x1, RZ ;  /* 0x0000000106060810 */ /* 0x000fe40007ffe0ff */
[----:B------:R-:W-:Y:S01]  /*0320*/  ISETP.GE.U32.AND P1, PT, R7, R0, PT ;  /* 0x000000000700720c */ /* 0x000fe20003f26070 */
[----:B------:R-:W-:-:S12]  /*0330*/  HFMA2 R7, -RZ, RZ, 0, 0 ;  /* 0x00000000ff077431 */ /* 0x000fd800000001ff */
[----:B------:R-:W-:Y:S02]  /*0340*/  @P1 IADD3 R6, PT, PT, R6, 0x1, RZ ;  /* 0x0000000106061810 */ /* 0x000fe40007ffe0ff */
[----:B------:R-:W-:Y:S01]  /*0350*/  @!P2 LOP3.LUT R6, RZ, R0, RZ, 0x33, !PT ;  /* 0x00000000ff06a212 */ /* 0x000fe200078e33ff */
[----:B------:R-:W-:Y:S06]  /*0360*/  BRA `(.L_x_39) ;  /* 0x0000000000107947 */ /* 0x000fec0003800000 */
.L_x_38:
[----:B------:R-:W-:-:S07]  /*0370*/  MOV R4, 0x390 ;  /* 0x0000039000047802 */ /* 0x000fce0000000f00 */
[----:B------:R-:W-:Y:S05]  /*0380*/  CALL.REL.NOINC `($__internal_3_$__cuda_sm20_div_u64) ;  /* 0x0000002800b07944 */ /* 0x000fea0003c00000 */
[----:B------:R-:W-:Y:S02]  /*0390*/  MOV R6, R8 ;  /* 0x0000000800067202 */ /* 0x000fe40000000f00 */
[----:B------:R-:W-:-:S07]  /*03a0*/  MOV R7, R9 ;  /* 0x0000000900077202 */ /* 0x000fce0000000f00 */
.L_x_39:
[----:B------:R-:W-:Y:S05]  /*03b0*/  BSYNC.RECONVERGENT B0 ;  /* 0x0000000000007941 */ /* 0x000fea0003800200 */
.L_x_37:
[----:B------:R-:W0:Y:S01]  /*03c0*/  LDCU.128 UR8, c[0x0][0x600] ;  /* 0x0000c000ff0877ac */ /* 0x000e220008000c00 */
[----:B------:R-:W1:Y:S01]  /*03d0*/  LDC.64 R8, c[0x0][0x610] ;  /* 0x00018400ff087b82 */ /* 0x000e620000000a00 */
[----:B------:R-:W-:Y:S01]  /*03e0*/  IADD3 R2, P0, PT, R6, R2, RZ ;  /* 0x0000000206027210 */ /* 0x000fe20007f1e0ff */
[----:B------:R-:W-:Y:S01]  /*03f0*/  BSSY.RECONVERGENT B0, `(.L_x_40) ;  /* 0x0000055000007945 */ /* 0x000fe20003800200 */
[----:B------:R-:W2:Y:S02]  /*0400*/  LDCU.64 UR16, c[0x0][0x388] ;  /* 0x00007100ff1077ac */ /* 0x000ea40008000a00 */
[----:B------:R-:W-:Y:S01]  /*0410*/  LOP3.LUT R10, R2, 0x3, RZ, 0xc0, !PT ;  /* 0x00000003020a7812 */ /* 0x000fe200078ec0ff */
[----:B------:R-:W3:Y:S01]  /*0420*/  LDCU.128 UR12, c[0x0][0x390] ;  /* 0x00007200ff0c77ac */ /* 0x000ee20008000c00 */
[----:B------:R-:W-:Y:S02]  /*0430*/  IADD3.X R4, PT, PT, RZ, R7, RZ, P0, !PT ;  /* 0x00000007ff047210 */ /* 0x000fe400007fe4ff */
[----:B------:R-:W-:-:S02]  /*0440*/  ISETP.NE.U32.AND P1, PT, R10, 0x3, PT ;  /* 0x000000030a00780c */ /* 0x000fc40003f25070 */
[----:B------:R-:W-:Y:S02]  /*0450*/  ISETP.GE.U32.AND P0, PT, R2, 0x3, PT ;  /* 0x000000030200780c */ /* 0x000fe40003f06070 */
[----:B------:R-:W-:Y:S02]  /*0460*/  ISETP.NE.AND.EX P1, PT, RZ, RZ, PT, P1 ;  /* 0x000000ffff00720c */ /* 0x000fe40003f25310 */
[----:B------:R-:W-:Y:S01]  /*0470*/  ISETP.GE.U32.AND.EX P0, PT, R4, RZ, PT, P0 ;  /* 0x000000ff0400720c */ /* 0x000fe20003f06100 */
[----:B0-----:R-:W-:Y:S02]  /*0480*/  USHF.L.U32 UR4, UR8, 0x1, URZ ;  /* 0x0000000108047899 */ /* 0x001fe400080006ff */
[----:B------:R-:W-:Y:S02]  /*0490*/  USHF.L.U32 UR6, UR10, 0x1, URZ ;  /* 0x000000010a067899 */ /* 0x000fe400080006ff */
[----:B------:R-:W-:Y:S02]  /*04a0*/  USHF.L.U64.HI UR7, UR10, 0x1, UR11 ;  /* 0x000000010a077899 */ /* 0x000fe4000801020b */
[----:B------:R-:W-:Y:S01]  /*04b0*/  USHF.L.U64.HI UR5, UR8, 0x1, UR9 ;  /* 0x0000000108057899 */ /* 0x000fe20008010209 */
[----:B-1----:R-:W-:Y:S01]  /*04c0*/  SHF.L.U64.HI R9, R8, 0x1, R9 ;  /* 0x0000000108097819 */ /* 0x002fe20000010209 */
[----:B--2---:R-:W-:Y:S01]  /*04d0*/  UIADD3 UR10, UP1, UPT, UR4, UR16, URZ ;  /* 0x00000010040a7290 */ /* 0x004fe2000ff3e0ff */
[----:B---3--:R-:W-:Y:S01]  /*04e0*/  IADD3 R6, P2, PT, R25, UR14, RZ ;  /* 0x0000000e19067c10 */ /* 0x008fe2000ff5e0ff */
[----:B------:R-:W-:-:S02]  /*04f0*/  UIADD3 UR8, UP0, UPT, UR6, UR12, URZ ;  /* 0x0000000c06087290 */ /* 0x000fc4000ff1e0ff */
[----:B------:R-:W-:Y:S01]  /*0500*/  UIADD3.X UR11, UPT, UPT, UR5, UR17, URZ, UP1, !UPT ;  /* 0x00000011050b7290 */ /* 0x000fe20008ffe4ff */
[----:B------:R-:W-:Y:S01]  /*0510*/  IADD3.X R7, PT, PT, R23, UR15, RZ, P2, !PT ;  /* 0x0000000f17077c10 */ /* 0x000fe200097fe4ff */
[----:B------:R-:W-:Y:S01]  /*0520*/  UIADD3.X UR9, UPT, UPT, UR7, UR13, URZ, UP0, !UPT ;  /* 0x0000000d07097290 */ /* 0x000fe200087fe4ff */
[----:B------:R-:W-:Y:S01]  /*0530*/  LEA R8, P2, -R8, R6, 0x1 ;  /* 0x0000000608087211 */ /* 0x000fe200078409ff */
[----:B------:R-:W-:Y:S02]  /*0540*/  UIADD3 UR6, UP0, UPT, UR6, UR8, URZ ;  /* 0x0000000806067290 */ /* 0x000fe4000ff1e0ff */
[----:B------:R-:W-:Y:S01]  /*0550*/  MOV R10, UR8 ;  /* 0x00000008000a7c02 */ /* 0x000fe20008000f00 */
[----:B------:R-:W-:Y:S02]  /*0560*/  UIADD3 UR4, UP1, UPT, UR4, UR10, URZ ;  /* 0x0000000a04047290 */ /* 0x000fe4000ff3e0ff */
[----:B------:R-:W-:Y:S01]  /*0570*/  MOV R12, UR10 ;  /* 0x0000000a000c7c02 */ /* 0x000fe20008000f00 */
[----:B------:R-:W-:-:S02]  /*0580*/  UIADD3.X UR7, UPT, UPT, UR7, UR9, URZ, UP0, !UPT ;  /* 0x0000000907077290 */ /* 0x000fc400087fe4ff */
[----:B------:R-:W-:Y:S01]  /*0590*/  MOV R11, UR9 ;  /* 0x00000009000b7c02 */ /* 0x000fe20008000f00 */
[----:B------:R-:W-:Y:S02]  /*05a0*/  UIADD3.X UR5, UPT, UPT, UR5, UR11, URZ, UP1, !UPT ;  /* 0x0000000b05057290 */ /* 0x000fe40008ffe4ff */
[----:B------:R-:W-:Y:S01]  /*05b0*/  MOV R13, UR11 ;  /* 0x0000000b000d7c02 */ /* 0x000fe20008000f00 */
[----:B------:R-:W0:Y:S01]  /*05c0*/  LDCU UR12, c[0x0][0x380] ;  /* 0x00007000ff0c77ac */ /* 0x000e220008000800 */
[----:B------:R-:W-:Y:S02]  /*05d0*/  MOV R14, UR6 ;  /* 0x00000006000e7c02 */ /* 0x000fe40008000f00 */
[----:B------:R-:W-:Y:S02]  /*05e0*/  MOV R16, UR4 ;  /* 0x0000000400107c02 */ /* 0x000fe40008000f00 */
[----:B------:R-:W-:Y:S02]  /*05f0*/  MOV R15, UR7 ;  /* 0x00000007000f7c02 */ /* 0x000fe40008000f00 */
[----:B------:R-:W-:-:S02]  /*0600*/  MOV R17, UR5 ;  /* 0x0000000500117c02 */ /* 0x000fc40008000f00 */
[----:B------:R-:W-:Y:S01]  /*0610*/  IADD3.X R9, PT, PT, ~R9, R7, RZ, P2, !PT ;  /* 0x0000000709097210 */ /* 0x000fe200017fe5ff */
[----:B------:R-:W-:Y:S06]  /*0620*/  @!P1 BRA `(.L_x_41) ;  /* 0x0000000000c49947 */ /* 0x000fec0003800000 */
[----:B------:R-:W1:Y:S01]  /*0630*/  LDC.64 R18, c[0x0][0x388] ;  /* 0x0000e200ff127b82 */ /* 0x000e620000000a00 */
[----:B------:R-:W-:Y:S01]  /*0640*/  IADD3 R4, PT, PT, R2, 0x1, RZ ;  /* 0x0000000102047810 */ /* 0x000fe20007ffe0ff */
[----:B------:R-:W-:-:S03]  /*0650*/  HFMA2 R2, -RZ, RZ, 0, 0 ;  /* 0x00000000ff027431 */ /* 0x000fc600000001ff */
[----:B------:R-:W-:-:S07]  /*0660*/  LOP3.LUT R4, R4, 0x3, RZ, 0xc0, !PT ;  /* 0x0000000304047812 */ /* 0x000fce00078ec0ff */
.L_x_42:
[----:B------:R-:W2:Y:S04]  /*0670*/  LDG.E.U16 R25, desc[UR76][R10.64] ;  /* 0x0000004c0a197981 */ /* 0x000ea8000c1e1500 */
[----:B------:R-:W3:Y:S04]  /*0680*/  LDG.E.U16 R26, desc[UR76][R6.64] ;  /* 0x0000004c061a7981 */ /* 0x000ee8000c1e1500 */
[----:B----4-:R-:W4:Y:S04]  /*0690*/  LDG.E.U16 R23, desc[UR76][R14.64] ;  /* 0x0000004c0e177981 */ /* 0x010f28000c1e1500 */
[----:B------:R-:W5:Y:S01]  /*06a0*/  LDG.E.U16 R24, desc[UR76][R8.64] ;  /* 0x0000004c08187981 */ /* 0x000f62000c1e1500 */
[----:B--2---:R-:W-:-:S02]  /*06b0*/  HADD2.F32 R25, -RZ, R25.H0_H0 ;  /* 0x20000019ff197230 */ /* 0x004fc40000004100 */
[----:B---3--:R-:W-:Y:S02]  /*06c0*/  HADD2.F32 R26, -RZ, R26.H0_H0 ;  /* 0x2000001aff1a7230 */ /* 0x008fe40000004100 */
[----:B----4-:R-:W-:-:S03]  /*06d0*/  HADD2.F32 R23, -RZ, R23.H0_H0 ;  /* 0x20000017ff177230 */ /* 0x010fc60000004100 */
[----:B------:R-:W-:Y:S01]  /*06e0*/  FMUL.FTZ R20, R25, R26 ;  /* 0x0000001a19147220 */ /* 0x000fe20000410000 */
[----:B-----5:R-:W-:-:S05]  /*06f0*/  HADD2.F32 R24, -RZ, R24.H0_H0 ;  /* 0x20000018ff187230 */ /* 0x020fca0000004100 */
[----:B------:R-:W-:-:S05]  /*0700*/  FMUL.FTZ R21, R23, R24 ;  /* 0x0000001817157220 */ /* 0x000fca0000410000 */
[----:B------:R-:W-:-:S05]  /*0710*/  F2FP.F16.F32.PACK_AB R20, R21, R20 ;  /* 0x000000141514723e */ /* 0x000fca00000000ff */
[--C-:B------:R-:W-:Y:S02]  /*0720*/  HADD2.F32 R21, -RZ, R20.reuse.H0_H0 ;  /* 0x20000014ff157230 */ /* 0x100fe40000004100 */
[----:B------:R-:W-:-:S05]  /*0730*/  HADD2.F32 R20, -RZ, R20.H1_H1 ;  /* 0x30000014ff147230 */ /* 0x000fca0000004100 */
[----:B------:R-:W-:Y:S02]  /*0740*/  FADD.FTZ R22, R21, -R20 ;  /* 0x8000001415167221 */ /* 0x000fe40000010000 */
[----:B------:R-:W2:Y:S02]  /*0750*/  LDC.64 R20, c[0x0][0x398] ;  /* 0x0000e600ff147b82 */ /* 0x000ea40000000a00 */
[----:B--2---:R-:W2:Y:S02]  /*0760*/  LDG.E.U16 R20, desc[UR76][R20.64] ;  /* 0x0000004c14147981 */ /* 0x004ea4000c1e1500 */
[----:B--2---:R-:W-:-:S05]  /*0770*/  HADD2.F32 R28, -RZ, R20.H0_H0 ;  /* 0x20000014ff1c7230 */ /* 0x004fca0000004100 */
[----:B------:R-:W-:-:S05]  /*0780*/  FMUL.FTZ R23, R23, R28 ;  /* 0x0000001c17177220 */ /* 0x000fca0000410000 */
[----:B------:R-:W-:Y:S02]  /*0790*/  F2FP.F16.F32.PACK_AB R21, R23, R22 ;  /* 0x000000161715723e */ /* 0x000fe400000000ff */
[----:B------:R-:W2:Y:S02]  /*07a0*/  LDC.64 R22, c[0x0][0x390] ;  /* 0x0000e400ff167b82 */ /* 0x000ea40000000a00 */
[----:B--2---:R2:W3:Y:S01]  /*07b0*/  LDG.E.U16 R22, desc[UR76][R22.64] ;  /* 0x0000004c16167981 */ /* 0x0044e2000c1e1500 */
[----:B------:R-:W-:Y:S01]  /*07c0*/  FMUL.FTZ R28, R25, R28 ;  /* 0x0000001c191c7220 */ /* 0x000fe20000410000 */
[----:B------:R-:W-:Y:S01]  /*07d0*/  HADD2.F32 R20, -RZ, R21.H1_H1 ;  /* 0x30000015ff147230 */ /* 0x000fe20000004100 */
[----:B------:R-:W-:Y:S01]  /*07e0*/  IADD3 R4, P1, PT, R4, -0x1, RZ ;  /* 0xffffffff04047810 */ /* 0x000fe20007f3e0ff */
[----:B-1----:R4:W-:Y:S01]  /*07f0*/  STG.E.U16 desc[UR76][R18.64], R21 ;  /* 0x0000001512007986 */ /* 0x0029e2000c10154c */
[----:B------:R-:W-:Y:S02]  /*0800*/  IADD3 R5, P2, PT, R0, R5, RZ ;  /* 0x0000000500057210 */ /* 0x000fe40007f5e0ff */
[----:B------:R-:W-:-:S02]  /*0810*/  F2FP.F16.F32.PACK_AB R28, RZ, R28 ;  /* 0x0000001cff1c723e */ /* 0x000fc400000000ff */
[----:B------:R-:W-:Y:S02]  /*0820*/  IADD3.X R2, PT, PT, R2, -0x1, RZ, P1, !PT ;  /* 0xffffffff02027810 */ /* 0x000fe40000ffe4ff */
[----:B------:R-:W-:Y:S01]  /*0830*/  ISETP.NE.U32.AND P1, PT, R4, RZ, PT ;  /* 0x000000ff0400720c */ /* 0x000fe20003f25070 */
[----:B--2---:R-:W-:Y:S01]  /*0840*/  HADD2.F32 R23, -RZ, R28.H0_H0 ;  /* 0x2000001cff177230 */ /* 0x004fe20000004100 */
[----:B------:R-:W-:Y:S02]  /*0850*/  IADD3.X R3, PT, PT, RZ, R3, RZ, P2, !PT ;  /* 0x00000003ff037210 */ /* 0x000fe400017fe4ff */
[----:B------:R-:W-:Y:S01]  /*0860*/  ISETP.NE.AND.EX P1, PT, R2, RZ, PT, P1 ;  /* 0x000000ff0200720c */ /* 0x000fe20003f25310 */
[----:B---3--:R-:W-:-:S05]  /*0870*/  HADD2.F32 R27, -RZ, R22.H0_H0 ;  /* 0x20000016ff1b7230 */ /* 0x008fca0000004100 */
[-C--:B------:R-:W-:Y:S01]  /*0880*/  FMUL.FTZ R26, R26, R27.reuse ;  /* 0x0000001b1a1a7220 */ /* 0x080fe20000410000 */
[----:B------:R-:W-:-:S04]  /*0890*/  FMUL.FTZ R27, R24, R27 ;  /* 0x0000001b181b7220 */ /* 0x000fc80000410000 */
[----:B------:R-:W-:-:S05]  /*08a0*/  F2FP.F16.F32.PACK_AB R26, RZ, R26 ;  /* 0x0000001aff1a723e */ /* 0x000fca00000000ff */
[----:B------:R-:W-:-:S05]  /*08b0*/  HADD2.F32 R25, -RZ, R26.H0_H0 ;  /* 0x2000001aff197230 */ /* 0x000fca0000004100 */
[----:B------:R-:W-:-:S05]  /*08c0*/  FADD.FTZ R20, R20, -R25 ;  /* 0x8000001914147221 */ /* 0x000fca0000010000 */
[----:B------:R-:W-:-:S05]  /*08d0*/  F2FP.F16.F32.PACK_AB R20, R27, R20 ;  /* 0x000000141b14723e */ /* 0x000fca00000000ff */
[----:B------:R-:W-:Y:S01]  /*08e0*/  HADD2.F32 R22, -RZ, R20.H1_H1 ;  /* 0x30000014ff167230 */ /* 0x000fe20000004100 */
[----:B------:R4:W-:Y:S04]  /*08f0*/  STG.E.U16 desc[UR76][R12.64], R20 ;  /* 0x000000140c007986 */ /* 0x0009e8000c10154c */
[----:B------:R-:W-:-:S05]  /*0900*/  FADD.FTZ R22, R22, -R23 ;  /* 0x8000001716167221 */ /* 0x000fca0000010000 */
[----:B------:R-:W-:-:S05]  /*0910*/  F2FP.F16.F32.PACK_AB R22, RZ, R22 ;  /* 0x00000016ff16723e */ /* 0x000fca00000000ff */
[----:B------:R4:W-:Y:S01]  /*0920*/  STG.E.U16 desc[UR76][R16.64], R22 ;  /* 0x0000001610007986 */ /* 0x0009e2000c10154c */
[----:B------:R-:W-:Y:S05]  /*0930*/  @P1 BRA `(.L_x_42) ;  /* 0xfffffffc004c1947 */ /* 0x000fea000383ffff */
.L_x_41:
[----:B0-----:R-:W-:Y:S05]  /*0940*/  BSYNC.RECONVERGENT B0 ;  /* 0x0000000000007941 */ /* 0x001fea0003800200 */
.L_x_40:
[----:B------:R-:W-:Y:S05]  /*0950*/  @!P0 EXIT ;  /* 0x000000000000894d */ /* 0x000fea0003800000 */
.L_x_43:
[----:B-1----:R-:W2:Y:S04]  /*0960*/  LDG.E.U16 R2, desc[UR76][R10.64] ;  /* 0x0000004c0a027981 */ /* 0x002ea8000c1e1500 */
[----:B------:R-:W3:Y:S04]  /*0970*/  LDG.E.U16 R23, desc[UR76][R6.64] ;  /* 0x0000004c06177981 */ /* 0x000ee8000c1e1500 */
[----:B------:R-:W5:Y:S04]  /*0980*/  LDG.E.U16 R25, desc[UR76][R14.64] ;  /* 0x0000004c0e197981 */ /* 0x000f68000c1e1500 */
[----:B------:R-:W5:Y:S01]  /*0990*/  LDG.E.U16 R4, desc[UR76][R8.64] ;  /* 0x0000004c08047981 */ /* 0x000f62000c1e1500 */
[----:B----4-:R-:W0:Y:S08]  /*09a0*/  LDC.64 R20, c[0x0][0x398] ;  /* 0x0000e600ff147b82 */ /* 0x010e300000000a00 */
[----:B------:R-:W1:Y:S02]  /*09b0*/  LDC.64 R18, c[0x0][0x390] ;  /* 0x0000e400ff127b82 */ /* 0x000e640000000a00 */
[----:B-1----:R-:W4:Y:S01]  /*09c0*/  LDG.E.U16 R26, desc[UR76][R18.64] ;  /* 0x0000004c121a7981 */ /* 0x002f22000c1e1500 */
[----:B--2---:R-:W-:-:S02]  /*09d0*/  HADD2.F32 R2, -RZ, R2.H0_H0 ;  /* 0x20000002ff027230 */ /* 0x004fc40000004100 */
[----:B---3--:R-:W-:Y:S02]  /*09e0*/  HADD2.F32 R23, -RZ, R23.H0_H0 ;  /* 0x20000017ff177230 */ /* 0x008fe40000004100 */
[----:B-----5:R-:W-:-:S03]  /*09f0*/  HADD2.F32 R25, -RZ, R25.H0_H0 ;  /* 0x20000019ff197230 */ /* 0x020fc60000004100 */
[----:B------:R-:W-:Y:S01]  /*0a00*/  FMUL.FTZ R22, R2, R23 ;  /* 0x0000001702167220 */ /* 0x000fe20000410000 */
[----:B------:R-:W-:-:S05]  /*0a10*/  HADD2.F32 R4, -RZ, R4.H0_H0 ;  /* 0x20000004ff047230 */ /* 0x000fca0000004100 */
[----:B------:R-:W-:-:S05]  /*0a20*/  FMUL.FTZ R27, R25, R4 ;  /* 0x00000004191b7220 */ /* 0x000fca0000410000 */
[----:B------:R-:W-:-:S05]  /*0a30*/  F2FP.F16.F32.PACK_AB R22, R27, R22 ;  /* 0x000000161b16723e */ /* 0x000fca00000000ff */
[--C-:B------:R-:W-:Y:S02]  /*0a40*/  HADD2.F32 R24, -RZ, R22.reuse.H0_H0 ;  /* 0x20000016ff187230 */ /* 0x100fe40000004100 */
[----:B------:R-:W-:Y:S02]  /*0a50*/  HADD2.F32 R27, -RZ, R22.H1_H1 ;  /* 0x30000016ff1b7230 */ /* 0x000fe40000004100 */
[----:B0-----:R-:W2:Y:S03]  /*0a60*/  LDG.E.U16 R22, desc[UR76][R20.64] ;  /* 0x0000004c14167981 */ /* 0x001ea6000c1e1500 */
[----:B------:R-:W-:Y:S01]  /*0a70*/  FADD.FTZ R24, R24, -R27 ;  /* 0x8000001b18187221 */ /* 0x000fe20000010000 */
[----:B----4-:R-:W-:-:S05]  /*0a80*/  HADD2.F32 R26, -RZ, R26.H0_H0 ;  /* 0x2000001aff1a7230 */ /* 0x010fca0000004100 */
[----:B------:R-:W-:-:S05]  /*0a90*/  FMUL.FTZ R23, R23, R26 ;  /* 0x0000001a17177220 */ /* 0x000fca0000410000 */
[----:B------:R-:W-:-:S05]  /*0aa0*/  F2FP.F16.F32.PACK_AB R23, RZ, R23 ;  /* 0x00000017ff17723e */ /* 0x000fca00000000ff */
[----:B------:R-:W-:Y:S02]  /*0ab0*/  HADD2.F32 R23, -RZ, R23.H0_H0 ;  /* 0x20000017ff177230 */ /* 0x000fe40000004100 */
[----:B--2---:R-:W-:-:S05]  /*0ac0*/  HADD2.F32 R22, -RZ, R22.H0_H0 ;  /* 0x20000016ff167230 */ /* 0x004fca0000004100 */
[-C--:B------:R-:W-:Y:S01]  /*0ad0*/  FMUL.FTZ R25, R25, R22.reuse ;  /* 0x0000001619197220 */ /* 0x080fe20000410000 */
[----:B------:R-:W-:-:S04]  /*0ae0*/  FMUL.FTZ R22, R2, R22 ;  /* 0x0000001602167220 */ /* 0x000fc80000410000 */
[----:B------:R-:W-:-:S05]  /*0af0*/  F2FP.F16.F32.PACK_AB R24, R25, R24 ;  /* 0x000000181918723e */ /* 0x000fca00000000ff */
[----:B------:R-:W-:Y:S02]  /*0b00*/  HADD2.F32 R2, -RZ, R24.H1_H1 ;  /* 0x30000018ff027230 */ /* 0x000fe40000004100 */
[----:B------:R-:W-:Y:S01]  /*0b10*/  FMUL.FTZ R25, R4, R26 ;  /* 0x0000001a04197220 */ /* 0x000fe20000410000 */
[----:B------:R-:W-:Y:S02]  /*0b20*/  F2FP.F16.F32.PACK_AB R4, RZ, R22 ;  /* 0x00000016ff04723e */ /* 0x000fe400000000ff */
[----:B------:R-:W-:Y:S02]  /*0b30*/  FADD.FTZ R2, R2, -R23 ;  /* 0x8000001702027221 */ /* 0x000fe40000010000 */
[----:B------:R-:W0:Y:S03]  /*0b40*/  LDC.64 R22, c[0x0][0x388] ;  /* 0x0000e200ff167b82 */ /* 0x000e260000000a00 */
[----:B------:R-:W-:Y:S01]  /*0b50*/  F2FP.F16.F32.PACK_AB R2, R25, R2 ;  /* 0x000000021902723e */ /* 0x000fe200000000ff */
[----:B------:R-:W-:-:S04]  /*0b60*/  HADD2.F32 R25, -RZ, R4.H0_H0 ;  /* 0x20000004ff197230 */ /* 0x000fc80000004100 */
[----:B------:R-:W-:-:S05]  /*0b70*/  HADD2.F32 R4, -RZ, R2.H1_H1 ;  /* 0x30000002ff047230 */ /* 0x000fca0000004100 */
[----:B------:R-:W-:Y:S01]  /*0b80*/  FADD.FTZ R4, R4, -R25 ;  /* 0x8000001904047221 */ /* 0x000fe20000010000 */
[----:B------:R-:W-:-:S04]  /*0b90*/  PRMT R26, R2, 0x7610, R26 ;  /* 0x00007610021a7816 */ /* 0x000fc8000000001a */
[----:B------:R-:W-:-:S04]  /*0ba0*/  F2FP.F16.F32.PACK_AB R4, RZ, R4 ;  /* 0x00000004ff04723e */ /* 0x000fc800000000ff */
[----:B------:R-:W-:Y:S01]  /*0bb0*/  PRMT R28, R4, 0x7610, R28 ;  /* 0x00007610041c7816 */ /* 0x000fe2000000001c */
[----:B0-----:R0:W-:Y:S04]  /*0bc0*/  STG.E.U16 desc[UR76][R22.64], R24 ;  /* 0x0000001816007986 */ /* 0x0011e8000c10154c */
[----:B------:R1:W-:Y:S04]  /*0bd0*/  STG.E.U16 desc[UR76][R12.64], R26 ;  /* 0x0000001a0c007986 */ /* 0x0003e8000c10154c */
[----:B------:R2:W-:Y:S04]  /*0be0*/  STG.E.U16 desc[UR76][R16.64], R28 ;  /* 0x0000001c10007986 */ /* 0x0005e8000c10154c */
[----:B------:R-:W3:Y:S04]  /*0bf0*/  LDG.E.U16 R25, desc[UR76][R10.64] ;  /* 0x0000004c0a197981 */ /* 0x000ee8000c1e1500 */
[----:B------:R-:W4:Y:S04]  /*0c00*/  LDG.E.U16 R2, desc[UR76][R6.64] ;  /* 0x0000004c06027981 */ /* 0x000f28000c1e1500 */
[----:B------:R-:W5:Y:S04]  /*0c10*/  LDG.E.U16 R27, desc[UR76][R14.64] ;  /* 0x0000004c0e1b7981 */ /* 0x000f68000c1e1500 */
[----:B------:R-:W2:Y:S01]  /*0c20*/  LDG.E.U16 R4, desc[UR76][R8.64] ;  /* 0x0000004c08047981 */ /* 0x000ea2000c1e1500 */
[----:B---3--:R-:W-:-:S02]  /*0c30*/  HADD2.F32 R25, -RZ, R25.H0_H0 ;  /* 0x20000019ff197230 */ /* 0x008fc40000004100 */
[----:B----4-:R-:W-:Y:S02]  /*0c40*/  HADD2.F32 R2, -RZ, R2.H0_H0 ;  /* 0x20000002ff027230 */ /* 0x010fe40000004100 */
[----:B-----5:R-:W-:Y:S02]  /*0c50*/  HADD2.F32 R27, -RZ, R27.H0_H0 ;  /* 0x2000001bff1b7230 */ /* 0x020fe40000004100 */
[----:B--2---:R-:W-:Y:S02]  /*0c60*/  HADD2.F32 R4, -RZ, R4.H0_H0 ;  /* 0x20000004ff047230 */ /* 0x004fe40000004100 */
[----:B0-----:R-:W-:-:S03]  /*0c70*/  FMUL.FTZ R24, R25, R2 ;  /* 0x0000000219187220 */ /* 0x001fc60000410000 */
[----:B------:R-:W-:-:S05]  /*0c80*/  FMUL.FTZ R29, R27, R4 ;  /* 0x000000041b1d7220 */ /* 0x000fca0000410000 */
[----:B------:R-:W-:-:S05]  /*0c90*/  F2FP.F16.F32.PACK_AB R24, R29, R24 ;  /* 0x000000181d18723e */ /* 0x000fca00000000ff */
[--C-:B-1----:R-:W-:Y:S02]  /*0ca0*/  HADD2.F32 R26, -RZ, R24.reuse.H0_H0 ;  /* 0x20000018ff1a7230 */ /* 0x102fe40000004100 */
[----:B------:R-:W-:-:S05]  /*0cb0*/  HADD2.F32 R29, -RZ, R24.H1_H1 ;  /* 0x30000018ff1d7230 */ /* 0x000fca0000004100 */
[----:B------:R-:W-:Y:S02]  /*0cc0*/  FADD.FTZ R24, R26, -R29 ;  /* 0x8000001d1a187221 */ /* 0x000fe40000010000 */
[----:B------:R-:W2:Y:S02]  /*0cd0*/  LDG.E.U16 R26, desc[UR76][R20.64] ;  /* 0x0000004c141a7981 */ /* 0x000ea4000c1e1500 */
[----:B--2---:R-:W-:-:S05]  /*0ce0*/  HADD2.F32 R26, -RZ, R26.H0_H0 ;  /* 0x2000001aff1a7230 */ /* 0x004fca0000004100 */
[-C--:B------:R-:W-:Y:S01]  /*0cf0*/  FMUL.FTZ R27, R27, R26.reuse ;  /* 0x0000001a1b1b7220 */ /* 0x080fe20000410000 */
[----:B------:R-:W-:Y:S02]  /*0d00*/  FMUL.FTZ R25, R25, R26 ;  /* 0x0000001a19197220 */ /* 0x000fe40000410000 */
[----:B------:R-:W2:Y:S02]  /*0d10*/  LDG.E.U16 R26, desc[UR76][R18.64] ;  /* 0x0000004c121a7981 */ /* 0x000ea4000c1e1500 */
[----:B------:R-:W-:Y:S02]  /*0d20*/  F2FP.F16.F32.PACK_AB R24, R27, R24 ;  /* 0x000000181b18723e */ /* 0x000fe400000000ff */
[----:B------:R-:W-:-:S05]  /*0d30*/  F2FP.F16.F32.PACK_AB R25, RZ, R25 ;  /* 0x00000019ff19723e */ /* 0x000fca00000000ff */
[----:B------:R-:W-:Y:S01]  /*0d40*/  HADD2.F32 R25, -RZ, R25.H0_H0 ;  /* 0x20000019ff197230 */ /* 0x000fe20000004100 */
[----:B------:R0:W-:Y:S01]  /*0d50*/  STG.E.U16 desc[UR76][R22.64], R24 ;  /* 0x0000001816007986 */ /* 0x0001e2000c10154c */
[----:B--2---:R-:W-:-:S05]  /*0d60*/  HADD2.F32 R27, -RZ, R26.H0_H0 ;  /* 0x2000001aff1b7230 */ /* 0x004fca0000004100 */
[-C--:B------:R-:W-:Y:S01]  /*0d70*/  FMUL.FTZ R2, R2, R27.reuse ;  /* 0x0000001b02027220 */ /* 0x080fe20000410000 */
[----:B------:R-:W-:-:S04]  /*0d80*/  FMUL.FTZ R29, R4, R27 ;  /* 0x0000001b041d7220 */ /* 0x000fc80000410000 */
[----:B------:R-:W-:-:S05]  /*0d90*/  F2FP.F16.F32.PACK_AB R2, RZ, R2 ;  /* 0x00000002ff02723e */ /* 0x000fca00000000ff */
[----:B------:R-:W-:Y:S02]  /*0da0*/  HADD2.F32 R27, -RZ, R2.H0_H0 ;  /* 0x20000002ff1b7230 */ /* 0x000fe40000004100 */
[----:B------:R-:W-:-:S05]  /*0db0*/  HADD2.F32 R2, -RZ, R24.H1_H1 ;  /* 0x30000018ff027230 */ /* 0x000fca0000004100 */
[----:B------:R-:W-:-:S05]  /*0dc0*/  FADD.FTZ R2, R2, -R27 ;  /* 0x8000001b02027221 */ /* 0x000fca0000010000 */
[----:B------:R-:W-:-:S05]  /*0dd0*/  F2FP.F16.F32.PACK_AB R2, R29, R2 ;  /* 0x000000021d02723e */ /* 0x000fca00000000ff */
[----:B------:R-:W-:-:S05]  /*0de0*/  HADD2.F32 R4, -RZ, R2.H1_H1 ;  /* 0x30000002ff047230 */ /* 0x000fca0000004100 */
[----:B------:R-:W-:Y:S01]  /*0df0*/  FADD.FTZ R4, R4, -R25 ;  /* 0x8000001904047221 */ /* 0x000fe20000010000 */
[----:B------:R-:W-:-:S04]  /*0e00*/  PRMT R26, R2, 0x7610, R26 ;  /* 0x00007610021a7816 */ /* 0x000fc8000000001a */
[----:B------:R-:W-:-:S04]  /*0e10*/  F2FP.F16.F32.PACK_AB R4, RZ, R4 ;  /* 0x00000004ff04723e */ /* 0x000fc800000000ff */
[----:B------:R-:W-:Y:S01]  /*0e20*/  PRMT R28, R4, 0x7610, R28 ;  /* 0x00007610041c7816 */ /* 0x000fe2000000001c */
        /* <DEDUP_REMOVED lines=23> */
[----:B------:R-:W-:Y:S02]  /*0fa0*/  HADD2.F32 R25, -RZ, R25.H0_H0 ;  /* 0x20000019ff197230 */ /* 0x000fe40000004100 */
        /* <DEDUP_REMOVED lines=11> */
[----:B------:R-:W-:Y:S02]  /*1060*/  F2FP.F16.F32.PACK_AB R4, RZ, R4 ;  /* 0x00000004ff04723e */ /* 0x000fe400000000ff */
[----:B------:R-:W-:Y:S02]  /*1070*/  PRMT R27, R2, 0x7610, R27 ;  /* 0x00007610021b7816 */ /* 0x000fe4000000001b */
[----:B------:R-:W-:Y:S01]  /*1080*/  PRMT R28, R4, 0x7610, R28 ;  /* 0x00007610041c7816 */ /* 0x000fe2000000001c */
[----:B------:R-:W-:Y:S04]  /*1090*/  STG.E.U16 desc[UR76][R22.64], R26 ;  /* 0x0000001a16007986 */ /* 0x000fe8000c10154c */
[----:B------:R0:W-:Y:S04]  /*10a0*/  STG.E.U16 desc[UR76][R12.64], R27 ;  /* 0x0000001b0c007986 */ /* 0x0001e8000c10154c */
[----:B------:R1:W-:Y:S04]  /*10b0*/  STG.E.U16 desc[UR76][R16.64], R28 ;  /* 0x0000001c10007986 */ /* 0x0003e8000c10154c */
[----:B------:R-:W2:Y:S04]  /*10c0*/  LDG.E.U16 R2, desc[UR76][R10.64] ;  /* 0x0000004c0a027981 */ /* 0x000ea8000c1e1500 */
[----:B------:R-:W3:Y:S04]  /*10d0*/  LDG.E.U16 R25, desc[UR76][R6.64] ;  /* 0x0000004c06197981 */ /* 0x000ee8000c1e1500 */
[----:B------:R-:W4:Y:S04]  /*10e0*/  LDG.E.U16 R24, desc[UR76][R14.64] ;  /* 0x0000004c0e187981 */ /* 0x000f28000c1e1500 */
[----:B------:R-:W0:Y:S04]  /*10f0*/  LDG.E.U16 R4, desc[UR76][R8.64] ;  /* 0x0000004c08047981 */ /* 0x000e28000c1e1500 */
[----:B------:R-:W5:Y:S04]  /*1100*/  LDG.E.U16 R18, desc[UR76][R18.64] ;  /* 0x0000004c12127981 */ /* 0x000f68000c1e1500 */
[----:B------:R-:W5:Y:S01]  /*1110*/  LDG.E.U16 R20, desc[UR76][R20.64] ;  /* 0x0000004c14147981 */ /* 0x000f62000c1e1500 */
[----:B------:R-:W-:-:S04]  /*1120*/  LEA R5, P0, R0, R5, 0x2 ;  /* 0x0000000500057211 */ /* 0x000fc800078010ff */
[----:B------:R-:W-:Y:S02]  /*1130*/  LEA.HI.X R3, R0, R3, RZ, 0x2, P0 ;  /* 0x0000000300037211 */ /* 0x000fe400000f14ff */
[----:B------:R-:W-:-:S04]  /*1140*/  ISETP.GE.U32.AND P0, PT, R5, UR12, PT ;  /* 0x0000000c05007c0c */ /* 0x000fc8000bf06070 */
[----:B------:R-:W-:Y:S01]  /*1150*/  ISETP.GE.AND.EX P0, PT, R3, UR71, PT, P0 ;  /* 0x0000004703007c0c */ /* 0x000fe2000bf06300 */
[----:B--2---:R-:W-:Y:S02]  /*1160*/  HADD2.F32 R2, -RZ, R2.H0_H0 ;  /* 0x20000002ff027230 */ /* 0x004fe40000004100 */
[----:B---3--:R-:W-:Y:S02]  /*1170*/  HADD2.F32 R25, -RZ, R25.H0_H0 ;  /* 0x20000019ff197230 */ /* 0x008fe40000004100 */
[----:B----4-:R-:W-:Y:S02]  /*1180*/  HADD2.F32 R24, -RZ, R24.H0_H0 ;  /* 0x20000018ff187230 */ /* 0x010fe40000004100 */
[----:B0-----:R-:W-:Y:S02]  /*1190*/  HADD2.F32 R27, -RZ, R4.H0_H0 ;  /* 0x20000004ff1b7230 */ /* 0x001fe40000004100 */
[----:B------:R-:W-:-:S03]  /*11a0*/  FMUL.FTZ R4, R2, R25 ;  /* 0x0000001902047220 */ /* 0x000fc60000410000 */
[----:B------:R-:W-:-:S05]  /*11b0*/  FMUL.FTZ R29, R24, R27 ;  /* 0x0000001b181d7220 */ /* 0x000fca0000410000 */
[----:B------:R-:W-:Y:S01]  /*11c0*/  F2FP.F16.F32.PACK_AB R4, R29, R4 ;  /* 0x000000041d04723e */ /* 0x000fe200000000ff */
[----:B-----5:R-:W-:Y:S02]  /*11d0*/  HADD2.F32 R18, -RZ, R18.H0_H0 ;  /* 0x20000012ff127230 */ /* 0x020fe40000004100 */
        /* <DEDUP_REMOVED lines=18> */
[----:B------:R1:W-:Y:S04]  /*1300*/  STG.E.U16 desc[UR76][R22.64], R4 ;  /* 0x0000000416007986 */ /* 0x0003e8000c10154c */
[----:B------:R-:W-:Y:S01]  /*1310*/  F2FP.F16.F32.PACK_AB R2, RZ, R2 ;  /* 0x00000002ff02723e */ /* 0x000fe200000000ff */
[----:B------:R1:W-:Y:S04]  /*1320*/  STG.E.U16 desc[UR76][R12.64], R20 ;  /* 0x000000140c007986 */ /* 0x0003e8000c10154c */
[----:B------:R1:W-:Y:S01]  /*1330*/  STG.E.U16 desc[UR76][R16.64], R2 ;  /* 0x0000000210007986 */ /* 0x0003e2000c10154c */
[----:B------:R-:W-:Y:S05]  /*1340*/  @!P0 BRA `(.L_x_43) ;  /* 0xfffffff400848947 */ /* 0x000fea000383ffff */
[----:B------:R-:W-:Y:S05]  /*1350*/  EXIT ;  /* 0x000000000000794d */ /* 0x000fea0003800000 */
.L_x_36:
[----:B------:R-:W0:Y:S01]  /*1360*/  LDC.64 R6, c[0x0][0x388] ;  /* 0x0000e200ff067b82 */ /* 0x000e220000000a00 */
[----:B------:R-:W1:Y:S01]  /*1370*/  LDCU.128 UR24, c[0x0][0x600] ;  /* 0x0000c000ff1877ac */ /* 0x000e620008000c00 */
[----:B------:R-:W-:Y:S01]  /*1380*/  IADD3 R2, PT, PT, R4, -0x1, RZ ;  /* 0xffffffff04027810 */ /* 0x000fe20007ffe0ff */
[----:B------:R-:W-:Y:S01]  /*1390*/  BSSY.RECONVERGENT B0, `(.L_x_44) ;  /* 0x00001aa000007945 */ /* 0x000fe20003800200 */
[----:B------:R-:W-:Y:S01]  /*13a0*/  SHF.L.U64.HI R9, R8, 0x1, R9 ;  /* 0x0000000108097819 */ /* 0x000fe20000010209 */
[----:B------:R-:W2:Y:S01]  /*13b0*/  LDCU UR4, c[0x0][0x380] ;  /* 0x00007000ff0477ac */ /* 0x000ea20008000800 */
[C---:B------:R-:W-:Y:S02]  /*13c0*/  ISETP.NE.AND P1, PT, R2.reuse, RZ, PT ;  /* 0x000000ff0200720c */ /* 0x040fe40003f25270 */
[----:B------:R-:W-:Y:S01]  /*13d0*/  VIMNMX.U32 R2, PT, PT, R2, 0x18, PT ;  /* 0x0000001802027848 */ /* 0x000fe20003fe0000 */
[----:B------:R-:W3:Y:S03]  /*13e0*/  LDCU UR70, c[0x0][0x3a4] ;  /* 0x00007480ff4677ac */ /* 0x000ee60008000800 */
[----:B------:R-:W-:Y:S01]  /*13f0*/  IADD3 R2, PT, PT, R2, 0x1, RZ ;  /* 0x0000000102027810 */ /* 0x000fe20007ffe0ff */
[----:B------:R-:W4:Y:S01]  /*1400*/  LDCU UR69, c[0x0][0x4d8] ;  /* 0x00009b00ff4577ac */ /* 0x000f220008000800 */
        /* <DEDUP_REMOVED lines=53> */
[----:B-1----:R-:W-:-:S02]  /*1760*/  USHF.L.U64.HI UR72, UR26, 0x1, UR27 ;  /* 0x000000011a487899 */ /* 0x002fc4000801021b */
[----:B------:R-:W-:Y:S02]  /*1770*/  USHF.L.U32 UR73, UR26, 0x1, URZ ;  /* 0x000000011a497899 */ /* 0x000fe400080006ff */
[----:B------:R-:W-:Y:S02]  /*1780*/  USHF.L.U64.HI UR74, UR24, 0x1, UR25 ;  /* 0x00000001184a7899 */ /* 0x000fe40008010219 */
[----:B--234-:R-:W-:-:S12]  /*1790*/  USHF.L.U32 UR75, UR24, 0x1, URZ ;  /* 0x00000001184b7899 */ /* 0x01cfd800080006ff */
.L_x_46:
[----:B------:R-:W-:Y:S01]  /*17a0*/  HFMA2 R4, -RZ, RZ, 0, 0 ;  /* 0x00000000ff047431 */ /* 0x000fe200000001ff */
[----:B------:R-:W-:-:S04]  /*17b0*/  UIADD3 UR24, UPT, UPT, -UR70, URZ, URZ ;  /* 0x000000ff46187290 */ /* 0x000fc8000fffe1ff */
        /* <DEDUP_REMOVED lines=17> */
[----:B------:R-:W-:Y:S02]  /*18d0*/  MOV R10, RZ ;  /* 0x000000ff000a7202 */ /* 0x000fe40000000f00 */
[----:B------:R-:W-:Y:S02]  /*18e0*/  MOV R11, R13 ;  /* 0x0000000d000b7202 */ /* 0x000fe40000000f00 */
[----:B------:R-:W-:Y:S01]  /*18f0*/  ISETP.NE.AND P0, PT, R2, 0x3, PT ;  /* 0x000000030200780c */ /* 0x000fe20003f05270 */
        /* <DEDUP_REMOVED lines=259> */
[----:B------:R-:W-:Y:S02]  /*2930*/  MOV R12, RZ ;  /* 0x000000ff000c7202 */ /* 0x000fe40000000f00 */
[----:B------:R-:W-:Y:S01]  /*2940*/  MOV R13, R19 ;  /* 0x00000013000d7202 */ /* 0x000fe20000000f00 */
[----:B------:R-:W1:Y:S08]  /*2950*/  LDCU.64 UR26, c[0x0][0x5e8] ;  /* 0x0000bd00ff1a77ac */ /* 0x000e700008000a00 */
        /* <DEDUP_REMOVED lines=19> */
.L_x_45:
[----:B------:R-:W0:Y:S08]  /*2a90*/  LDC.64 R10, c[0x0][0x390] ;  /* 0x0000e400ff0a7b82 */ /* 0x000e300000000a00 */
[----:B------:R-:W1:Y:S01]  /*2aa0*/  LDC.64 R12, c[0x0][0x398] ;  /* 0x0000e600ff0c7b82 */ /* 0x000e620000000a00 */
[----:B0-----:R-:W-:-:S03]  /*2ab0*/  IMAD.WIDE.U32 R10, R4, 0x2, R10 ;  /* 0x00000002040a7825 */ /* 0x001fc600078e000a */
[----:B------:R-:W-:-:S03]  /*2ac0*/  IADD3 R14, P2, PT, R10, UR73, RZ ;  /* 0x000000490a0e7c10 */ /* 0x000fc6000ff5e0ff */
[----:B------:R-:W2:Y:S01]  /*2ad0*/  LDG.E.U16 R10, desc[UR76][R10.64] ;  /* 0x0000004c0a0a7981 */ /* 0x000ea2000c1e1500 */
[----:B-1----:R-:W-:Y:S01]  /*2ae0*/  IMAD.WIDE.U32 R12, R17, 0x2, R12 ;  /* 0x00000002110c7825 */ /* 0x002fe200078e000c */
[----:B------:R-:W-:Y:S02]  /*2af0*/  IADD3.X R15, PT, PT, R11, UR72, RZ, P2, !PT ;  /* 0x000000480b0f7c10 */ /* 0x000fe400097fe4ff */
[----:B------:R-:W-:Y:S02]  /*2b00*/  IADD3 R18, P2, PT, R14, UR73, RZ ;  /* 0x000000490e127c10 */ /* 0x000fe4000ff5e0ff */
[----:B------:R-:W-:Y:S01]  /*2b10*/  IADD3 R16, P0, PT, R12, R25, RZ ;  /* 0x000000190c107210 */ /* 0x000fe20007f1e0ff */
[----:B------:R-:W3:Y:S01]  /*2b20*/  LDG.E.U16 R4, desc[UR76][R14.64] ;  /* 0x0000004c0e047981 */ /* 0x000ee2000c1e1500 */
[----:B------:R-:W-:Y:S02]  /*2b30*/  IADD3.X R19, PT, PT, R15, UR72, RZ, P2, !PT ;  /* 0x000000480f137c10 */ /* 0x000fe400097fe4ff */
[----:B------:R-:W-:Y:S01]  /*2b40*/  IADD3.X R17, PT, PT, R13, R23, RZ, P0, !PT ;  /* 0x000000170d117210 */ /* 0x000fe200007fe4ff */
[----:B------:R-:W4:Y:S01]  /*2b50*/  LDG.E.U16 R12, desc[UR76][R12.64] ;  /* 0x0000004c0c0c7981 */ /* 0x000f22000c1e1500 */
[----:B------:R-:W-:-:S03]  /*2b60*/  LEA R20, P0, -R8, R16, 0x1 ;  /* 0x0000001008147211 */ /* 0x000fc600078009ff */
[----:B------:R-:W5:Y:S01]  /*2b70*/  LDG.E.U16 R18, desc[UR76][R18.64] ;  /* 0x0000004c12127981 */ /* 0x000f62000c1e1500 */
[----:B------:R-:W-:-:S03]  /*2b80*/  IADD3.X R21, PT, PT, R17, ~R9, RZ, P0, !PT ;  /* 0x8000000911157210 */ /* 0x000fc600007fe4ff */
[----:B------:R-:W2:Y:S04]  /*2b90*/  LDG.E.U16 R16, desc[UR76][R16.64] ;  /* 0x0000004c10107981 */ /* 0x000ea8000c1e1500 */
[----:B------:R-:W4:Y:S01]  /*2ba0*/  LDG.E.U16 R20, desc[UR76][R20.64] ;  /* 0x0000004c14147981 */ /* 0x000f22000c1e1500 */
[----:B---3--:R-:W-:Y:S02]  /*2bb0*/  HADD2.F32 R4, -RZ, R4.H0_H0 ;  /* 0x20000004ff047230 */ /* 0x008fe40000004100 */
[----:B-----5:R-:W-:Y:S02]  /*2bc0*/  HADD2.F32 R26, -RZ, R18.H0_H0 ;  /* 0x20000012ff1a7230 */ /* 0x020fe40000004100 */
[----:B--2---:R-:W-:Y:S02]  /*2bd0*/  HADD2.F32 R29, -RZ, R16.H0_H0 ;  /* 0x20000010ff1d7230 */ /* 0x004fe40000004100 */
[----:B----4-:R-:W-:-:S03]  /*2be0*/  HADD2.F32 R22, -RZ, R20.H0_H0 ;  /* 0x20000014ff167230 */ /* 0x010fc60000004100 */
[----:B------:R-:W-:Y:S02]  /*2bf0*/  FMUL.FTZ R24, R4, R29 ;  /* 0x0000001d04187220 */ /* 0x000fe40000410000 */
        /* <DEDUP_REMOVED lines=16> */
[----:B------:R-:W-:Y:S01]  /*2d00*/  F2FP.F16.F32.PACK_AB R4, RZ, R4 ;  /* 0x00000004ff04723e */ /* 0x000fe200000000ff */
[----:B------:R-:W-:Y:S02]  /*2d10*/  IMAD.WIDE.U32 R12, R27, 0x2, R6 ;  /* 0x000000021b0c7825 */ /* 0x000fe400078e0006 */
[----:B------:R-:W-:-:S02]  /*2d20*/  F2FP.F16.F32.PACK_AB R11, R14, R11 ;  /* 0x0000000b0e0b723e */ /* 0x000fc400000000ff */
[----:B------:R-:W-:Y:S01]  /*2d30*/  HADD2.F32 R15, -RZ, R4.H0_H0 ;  /* 0x20000004ff0f7230 */ /* 0x000fe20000004100 */
[----:B------:R-:W-:Y:S02]  /*2d40*/  IADD3 R14, P0, PT, R12, UR75, RZ ;  /* 0x0000004b0c0e7c10 */ /* 0x000fe4000ff1e0ff */
[----:B------:R-:W-:-:S05]  /*2d50*/  HADD2.F32 R4, -RZ, R11.H1_H1 ;  /* 0x3000000bff047230 */ /* 0x000fca0000004100 */
[----:B------:R-:W-:Y:S01]  /*2d60*/  FADD.FTZ R4, R4, -R15 ;  /* 0x8000000f04047221 */ /* 0x000fe20000010000 */
[----:B------:R-:W-:Y:S02]  /*2d70*/  IADD3.X R15, PT, PT, R13, UR74, RZ, P0, !PT ;  /* 0x0000004a0d0f7c10 */ /* 0x000fe400087fe4ff */
[----:B------:R-:W-:Y:S02]  /*2d80*/  IADD3 R16, P0, PT, R14, UR75, RZ ;  /* 0x0000004b0e107c10 */ /* 0x000fe4000ff1e0ff */
[----:B------:R-:W-:Y:S02]  /*2d90*/  F2FP.F16.F32.PACK_AB R4, RZ, R4 ;  /* 0x00000004ff04723e */ /* 0x000fe400000000ff */
[----:B------:R-:W-:Y:S02]  /*2da0*/  IADD3.X R17, PT, PT, R15, UR74, RZ, P0, !PT ;  /* 0x0000004a0f117c10 */ /* 0x000fe400087fe4ff */
[----:B------:R-:W-:Y:S01]  /*2db0*/  IADD3 R5, P0, PT, R0, R5, RZ ;  /* 0x0000000500057210 */ /* 0x000fe20007f1e0ff */
        /* <DEDUP_REMOVED lines=8> */
.L_x_44:
[----:B------:R-:W-:Y:S05]  /*2e40*/  EXIT ;  /* 0x000000000000794d */ /* 0x000fea0003800000 */
        .weak           $__internal_3_$__cuda_sm20_div_u64
        .type           $__internal_3_$__cuda_sm20_div_u64,@function
        .size           $__internal_3_$__cuda_sm20_div_u64,(.L_x_263 - $__internal_3_$__cuda_sm20_div_u64)
$__internal_3_$__cuda_sm20_div_u64:
[----:B------:R-:W-:Y:S01]  /*2e50*/  MOV R12, R0 ;  /* 0x00000000000c7202 */ /* 0x000fe20000000f00 */
[----:B------:R-:W-:-:S05]  /*2e60*/  HFMA2 R13, -RZ, RZ, 0, 0 ;  /* 0x00000000ff0d7431 */ /* 0x000fca00000001ff */
[----:B------:R-:W0:Y:S02]  /*2e70*/  I2F.U64.RP R12, R12 ;  /* 0x0000000c000c7312 */ /* 0x000e240000309000 */
[----:B0-----:R-:W0:Y:S02]  /*2e80*/  MUFU.RCP R8, R12 ;  /* 0x0000000c00087308 */ /* 0x001e240000001000 */
[----:B0-----:R-:W-:-:S15]  /*2e90*/  IADD3 R8, PT, PT, R8, 0x1ffffffe, RZ ;  /* 0x1ffffffe08087810 */ /* 0x001fde0007ffe0ff */
[----:B------:R-:W-:-:S15]  /*2ea0*/  NOP ;  /* 0x0000000000007918 */ /* 0x000fde0000000000 */
[----:B------:R-:W-:-:S15]  /*2eb0*/  NOP ;  /* 0x0000000000007918 */ /* 0x000fde0000000000 */
[----:B------:R-:W-:-:S15]  /*2ec0*/  NOP ;  /* 0x0000000000007918 */ /* 0x000fde0000000000 */
[----:B------:R-:W0:Y:S02]  /*2ed0*/  F2I.U64.TRUNC R8, R8 ;  /* 0x0000000800087311 */ /* 0x000e24000020d800 */
[----:B0-----:R-:W-:-:S04]  /*2ee0*/  IMAD.WIDE.U32 R10, R8, R0, RZ ;  /* 0x00000000080a7225 */ /* 0x001fc800078e00ff */
[----:B------:R-:W-:Y:S01]  /*2ef0*/  IMAD R11, R9, R0, R11 ;  /* 0x00000000090b7224 */ /* 0x000fe200078e020b */
        /* <DEDUP_REMOVED lines=10> */
[----:B------:R-:W-:Y:S01]  /*2fa0*/  IMAD.WIDE.U32 R8, R11, R0, RZ ;  /* 0x000000000b087225 */ /* 0x000fe200078e00ff */
[----:B------:R-:W-:Y:S02]  /*2fb0*/  IADD3.X R13, PT, PT, RZ, RZ, R10, P2, P1 ;  /* 0x000000ffff0d7210 */ /* 0x000fe400017e240a */
[----:B------:R-:W-:-:S03]  /*2fc0*/  IADD3 R15, P0, PT, RZ, -R8, RZ ;  /* 0x80000008ff0f7210 */ /* 0x000fc60007f1e0ff */
[----:B------:R-:W-:Y:S02]  /*2fd0*/  IMAD R8, R13, R0, R9 ;  /* 0x000000000d087224 */ /* 0x000fe400078e0209 */
[----:B------:R-:W-:Y:S02]  /*2fe0*/  HFMA2 R9, -RZ, RZ, 0, 0 ;  /* 0x00000000ff097431 */ /* 0x000fe400000001ff */
[----:B------:R-:W-:Y:S01]  /*2ff0*/  IMAD.HI.U32 R10, R11, R15, RZ ;  /* 0x0000000f0b0a7227 */ /* 0x000fe200078e00ff */
[----:B------:R-:W-:-:S05]  /*3000*/  IADD3.X R8, PT, PT, RZ, ~R8, RZ, P0, !PT ;  /* 0x80000008ff087210 */ /* 0x000fca00007fe4ff */
[----:B------:R-:W-:-:S04]  /*3010*/  IMAD.WIDE.U32 R10, P0, R11, R8, R10 ;  /* 0x000000080b0a7225 */ /* 0x000fc8000780000a */
[C---:B------:R-:W-:Y:S02]  /*3020*/  IMAD R12, R13.reuse, R8, RZ ;  /* 0x000000080d0c7224 */ /* 0x040fe400078e02ff */
[----:B------:R-:W-:-:S04]  /*3030*/  IMAD.HI.U32 R11, P1, R13, R15, R10 ;  /* 0x0000000f0d0b7227 */ /* 0x000fc8000782000a */
[----:B------:R-:W-:Y:S01]  /*3040*/  IMAD.HI.U32 R8, R13, R8, RZ ;  /* 0x000000080d087227 */ /* 0x000fe200078e00ff */
[----:B------:R-:W-:-:S04]  /*3050*/  IADD3 R11, P2, PT, R12, R11, RZ ;  /* 0x0000000b0c0b7210 */ /* 0x000fc80007f5e0ff */
        /* <DEDUP_REMOVED lines=10> */
[----:B------:R-:W-:-:S04]  /*3100*/  IMAD.WIDE.U32 R8, R11, R0, RZ ;  /* 0x000000000b087225 */ /* 0x000fc800078e00ff */
[----:B------:R-:W-:Y:S01]  /*3110*/  IMAD R9, R13, R0, R9 ;  /* 0x000000000d097224 */ /* 0x000fe200078e0209 */
[----:B------:R-:W-:-:S04]  /*3120*/  IADD3 R15, P0, PT, -R8, R7, RZ ;  /* 0x00000007080f7210 */ /* 0x000fc80007f1e1ff */
[----:B------:R-:W-:Y:S02]  /*3130*/  IADD3.X R10, PT, PT, ~R9, R6, RZ, P0, !PT ;  /* 0x00000006090a7210 */ /* 0x000fe400007fe5ff */
[----:B------:R-:W-:Y:S02]  /*3140*/  ISETP.GE.U32.AND P0, PT, R15, R0, PT ;  /* 0x000000000f00720c */ /* 0x000fe40003f06070 */
[----:B------:R-:W-:Y:S02]  /*3150*/  IADD3 R7, P1, PT, -R0, R15, RZ ;  /* 0x0000000f00077210 */ /* 0x000fe40007f3e1ff */
[----:B------:R-:W-:Y:S02]  /*3160*/  IADD3 R6, P2, PT, R11, 0x1, RZ ;  /* 0x000000010b067810 */ /* 0x000fe40007f5e0ff */
[C---:B------:R-:W-:Y:S02]  /*3170*/  ISETP.GE.U32.AND.EX P0, PT, R10.reuse, RZ, PT, P0 ;  /* 0x000000ff0a00720c */ /* 0x040fe40003f06100 */
[----:B------:R-:W-:-:S02]  /*3180*/  IADD3.X R9, PT, PT, R10, -0x1, RZ, P1, !PT ;  /* 0xffffffff0a097810 */ /* 0x000fc40000ffe4ff */
[----:B------:R-:W-:Y:S02]  /*3190*/  IADD3.X R8, PT, PT, RZ, R13, RZ, P2, !PT ;  /* 0x0000000dff087210 */ /* 0x000fe400017fe4ff */
[----:B------:R-:W-:Y:S02]  /*31a0*/  SEL R7, R7, R15, P0 ;  /* 0x0000000f07077207 */ /* 0x000fe40000000000 */
[----:B------:R-:W-:Y:S02]  /*31b0*/  SEL R11, R6, R11, P0 ;  /* 0x0000000b060b7207 */ /* 0x000fe40000000000 */
[----:B------:R-:W-:Y:S02]  /*31c0*/  SEL R9, R9, R10, P0 ;  /* 0x0000000a09097207 */ /* 0x000fe40000000000 */
[----:B------:R-:W-:Y:S02]  /*31d0*/  SEL R6, R8, R13, P0 ;  /* 0x0000000d08067207 */ /* 0x000fe40000000000 */
[----:B------:R-:W-:Y:S01]  /*31e0*/  ISETP.GE.U32.AND P0, PT, R7, R0, PT ;  /* 0x000000000700720c */ /* 0x000fe20003f06070 */
[----:B------:R-:W-:Y:S01]  /*31f0*/  HFMA2 R7, -RZ, RZ, 0, 0 ;  /* 0x00000000ff077431 */ /* 0x000fe200000001ff */
[----:B------:R-:W-:-:S02]  /*3200*/  IADD3 R8, P2, PT, R11, 0x1, RZ ;  /* 0x000000010b087810 */ /* 0x000fc40007f5e0ff */
[----:B------:R-:W-:Y:S02]  /*3210*/  ISETP.GE.U32.AND.EX P0, PT, R9, RZ, PT, P0 ;  /* 0x000000ff0900720c */ /* 0x000fe40003f06100 */
[-C--:B------:R-:W-:Y:S02]  /*3220*/  IADD3.X R9, PT, PT, RZ, R6.reuse, RZ, P2, !PT ;  /* 0x00000006ff097210 */ /* 0x080fe400017fe4ff */
[----:B------:R-:W-:Y:S02]  /*3230*/  ISETP.NE.U32.AND P1, PT, R0, RZ, PT ;  /* 0x000000ff0000720c */ /* 0x000fe40003f25070 */
[----:B------:R-:W-:Y:S02]  /*3240*/  SEL R9, R9, R6, P0 ;  /* 0x0000000609097207 */ /* 0x000fe40000000000 */
[----:B------:R-:W-:Y:S02]  /*3250*/  MOV R6, R4 ;  /* 0x0000000400067202 */ /* 0x000fe40000000f00 */
[----:B------:R-:W-:-:S02]  /*3260*/  ISETP.NE.AND.EX P1, PT, RZ, RZ, PT, P1 ;  /* 0x000000ffff00720c */ /* 0x000fc40003f25310 */
[----:B------:R-:W-:Y:S02]  /*3270*/  SEL R8, R8, R11, P0 ;  /* 0x0000000b08087207 */ /* 0x000fe40000000000 */
[----:B------:R-:W-:Y:S02]  /*3280*/  SEL R9, R9, 0xffffffff, P1 ;  /* 0xffffffff09097807 */ /* 0x000fe40000800000 */
[----:B------:R-:W-:Y:S01]  /*3290*/  SEL R8, R8, 0xffffffff, P1 ;  /* 0xffffffff08087807 */ /* 0x000fe20000800000 */
[----:B------:R-:W-:Y:S06]  /*32a0*/  RET.REL.NODEC R6 `(_ZN2at6native12cross_kernelIN3c104HalfE16OffsetCalculatorILi3EjLb0EElEEviPT_PKS6_S9_T0_T1_SB_SB_) ;  /* 0xffffffcc06547950 */ /* 0x000fec0003c3ffff */
.L_x_47:
        /* <DEDUP_REMOVED lines=13> */
.L_x_263:


//--------------------- .text._ZN2at6native12cross_kernelIN3c107complexIfEE16OffsetCalculatorILi3EjLb0EEiEEviPT_PKS7_SA_T0_T1_SC_SC_ --------------------------
	.section	.text._ZN2at6native12cross_kernelIN3c107complexIfEE16OffsetCalculatorILi3EjLb0EEiEEviPT_PKS7_SA_T0_T1_SC_SC_,"ax",@progbits
	.align	128
        .global         _ZN2at6native12cross_kernelIN3c107complexIfEE16OffsetCalculatorILi3EjLb0EEiEEviPT_PKS7_SA_T0_T1_SC_SC_
        .type           _ZN2at6native12cross_kernelIN3c107complexIfEE16OffsetCalculatorILi3EjLb0EEiEEviPT_PKS7_SA_T0_T1_SC_SC_,@function
        .size           _ZN2at6native12cross_kernelIN3c107complexIfEE16OffsetCalculatorILi3EjLb0EEiEEviPT_PKS7_SA_T0_T1_SC_SC_,(.L_x_264 - _ZN2at6native12cross_kernelIN3c107complexIfEE16OffsetCalculatorILi3EjLb0EEiEEviPT_PKS7_SA_T0_T1_SC_SC_)
        .other          _ZN2at6native12cross_kernelIN3c107complexIfEE16OffsetCalculatorILi3EjLb0EEiEEviPT_PKS7_SA_T0_T1_SC_SC_,@"STO_CUDA_ENTRY STV_DEFAULT"
_ZN2at6native12cross_kernelIN3c107complexIfEE16OffsetCalculatorILi3EjLb0EEiEEviPT_PKS7_SA_T0_T1_SC_SC_:
.text._ZN2at6native12cross_kernelIN3c107complexIfEE16OffsetCalculatorILi3EjLb0EEiEEviPT_PKS7_SA_T0_T1_SC_SC_:
        /* <DEDUP_REMOVED lines=15> */
[----:B------:R-:W2:Y:S01]  /*00f0*/  LDCU UR7, c[0x0][0x370] ;  /* 0x00006e00ff0777ac */ /* 0x000ea20008000800 */
[----:B------:R-:W3:Y:S01]  /*0100*/  LDCU.64 UR30, c[0x0][0x358] ;  /* 0x00006b00ff1e77ac */ /* 0x000ee20008000a00 */
[----:B0-----:R-:W-:Y:S02]  /*0110*/  UISETP.NE.AND UP0, UPT, UR48, URZ, UPT ;  /* 0x000000ff3000728c */ /* 0x001fe4000bf05270 */
[----:B-1----:R-:W-:Y:S02]  /*0120*/  USHF.L.U32 UR5, UR46, 0x1, URZ ;  /* 0x000000012e057899 */ /* 0x002fe400080006ff */
[----:B--2---:R-:W-:-:S05]  /*0130*/  UIMAD UR6, UR6, UR7, URZ ;  /* 0x00000007060672a4 */ /* 0x004fca000f8e02ff */
[----:B---3--:R-:W-:Y:S07]  /*0140*/  BRA.U UP0, `(.L_x_48) ;  /* 0x0000000d00607547 */ /* 0x008fee000b800000 */
        /* <DEDUP_REMOVED lines=25> */
[----:B------:R-:W-:Y:S02]  /*02e0*/  IMAD R2, R5, UR6, R2 ;  /* 0x0000000605027c24 */ /* 0x000fe4000f8e0202 */
[----:B------:R-:W-:-:S03]  /*02f0*/  HFMA2 R5, -RZ, RZ, 0, 0 ;  /* 0x00000000ff057431 */ /* 0x000fc600000001ff */
[----:B------:R-:W-:-:S13]  /*0300*/  ISETP.GE.U32.AND P0, PT, R2, UR6, PT ;  /* 0x0000000602007c0c */ /* 0x000fda000bf06070 */
[----:B------:R-:W-:Y:S02]  /*0310*/  @P0 IADD3 R2, PT, PT, R2, -UR6, RZ ;  /* 0x8000000602020c10 */ /* 0x000fe4000fffe0ff */
[----:B------:R-:W-:Y:S02]  /*0320*/  @P0 IADD3 R4, PT, PT, R4, 0x1, RZ ;  /* 0x0000000104040810 */ /* 0x000fe40007ffe0ff */
[----:B------:R-:W-:-:S13]  /*0330*/  ISETP.GE.U32.AND P1, PT, R2, UR6, PT ;  /* 0x0000000602007c0c */ /* 0x000fda000bf26070 */
[----:B------:R-:W-:Y:S02]  /*0340*/  @P1 IADD3 R4, PT, PT, R4, 0x1, RZ ;  /* 0x0000000104041810 */ /* 0x000fe40007ffe0ff */
[----:B------:R-:W-:Y:S01]  /*0350*/  @!P2 LOP3.LUT R4, RZ, UR6, RZ, 0x33, !PT ;  /* 0x00000006ff04ac12 */ /* 0x000fe2000f8e33ff */
[----:B------:R-:W-:Y:S06]  /*0360*/  BRA `(.L_x_51) ;  /* 0x0000000000107947 */ /* 0x000fec0003800000 */
.L_x_50:
[----:B------:R-:W-:-:S07]  /*0370*/  MOV R4, 0x390 ;  /* 0x0000039000047802 */ /* 0x000fce0000000f00 */
[----:B------:R-:W-:Y:S05]  /*0380*/  CALL.REL.NOINC `($__internal_4_$__cuda_sm20_div_u64) ;  /* 0x0000002400887944 */ /* 0x000fea0003c00000 */
[----:B------:R-:W-:Y:S02]  /*0390*/  MOV R4, R2 ;  /* 0x0000000200047202 */ /* 0x000fe40000000f00 */
[----:B------:R-:W-:-:S07]  /*03a0*/  MOV R5, R7 ;  /* 0x0000000700057202 */ /* 0x000fce0000000f00 */
.L_x_51:
[----:B------:R-:W-:Y:S05]  /*03b0*/  BSYNC.RECONVERGENT B0 ;  /* 0x0000000000007941 */ /* 0x000fea0003800200 */
.L_x_49:
        /* <DEDUP_REMOVED lines=9> */
[----:B------:R-:W-:Y:S02]  /*0450*/  ISETP.NE.U32.AND P1, PT, R3, RZ, PT ;  /* 0x000000ff0300720c */ /* 0x000fe40003f25070 */
[----:B------:R-:W-:Y:S02]  /*0460*/  ISETP.NE.U32.AND.EX P0, PT, RZ, RZ, PT, P0 ;  /* 0x000000ffff00720c */ /* 0x000fe40003f05100 */
[----:B------:R-:W-:Y:S01]  /*0470*/  ISETP.NE.AND.EX P1, PT, R4, RZ, PT, P1 ;  /* 0x000000ff0400720c */ /* 0x000fe20003f25310 */
[----:B0-----:R-:W-:Y:S01]  /*0480*/  UIMAD.WIDE UR10, UR5, 0x8, UR14 ;  /* 0x00000008050a78a5 */ /* 0x001fe2000f8e020e */
[----:B------:R-:W0:Y:S01]  /*0490*/  LDCU UR14, c[0x0][0x380] ;  /* 0x00007000ff0e77ac */ /* 0x000e220008000800 */
[----:B--2---:R-:W-:-:S04]  /*04a0*/  UIMAD.WIDE UR8, UR17, 0x8, URZ ;  /* 0x00000008110878a5 */ /* 0x004fc8000f8e02ff */
        /* <DEDUP_REMOVED lines=10> */
[----:B------:R-:W-:Y:S01]  /*0550*/  MOV R18, UR12 ;  /* 0x0000000c00127c02 */ /* 0x000fe20008000f00 */
[----:B------:R-:W2:Y:S01]  /*0560*/  LDG.E.64 R12, desc[UR30][R6.64] ;  /* 0x0000001e060c7981 */ /* 0x000ea2000c1e1b00 */
[----:B------:R-:W-:Y:S02]  /*0570*/  MOV R19, UR13 ;  /* 0x0000000d00137c02 */ /* 0x000fe40008000f00 */
[----:B------:R-:W-:Y:S02]  /*0580*/  MOV R16, UR8 ;  /* 0x0000000800107c02 */ /* 0x000fe40008000f00 */
[----:B------:R-:W-:Y:S01]  /*0590*/  MOV R17, UR9 ;  /* 0x0000000900117c02 */ /* 0x000fe20008000f00 */
[----:B------:R-:W1:Y:S01]  /*05a0*/  LDC.64 R14, c[0x0][0x390] ;  /* 0x0000e400ff0e7b82 */ /* 0x000e620000000a00 */
[----:B------:R-:W-:Y:S01]  /*05b0*/  MOV R10, UR10 ;  /* 0x0000000a000a7c02 */ /* 0x000fe20008000f00 */
[----:B------:R-:W2:Y:S01]  /*05c0*/  LDG.E.64 R18, desc[UR30][R18.64] ;  /* 0x0000001e12127981 */ /* 0x000ea2000c1e1b00 */
[----:B------:R-:W-:-:S03]  /*05d0*/  MOV R11, UR11 ;  /* 0x0000000b000b7c02 */ /* 0x000fc60008000f00 */
[----:B------:R-:W3:Y:S04]  /*05e0*/  LDG.E.64 R16, desc[UR30][R16.64] ;  /* 0x0000001e10107981 */ /* 0x000ee8000c1e1b00 */
[----:B------:R-:W3:Y:S04]  /*05f0*/  LDG.E.64 R10, desc[UR30][R10.64] ;  /* 0x0000001e0a0a7981 */ /* 0x000ee8000c1e1b00 */
[----:B0-----:R-:W4:Y:S04]  /*0600*/  LDG.E.64 R8, desc[UR30][R8.64] ;  /* 0x0000001e08087981 */ /* 0x001f28000c1e1b00 */
[----:B-1----:R-:W5:Y:S01]  /*0610*/  LDG.E.64 R14, desc[UR30][R14.64] ;  /* 0x0000001e0e0e7981 */ /* 0x002f62000c1e1b00 */
[-C--:B--2---:R-:W-:Y:S01]  /*0620*/  FMUL.FTZ R23, R19, R13.reuse ;  /* 0x0000000d13177220 */ /* 0x084fe20000410000 */
[----:B------:R-:W-:-:S03]  /*0630*/  FMUL.FTZ R26, R18, R13 ;  /* 0x0000000d121a7220 */ /* 0x000fc60000410000 */
[CC--:B------:R-:W-:Y:S01]  /*0640*/  FFMA.FTZ R22, R18.reuse, R12.reuse, -R23 ;  /* 0x0000000c12167223 */ /* 0x0c0fe20000010817 */
[----:B---3--:R-:W-:Y:S01]  /*0650*/  FMUL.FTZ R21, R17, R11 ;  /* 0x0000000b11157220 */ /* 0x008fe20000410000 */
[CC--:B----4-:R-:W-:Y:S01]  /*0660*/  FMUL.FTZ R25, R19.reuse, R9.reuse ;  /* 0x0000000913197220 */ /* 0x0d0fe20000410000 */
[C---:B------:R-:W-:Y:S01]  /*0670*/  FMUL.FTZ R27, R18.reuse, R9 ;  /* 0x00000009121b7220 */ /* 0x040fe20000410000 */
[C---:B------:R-:W-:Y:S02]  /*0680*/  FFMA.FTZ R23, R19.reuse, R12, R26 ;  /* 0x0000000c13177223 */ /* 0x040fe4000001001a */
[----:B------:R-:W-:Y:S01]  /*0690*/  FFMA.FTZ R0, R18, R8, -R25 ;  /* 0x0000000812007223 */ /* 0x000fe20000010819 */
[C---:B------:R-:W-:Y:S01]  /*06a0*/  FFMA.FTZ R25, R16.reuse, R10, -R21 ;  /* 0x0000000a10197223 */ /* 0x040fe20000010815 */
[----:B------:R-:W-:Y:S02]  /*06b0*/  FFMA.FTZ R21, R19, R8, R27 ;  /* 0x0000000813157223 */ /* 0x000fe4000001001b */
[----:B------:R-:W0:Y:S01]  /*06c0*/  LDC.64 R18, c[0x0][0x388] ;  /* 0x0000e200ff127b82 */ /* 0x000e220000000a00 */
[----:B------:R-:W-:Y:S01]  /*06d0*/  FADD.FTZ R22, R25, -R22 ;  /* 0x8000001619167221 */ /* 0x000fe20000010000 */
[C---:B-----5:R-:W-:Y:S01]  /*06e0*/  FMUL.FTZ R25, R11.reuse, R15 ;  /* 0x0000000f0b197220 */ /* 0x060fe20000410000 */
[----:B------:R-:W-:Y:S01]  /*06f0*/  FMUL.FTZ R26, R16, R11 ;  /* 0x0000000b101a7220 */ /* 0x000fe20000410000 */
[----:B------:R-:W-:-:S02]  /*0700*/  FMUL.FTZ R28, R11, R14 ;  /* 0x0000000e0b1c7220 */ /* 0x000fc40000410000 */
[C---:B------:R-:W-:Y:S01]  /*0710*/  FFMA.FTZ R11, R10.reuse, R14, -R25 ;  /* 0x0000000e0a0b7223 */ /* 0x040fe20000010819 */
[-C--:B------:R-:W-:Y:S01]  /*0720*/  FMUL.FTZ R25, R13, R15.reuse ;  /* 0x0000000f0d197220 */ /* 0x080fe20000410000 */
[----:B------:R-:W-:Y:S01]  /*0730*/  FFMA.FTZ R26, R17, R10, R26 ;  /* 0x0000000a111a7223 */ /* 0x000fe2000001001a */
[-C--:B------:R-:W-:Y:S01]  /*0740*/  FMUL.FTZ R13, R13, R14.reuse ;  /* 0x0000000e0d0d7220 */ /* 0x080fe20000410000 */
[----:B------:R-:W-:Y:S01]  /*0750*/  FFMA.FTZ R10, R10, R15, R28 ;  /* 0x0000000f0a0a7223 */ /* 0x000fe2000001001c */
[----:B------:R-:W-:Y:S01]  /*0760*/  FFMA.FTZ R14, R12, R14, -R25 ;  /* 0x0000000e0c0e7223 */ /* 0x000fe20000010819 */
[CC--:B------:R-:W-:Y:S01]  /*0770*/  FMUL.FTZ R25, R17.reuse, R9.reuse ;  /* 0x0000000911197220 */ /* 0x0c0fe20000410000 */
[----:B------:R-:W-:Y:S01]  /*0780*/  FMUL.FTZ R28, R16, R9 ;  /* 0x00000009101c7220 */ /* 0x000fe20000410000 */
[----:B------:R-:W-:Y:S02]  /*0790*/  FFMA.FTZ R15, R12, R15, R13 ;  /* 0x0000000f0c0f7223 */ /* 0x000fe4000001000d */
[-C--:B------:R-:W-:Y:S01]  /*07a0*/  FFMA.FTZ R9, R16, R8.reuse, -R25 ;  /* 0x0000000810097223 */ /* 0x080fe20000010819 */
[----:B------:R-:W-:Y:S01]  /*07b0*/  FFMA.FTZ R28, R17, R8, R28 ;  /* 0x00000008111c7223 */ /* 0x000fe2000001001c */
[----:B------:R-:W-:Y:S01]  /*07c0*/  FADD.FTZ R23, R26, -R23 ;  /* 0x800000171a177221 */ /* 0x000fe20000010000 */
[----:B------:R-:W-:Y:S01]  /*07d0*/  FADD.FTZ R12, R0, -R11 ;  /* 0x8000000b000c7221 */ /* 0x000fe20000010000 */
[----:B------:R-:W-:Y:S01]  /*07e0*/  FADD.FTZ R13, R21, -R10 ;  /* 0x8000000a150d7221 */ /* 0x000fe20000010000 */
[----:B------:R-:W-:Y:S01]  /*07f0*/  FADD.FTZ R14, R14, -R9 ;  /* 0x800000090e0e7221 */ /* 0x000fe20000010000 */
[----:B------:R-:W-:Y:S01]  /*0800*/  FADD.FTZ R15, R15, -R28 ;  /* 0x8000001c0f0f7221 */ /* 0x000fe20000010000 */
[----:B0-----:R0:W-:Y:S04]  /*0810*/  STG.E.64 desc[UR30][R18.64], R22 ;  /* 0x0000001612007986 */ /* 0x0011e8000c101b1e */
[----:B------:R0:W-:Y:S04]  /*0820*/  STG.E.64 desc[UR30][R4.64], R12 ;  /* 0x0000000c04007986 */ /* 0x0001e8000c101b1e */
[----:B------:R0:W-:Y:S01]  /*0830*/  STG.E.64 desc[UR30][R2.64], R14 ;  /* 0x0000000e02007986 */ /* 0x0001e2000c101b1e */
[----:B------:R-:W-:-:S02]  /*0840*/  MOV R0, R24 ;  /* 0x0000001800007202 */ /* 0x000fc40000000f00 */
[----:B------:R-:W-:-:S07]  /*0850*/  MOV R21, R20 ;  /* 0x0000001400157202 */ /* 0x000fce0000000f00 */
.L_x_53:
[----:B------:R-:W-:Y:S05]  /*0860*/  BSYNC.RECONVERGENT B0 ;  /* 0x0000000000007941 */ /* 0x000fea0003800200 */
.L_x_52:
[----:B------:R-:W-:Y:S05]  /*0870*/  @!P1 EXIT ;  /* 0x000000000000994d */ /* 0x000fea0003800000 */
.L_x_54:
[----:B------:R-:W1:Y:S01]  /*0880*/  LDC.64 R10, c[0x0][0x398] ;  /* 0x0000e600ff0a7b82 */ /* 0x000e620000000a00 */
[----:B0-----:R-:W-:Y:S01]  /*0890*/  MOV R22, UR8 ;  /* 0x0000000800167c02 */ /* 0x001fe20008000f00 */
[----:B------:R-:W2:Y:S01]  /*08a0*/  LDG.E.64 R12, desc[UR30][R6.64] ;  /* 0x0000001e060c7981 */ /* 0x000ea2000c1e1b00 */
[----:B------:R-:W-:Y:S02]  /*08b0*/  MOV R23, UR9 ;  /* 0x0000000900177c02 */ /* 0x000fe40008000f00 */
[----:B------:R-:W-:Y:S02]  /*08c0*/  MOV R14, UR10 ;  /* 0x0000000a000e7c02 */ /* 0x000fe40008000f00 */
[----:B------:R-:W-:Y:S02]  /*08d0*/  MOV R15, UR11 ;  /* 0x0000000b000f7c02 */ /* 0x000fe40008000f00 */
[----:B------:R-:W3:Y:S04]  /*08e0*/  LDG.E.64 R22, desc[UR30][R22.64] ;  /* 0x0000001e16167981 */ /* 0x000ee8000c1e1b00 */
[----:B------:R-:W3:Y:S01]  /*08f0*/  LDG.E.64 R14, desc[UR30][R14.64] ;  /* 0x0000001e0e0e7981 */ /* 0x000ee2000c1e1b00 */
[----:B------:R-:W-:-:S02]  /*0900*/  MOV R18, UR12 ;  /* 0x0000000c00127c02 */ /* 0x000fc40008000f00 */
[----:B------:R-:W-:-:S06]  /*0910*/  MOV R19, UR13 ;  /* 0x0000000d00137c02 */ /* 0x000fcc0008000f00 */
[----:B------:R-:W4:Y:S04]  /*0920*/  LDG.E.64 R18, desc[UR30][R18.64] ;  /* 0x0000001e12127981 */ /* 0x000f28000c1e1b00 */
[----:B-1----:R-:W5:Y:S01]  /*0930*/  LDG.E.64 R16, desc[UR30][R10.64] ;  /* 0x0000001e0a107981 */ /* 0x002f62000c1e1b00 */
[----:B------:R-:W0:Y:S01]  /*0940*/  LDC.64 R8, c[0x0][0x390] ;  /* 0x0000e400ff087b82 */ /* 0x000e220000000a00 */
[-C--:B---3--:R-:W-:Y:S01]  /*0950*/  FMUL.FTZ R25, R23, R15.reuse ;  /* 0x0000000f17197220 */ /* 0x088fe20000410000 */
[----:B------:R-:W-:-:S03]  /*0960*/  FMUL.FTZ R24, R22, R15 ;  /* 0x0000000f16187220 */ /* 0x000fc60000410000 */
[CC--:B------:R-:W-:Y:S01]  /*0970*/  FFMA.FTZ R20, R22.reuse, R14.reuse, -R25 ;  /* 0x0000000e16147223 */ /* 0x0c0fe20000010819 */
[C---:B------:R-:W-:Y:S01]  /*0980*/  FFMA.FTZ R24, R23.reuse, R14, R24 ;  /* 0x0000000e17187223 */ /* 0x040fe20000010018 */
[-C--:B-----5:R-:W-:Y:S01]  /*0990*/  FMUL.FTZ R25, R22, R17.reuse ;  /* 0x0000001116197220 */ /* 0x0a0fe20000410000 */
[CC--:B------:R-:W-:Y:S01]  /*09a0*/  FMUL.FTZ R27, R23.reuse, R17.reuse ;  /* 0x00000011171b7220 */ /* 0x0c0fe20000410000 */
[CC--:B----4-:R-:W-:Y:S02]  /*09b0*/  FMUL.FTZ R26, R18.reuse, R17.reuse ;  /* 0x00000011121a7220 */ /* 0x0d0fe40000410000 */
[-C--:B------:R-:W-:Y:S01]  /*09c0*/  FFMA.FTZ R23, R23, R16.reuse, R25 ;  /* 0x0000001017177223 */ /* 0x080fe20000010019 */
[C---:B------:R-:W-:Y:S01]  /*09d0*/  FMUL.FTZ R25, R19.reuse, R17 ;  /* 0x0000001113197220 */ /* 0x040fe20000410000 */
[-C--:B--2---:R-:W-:Y:S01]  /*09e0*/  FMUL.FTZ R17, R18, R13.reuse ;  /* 0x0000000d12117220 */ /* 0x084fe20000410000 */
[-C--:B------:R-:W-:Y:S01]  /*09f0*/  FFMA.FTZ R22, R22, R16.reuse, -R27 ;  /* 0x0000001016167223 */ /* 0x080fe2000001081b */
[C---:B------:R-:W-:Y:S01]  /*0a00*/  FMUL.FTZ R27, R19.reuse, R13 ;  /* 0x0000000d131b7220 */ /* 0x040fe20000410000 */
[CC--:B------:R-:W-:Y:S01]  /*0a10*/  FFMA.FTZ R26, R19.reuse, R16.reuse, R26 ;  /* 0x00000010131a7223 */ /* 0x0c0fe2000001001a */
[----:B------:R-:W-:Y:S01]  /*0a20*/  FFMA.FTZ R25, R18, R16, -R25 ;  /* 0x0000001012197223 */ /* 0x000fe20000010819 */
[----:B------:R-:W-:-:S02]  /*0a30*/  FFMA.FTZ R19, R19, R12, R17 ;  /* 0x0000000c13137223 */ /* 0x000fc40000010011 */
[----:B0-----:R-:W2:Y:S01]  /*0a40*/  LDG.E.64 R16, desc[UR30][R8.64] ;  /* 0x0000001e08107981 */ /* 0x001ea2000c1e1b00 */
[----:B------:R-:W-:-:S04]  /*0a50*/  FFMA.FTZ R27, R18, R12, -R27 ;  /* 0x0000000c121b7223 */ /* 0x000fc8000001081b */
[----:B------:R-:W-:Y:S01]  /*0a60*/  FADD.FTZ R18, R20, -R27 ;  /* 0x8000001b14127221 */ /* 0x000fe20000010000 */
[----:B------:R-:W-:Y:S01]  /*0a70*/  FADD.FTZ R19, R24, -R19 ;  /* 0x8000001318137221 */ /* 0x000fe20000010000 */
[C---:B--2---:R-:W-:Y:S01]  /*0a80*/  FMUL.FTZ R27, R15.reuse, R17 ;  /* 0x000000110f1b7220 */ /* 0x044fe20000410000 */
[----:B------:R-:W-:-:S03]  /*0a90*/  FMUL.FTZ R28, R15, R16 ;  /* 0x000000100f1c7220 */ /* 0x000fc60000410000 */
[CC--:B------:R-:W-:Y:S01]  /*0aa0*/  FFMA.FTZ R20, R14.reuse, R16.reuse, -R27 ;  /* 0x000000100e147223 */ /* 0x0c0fe2000001081b */
[-C--:B------:R-:W-:Y:S01]  /*0ab0*/  FFMA.FTZ R15, R14, R17.reuse, R28 ;  /* 0x000000110e0f7223 */ /* 0x080fe2000001001c */
[C---:B------:R-:W-:Y:S01]  /*0ac0*/  FMUL.FTZ R27, R13.reuse, R17 ;  /* 0x000000110d1b7220 */ /* 0x040fe20000410000 */
[----:B------:R-:W-:-:S03]  /*0ad0*/  FMUL.FTZ R14, R13, R16 ;  /* 0x000000100d0e7220 */ /* 0x000fc60000410000 */
[C---:B------:R-:W-:Y:S01]  /*0ae0*/  FFMA.FTZ R27, R12.reuse, R16, -R27 ;  /* 0x000000100c1b7223 */ /* 0x040fe2000001081b */
[----:B------:R-:W-:Y:S02]  /*0af0*/  FFMA.FTZ R14, R12, R17, R14 ;  /* 0x000000110c0e7223 */ /* 0x000fe4000001000e */
[----:B------:R-:W0:Y:S01]  /*0b00*/  LDC.64 R12, c[0x0][0x388] ;  /* 0x0000e200ff0c7b82 */ /* 0x000e220000000a00 */
[----:B------:R-:W-:Y:S01]  /*0b10*/  FADD.FTZ R24, R25, -R20 ;  /* 0x8000001419187221 */ /* 0x000fe20000010000 */
[----:B------:R-:W-:Y:S01]  /*0b20*/  FADD.FTZ R25, R26, -R15 ;  /* 0x8000000f1a197221 */ /* 0x000fe20000010000 */
[----:B------:R-:W-:Y:S01]  /*0b30*/  FADD.FTZ R26, R27, -R22 ;  /* 0x800000161b1a7221 */ /* 0x000fe20000010000 */
[----:B------:R-:W-:Y:S01]  /*0b40*/  FADD.FTZ R27, R14, -R23 ;  /* 0x800000170e1b7221 */ /* 0x000fe20000010000 */
[----:B------:R-:W-:Y:S02]  /*0b50*/  MOV R22, UR10 ;  /* 0x0000000a00167c02 */ /* 0x000fe40008000f00 */
[----:B------:R-:W-:-:S02]  /*0b60*/  MOV R23, UR11 ;  /* 0x0000000b00177c02 */ /* 0x000fc40008000f00 */
[----:B------:R-:W-:Y:S02]  /*0b70*/  MOV R16, UR12 ;  /* 0x0000000c00107c02 */ /* 0x000fe40008000f00 */
[----:B------:R-:W-:Y:S02]  /*0b80*/  MOV R17, UR13 ;  /* 0x0000000d00117c02 */ /* 0x000fe40008000f00 */
[----:B------:R-:W-:Y:S02]  /*0b90*/  MOV R14, UR8 ;  /* 0x00000008000e7c02 */ /* 0x000fe40008000f00 */
[----:B------:R-:W-:Y:S01]  /*0ba0*/  MOV R15, UR9 ;  /* 0x00000009000f7c02 */ /* 0x000fe20008000f00 */
[----:B0-----:R0:W-:Y:S04]  /*0bb0*/  STG.E.64 desc[UR30][R12.64], R18 ;  /* 0x000000120c007986 */ /* 0x0011e8000c101b1e */
[----:B------:R1:W-:Y:S04]  /*0bc0*/  STG.E.64 desc[UR30][R4.64], R24 ;  /* 0x0000001804007986 */ /* 0x0003e8000c101b1e */
[----:B------:R2:W-:Y:S04]  /*0bd0*/  STG.E.64 desc[UR30][R2.64], R26 ;  /* 0x0000001a02007986 */ /* 0x0005e8000c101b1e */
[----:B------:R-:W3:Y:S04]  /*0be0*/  LDG.E.64 R10, desc[UR30][R10.64] ;  /* 0x0000001e0a0a7981 */ /* 0x000ee8000c1e1b00 */
[----:B------:R-:W1:Y:S04]  /*0bf0*/  LDG.E.64 R22, desc[UR30][R22.64] ;  /* 0x0000001e16167981 */ /* 0x000e68000c1e1b00 */
[----:B------:R-:W1:Y:S04]  /*0c00*/  LDG.E.64 R8, desc[UR30][R8.64] ;  /* 0x0000001e08087981 */ /* 0x000e68000c1e1b00 */
[----:B------:R-:W3:Y:S04]  /*0c10*/  LDG.E.64 R16, desc[UR30][R16.64] ;  /* 0x0000001e10107981 */ /* 0x000ee8000c1e1b00 */
[----:B------:R-:W4:Y:S04]  /*0c20*/  LDG.E.64 R14, desc[UR30][R14.64] ;  /* 0x0000001e0e0e7981 */ /* 0x000f28000c1e1b00 */
[----:B0-----:R-:W5:Y:S01]  /*0c30*/  LDG.E.64 R18, desc[UR30][R6.64] ;  /* 0x0000001e06127981 */ /* 0x001f62000c1e1b00 */
[C---:B-1----:R-:W-:Y:S01]  /*0c40*/  FMUL.FTZ R25, R23.reuse, R9 ;  /* 0x0000000917197220 */ /* 0x042fe20000410000 */
[----:B--2---:R-:W-:Y:S01]  /*0c50*/  FMUL.FTZ R27, R23, R8 ;  /* 0x00000008171b7220 */ /* 0x004fe20000410000 */
[----:B---3--:R-:W-:-:S02]  /*0c60*/  FMUL.FTZ R20, R17, R11 ;  /* 0x0000000b11147220 */ /* 0x008fc40000410000 */
[----:B------:R-:W-:Y:S01]  /*0c70*/  FFMA.FTZ R25, R22, R8, -R25 ;  /* 0x0000000816197223 */ /* 0x000fe20000010819 */
[-C--:B----4-:R-:W-:Y:S01]  /*0c80*/  FMUL.FTZ R24, R14, R23.reuse ;  /* 0x000000170e187220 */ /* 0x090fe20000410000 */
[C---:B------:R-:W-:Y:S01]  /*0c90*/  FMUL.FTZ R29, R15.reuse, R23 ;  /* 0x000000170f1d7220 */ /* 0x040fe20000410000 */
[----:B------:R-:W-:Y:S02]  /*0ca0*/  FFMA.FTZ R26, R16, R10, -R20 ;  /* 0x0000000a101a7223 */ /* 0x000fe40000010814 */
[-C--:B------:R-:W-:Y:S01]  /*0cb0*/  FFMA.FTZ R23, R15, R22.reuse, R24 ;  /* 0x000000160f177223 */ /* 0x080fe20000010018 */
[----:B------:R-:W-:Y:S01]  /*0cc0*/  FFMA.FTZ R20, R14, R22, -R29 ;  /* 0x000000160e147223 */ /* 0x000fe2000001081d */
[----:B------:R-:W-:Y:S01]  /*0cd0*/  FFMA.FTZ R24, R22, R9, R27 ;  /* 0x0000000916187223 */ /* 0x000fe2000001001b */
[----:B------:R-:W-:Y:S01]  /*0ce0*/  FADD.FTZ R22, R26, -R25 ;  /* 0x800000191a167221 */ /* 0x000fe20000010000 */
[----:B-----5:R-:W-:Y:S01]  /*0cf0*/  FMUL.FTZ R27, R17, R19 ;  /* 0x00000013111b7220 */ /* 0x020fe20000410000 */
[C---:B------:R-:W-:Y:S01]  /*0d00*/  FMUL.FTZ R26, R16.reuse, R11 ;  /* 0x0000000b101a7220 */ /* 0x040fe20000410000 */
[----:B------:R-:W-:-:S02]  /*0d10*/  FMUL.FTZ R29, R16, R19 ;  /* 0x00000013101d7220 */ /* 0x000fc40000410000 */
[----:B------:R-:W-:Y:S01]  /*0d20*/  FFMA.FTZ R27, R16, R18, -R27 ;  /* 0x00000012101b7223 */ /* 0x000fe2000001081b */
[C---:B------:R-:W-:Y:S01]  /*0d30*/  FFMA.FTZ R25, R17.reuse, R10, R26 ;  /* 0x0000000a11197223 */ /* 0x040fe2000001001a */
[----:B------:R-:W-:Y:S01]  /*0d40*/  FFMA.FTZ R16, R17, R18, R29 ;  /* 0x0000001211107223 */ /* 0x000fe2000001001d */
[C---:B------:R-:W-:Y:S01]  /*0d50*/  FMUL.FTZ R17, R19.reuse, R9 ;  /* 0x0000000913117220 */ /* 0x040fe20000410000 */
[-C--:B------:R-:W-:Y:S01]  /*0d60*/  FMUL.FTZ R19, R19, R8.reuse ;  /* 0x0000000813137220 */ /* 0x080fe20000410000 */
[-C--:B------:R-:W-:Y:S02]  /*0d70*/  FMUL.FTZ R26, R14, R11.reuse ;  /* 0x0000000b0e1a7220 */ /* 0x080fe40000410000 */
[C---:B------:R-:W-:Y:S01]  /*0d80*/  FFMA.FTZ R8, R18.reuse, R8, -R17 ;  /* 0x0000000812087223 */ /* 0x040fe20000010811 */
[C---:B------:R-:W-:Y:S01]  /*0d90*/  FMUL.FTZ R17, R15.reuse, R11 ;  /* 0x0000000b0f117220 */ /* 0x040fe20000410000 */
[-C--:B------:R-:W-:Y:S01]  /*0da0*/  FFMA.FTZ R26, R15, R10.reuse, R26 ;  /* 0x0000000a0f1a7223 */ /* 0x080fe2000001001a */
[----:B------:R-:W-:Y:S01]  /*0db0*/  FFMA.FTZ R19, R18, R9, R19 ;  /* 0x0000000912137223 */ /* 0x000fe20000010013 */
[----:B------:R-:W-:Y:S01]  /*0dc0*/  MOV R15, UR6 ;  /* 0x00000006000f7c02 */ /* 0x000fe20008000f00 */
[----:B------:R-:W-:Y:S01]  /*0dd0*/  FFMA.FTZ R17, R14, R10, -R17 ;  /* 0x0000000a0e117223 */ /* 0x000fe20000010811 */
[----:B------:R-:W-:Y:S01]  /*0de0*/  FADD.FTZ R10, R20, -R27 ;  /* 0x8000001b140a7221 */ /* 0x000fe20000010000 */
[----:B------:R-:W-:Y:S01]  /*0df0*/  FADD.FTZ R11, R23, -R16 ;  /* 0x80000010170b7221 */ /* 0x000fe20000010000 */
[----:B------:R-:W-:Y:S01]  /*0e00*/  FADD.FTZ R23, R25, -R24 ;  /* 0x8000001819177221 */ /* 0x000fe20000010000 */
[----:B------:R-:W-:Y:S01]  /*0e10*/  FADD.FTZ R8, R8, -R17 ;  /* 0x8000001108087221 */ /* 0x000fe20000010000 */
[----:B------:R-:W-:Y:S01]  /*0e20*/  FADD.FTZ R9, R19, -R26 ;  /* 0x8000001a13097221 */ /* 0x000fe20000010000 */
[----:B------:R-:W-:-:S02]  /*0e30*/  MOV R14, UR6 ;  /* 0x00000006000e7c02 */ /* 0x000fc40008000f00 */
[----:B------:R-:W-:Y:S01]  /*0e40*/  LEA R0, P0, R15, R0, 0x1 ;  /* 0x000000000f007211 */ /* 0x000fe200078008ff */
[----:B------:R1:W-:Y:S03]  /*0e50*/  STG.E.64 desc[UR30][R12.64], R10 ;  /* 0x0000000a0c007986 */ /* 0x0003e6000c101b1e */
[----:B------:R-:W-:Y:S01]  /*0e60*/  LEA.HI.X R21, R14, R21, RZ, 0x1, P0 ;  /* 0x000000150e157211 */ /* 0x000fe200000f0cff */
[----:B------:R1:W-:Y:S01]  /*0e70*/  STG.E.64 desc[UR30][R4.64], R22 ;  /* 0x0000001604007986 */ /* 0x0003e2000c101b1e */
[----:B------:R-:W-:-:S03]  /*0e80*/  ISETP.GE.U32.AND P0, PT, R0, UR14, PT ;  /* 0x0000000e00007c0c */ /* 0x000fc6000bf06070 */
[----:B------:R1:W-:Y:S01]  /*0e90*/  STG.E.64 desc[UR30][R2.64], R8 ;  /* 0x0000000802007986 */ /* 0x0003e2000c101b1e */
[----:B------:R-:W-:-:S13]  /*0ea0*/  ISETP.GE.AND.EX P0, PT, R21, UR4, PT, P0 ;  /* 0x0000000415007c0c */ /* 0x000fda000bf06300 */
[----:B-1----:R-:W-:Y:S05]  /*0eb0*/  @!P0 BRA `(.L_x_54) ;  /* 0xfffffff800708947 */ /* 0x002fea000383ffff */
[----:B------:R-:W-:Y:S05]  /*0ec0*/  EXIT ;  /* 0x000000000000794d */ /* 0x000fea0003800000 */
.L_x_48:
[----:B------:R-:W0:Y:S01]  /*0ed0*/  LDC R14, c[0x0][0x5fc] ;  /* 0x00017f00ff0e7b82 */ /* 0x000e220000000800 */
[----:B------:R-:W-:Y:S01]  /*0ee0*/  UIADD3 UR48, UPT, UPT, UR48, -0x1, URZ ;  /* 0xffffffff30307890 */ /* 0x000fe2000fffe0ff */
[----:B------:R-:W-:Y:S01]  /*0ef0*/  BSSY.RECONVERGENT B0, `(.L_x_55) ;  /* 0x00001aa000007945 */ /* 0x000fe20003800200 */
[----:B------:R-:W1:Y:S02]  /*0f00*/  LDCU UR7, c[0x0][0x380] ;  /* 0x00007000ff0777ac */ /* 0x000e640008000800 */
[----:B------:R-:W-:-:S03]  /*0f10*/  UISETP.LT.U32.AND UP0, UPT, UR48, 0x18, UPT ;  /* 0x000000183000788c */ /* 0x000fc6000bf01070 */
[----:B------:R-:W2:Y:S01]  /*0f20*/  LDC.64 R2, c[0x0][0x388] ;  /* 0x0000e200ff027b82 */ /* 0x000ea20000000a00 */
[----:B------:R-:W3:Y:S01]  /*0f30*/  LDCU UR8, c[0x0][0x3a4] ;  /* 0x00007480ff0877ac */ /* 0x000ee20008000800 */
[----:B------:R-:W-:Y:S01]  /*0f40*/  USEL UR29, UR48, 0x18, UP0 ;  /* 0x00000018301d7887 */ /* 0x000fe20008000000 */
        /* <DEDUP_REMOVED lines=52> */
[----:B------:R-:W-:-:S02]  /*1290*/  UIMAD.WIDE UR46, UR46, 0x8, URZ ;  /* 0x000000082e2e78a5 */ /* 0x000fc4000f8e02ff */
[----:B------:R-:W-:Y:S02]  /*12a0*/  UIADD3 UR29, UPT, UPT, UR29, 0x1, URZ ;  /* 0x000000011d1d7890 */ /* 0x000fe4000fffe0ff */
[----:B-1234-:R-:W-:-:S11]  /*12b0*/  UISETP.NE.AND UP0, UPT, UR48, URZ, UPT ;  /* 0x000000ff3000728c */ /* 0x01efd6000bf05270 */
.L_x_57:
[----:B-1----:R-:W-:Y:S01]  /*12c0*/  HFMA2 R4, -RZ, RZ, 0, 0 ;  /* 0x00000000ff047431 */ /* 0x002fe200000001ff */
[----:B------:R-:W-:Y:S01]  /*12d0*/  MOV R5, R0 ;  /* 0x0000000000057202 */ /* 0x000fe20000000f00 */
[----:B------:R-:W1:Y:S03]  /*12e0*/  LDCU UR49, c[0x0][0x4d8] ;  /* 0x00009b00ff3177ac */ /* 0x000e660008000800 */
        /* <DEDUP_REMOVED lines=8> */
[----:B------:R-:W0:Y:S01]  /*1370*/  LDCU UR48, c[0x0][0x3b8] ;  /* 0x00007700ff3077ac */ /* 0x000e220008000800 */
[----:B------:R-:W-:Y:S01]  /*1380*/  MOV R6, RZ ;  /* 0x000000ff00067202 */ /* 0x000fe20000000f00 */
[----:B------:R-:W-:-:S04]  /*1390*/  UISETP.NE.AND UP1, UPT, UR29, 0x2, UPT ;  /* 0x000000021d00788c */ /* 0x000fc8000bf25270 */
[----:B------:R-:W-:-:S05]  /*13a0*/  IMAD.HI.U32 R5, R7, UR37, R6 ;  /* 0x0000002507057c27 */ /* 0x000fca000f8e0006 */
[----:B0-----:R-:W-:-:S04]  /*13b0*/  SHF.R.U32.HI R9, RZ, UR48, R5 ;  /* 0x00000030ff097c19 */ /* 0x001fc80008011605 */
[----:B------:R-:W-:-:S05]  /*13c0*/  IADD3 R5, PT, PT, -R9, RZ, RZ ;  /* 0x000000ff09057210 */ /* 0x000fca0007ffe1ff */
[----:B------:R-:W-:-:S04]  /*13d0*/  IMAD R5, R5, UR36, R7 ;  /* 0x0000002405057c24 */ /* 0x000fc8000f8e0207 */
[C---:B------:R-:W-:Y:S02]  /*13e0*/  IMAD R19, R5.reuse, UR76, R19 ;  /* 0x0000004c05137c24 */ /* 0x040fe4000f8e0213 */
[C---:B------:R-:W-:Y:S02]  /*13f0*/  IMAD R8, R5.reuse, UR38, R8 ;  /* 0x0000002605087c24 */ /* 0x040fe4000f8e0208 */
[----:B------:R-:W-:Y:S01]  /*1400*/  IMAD R4, R5, UR39, R4 ;  /* 0x0000002705047c24 */ /* 0x000fe2000f8e0204 */
[----:B------:R-:W-:Y:S06]  /*1410*/  BRA.U !UP1, `(.L_x_56) ;  /* 0x0000001109747547 */ /* 0x000fec000b800000 */
[----:B------:R-:W-:Y:S01]  /*1420*/  HFMA2 R6, -RZ, RZ, 0, 0 ;  /* 0x00000000ff067431 */ /* 0x000fe200000001ff */
[----:B------:R-:W-:Y:S01]  /*1430*/  MOV R7, R9 ;  /* 0x0000000900077202 */ /* 0x000fe20000000f00 */
[----:B------:R-:W-:-:S03]  /*1440*/  UISETP.NE.AND UP1, UPT, UR29, 0x3, UPT ;  /* 0x000000031d00788c */ /* 0x000fc6000bf25270 */
        /* <DEDUP_REMOVED lines=8> */
[----:B------:R-:W-:Y:S01]  /*14d0*/  MOV R6, RZ ;  /* 0x000000ff00067202 */ /* 0x000fe20000000f00 */
[----:B------:R-:W0:Y:S04]  /*14e0*/  LDCU.64 UR48, c[0x0][0x4f8] ;  /* 0x00009f00ff3077ac */ /* 0x000e280008000a00 */
[----:B------:R-:W-:Y:S01]  /*14f0*/  IMAD.HI.U32 R5, R7, UR45, R6 ;  /* 0x0000002d07057c27 */ /* 0x000fe2000f8e0006 */
[----:B------:R-:W-:-:S04]  /*1500*/  UISETP.NE.AND UP1, UPT, UR29, 0x4, UPT ;  /* 0x000000041d00788c */ /* 0x000fc8000bf25270 */
[----:B------:R-:W-:-:S04]  /*1510*/  SHF.R.U32.HI R9, RZ, UR73, R5 ;  /* 0x00000049ff097c19 */ /* 0x000fc80008011605 */
[----:B------:R-:W-:-:S05]  /*1520*/  IADD3 R5, PT, PT, -R9, RZ, RZ ;  /* 0x000000ff09057210 */ /* 0x000fca0007ffe1ff */
[----:B------:R-:W-:-:S04]  /*1530*/  IMAD R5, R5, UR44, R7 ;  /* 0x0000002c05057c24 */ /* 0x000fc8000f8e0207 */
[C---:B------:R-:W-:Y:S02]  /*1540*/  IMAD R19, R5.reuse, UR72, R19 ;  /* 0x0000004805137c24 */ /* 0x040fe4000f8e0213 */
[C---:B0-----:R-:W-:Y:S02]  /*1550*/  IMAD R8, R5.reuse, UR48, R8 ;  /* 0x0000003005087c24 */ /* 0x041fe4000f8e0208 */
        /* <DEDUP_REMOVED lines=241> */
[----:B------:R-:W-:Y:S02]  /*2470*/  MOV R6, RZ ;  /* 0x000000ff00067202 */ /* 0x000fe40000000f00 */
[----:B------:R-:W-:Y:S01]  /*2480*/  MOV R7, R10 ;  /* 0x0000000a00077202 */ /* 0x000fe20000000f00 */
[----:B------:R-:W-:-:S06]  /*2490*/  UISETP.NE.AND UP1, UPT, UR29, 0x18, UPT ;  /* 0x000000181d00788c */ /* 0x000fcc000bf25270 */
[----:B------:R-:W-:-:S05]  /*24a0*/  PLOP3.LUT P0, PT, PT, PT, UP1, 0x80, 0x8 ;  /* 0x000000000008781c */ /* 0x000fca0003f0f018 */
[----:B------:R-:W1:Y:S01]  /*24b0*/  @UP1 LDCU.64 UR48, c[0x0][0x4c8] ;  /* 0x00009900ff3017ac */ /* 0x000e620008000a00 */
[----:B0-----:R-:W-:Y:S01]  /*24c0*/  IMAD.HI.U32 R6, R10, UR51, R6 ;  /* 0x000000330a067c27 */ /* 0x001fe2000f8e0006 */
[----:B------:R-:W0:Y:S04]  /*24d0*/  @UP1 LDCU UR77, c[0x0][0x4c4] ;  /* 0x00009880ff4d17ac */ /* 0x000e280008000800 */
[----:B------:R-:W-:Y:S02]  /*24e0*/  SHF.R.U32.HI R7, RZ, UR27, R6 ;  /* 0x0000001bff077c19 */ /* 0x000fe40008011606 */
[----:B------:R-:W-:Y:S02]  /*24f0*/  @P0 MOV R6, RZ ;  /* 0x000000ff00060202 */ /* 0x000fe40000000f00 */
[----:B------:R-:W-:-:S05]  /*2500*/  IADD3 R5, PT, PT, -R7, RZ, RZ ;  /* 0x000000ff07057210 */ /* 0x000fca0007ffe1ff */
[----:B------:R-:W-:Y:S01]  /*2510*/  IMAD R5, R5, UR50, R10 ;  /* 0x0000003205057c24 */ /* 0x000fe2000f8e020a */
[----:B------:R-:W2:Y:S01]  /*2520*/  LDCU.64 UR50, c[0x0][0x5e8] ;  /* 0x0000bd00ff3277ac */ /* 0x000ea20008000a00 */
[----:B-1----:R-:W-:-:S04]  /*2530*/  @P0 IMAD.HI.U32 R6, R7, UR48, R6 ;  /* 0x0000003007060c27 */ /* 0x002fc8000f8e0006 */
[----:B------:R-:W-:Y:S01]  /*2540*/  IMAD R19, R5, UR28, R19 ;  /* 0x0000001c05137c24 */ /* 0x000fe2000f8e0213 */
[----:B------:R-:W-:Y:S01]  /*2550*/  @P0 SHF.R.U32.HI R6, RZ, UR49, R6 ;  /* 0x00000031ff060c19 */ /* 0x000fe20008011606 */
[----:B------:R-:W1:Y:S03]  /*2560*/  @UP1 LDCU.64 UR48, c[0x0][0x5f0] ;  /* 0x0000be00ff3017ac */ /* 0x000e660008000a00 */
[----:B------:R-:W-:-:S05]  /*2570*/  @P0 IADD3 R6, PT, PT, -R6, RZ, RZ ;  /* 0x000000ff06060210 */ /* 0x000fca0007ffe1ff */
[----:B0-----:R-:W-:Y:S02]  /*2580*/  @P0 IMAD R7, R6, UR77, R7 ;  /* 0x0000004d06070c24 */ /* 0x001fe4000f8e0207 */
[C---:B--2---:R-:W-:Y:S01]  /*2590*/  IMAD R8, R5.reuse, UR50, R8 ;  /* 0x0000003205087c24 */ /* 0x044fe2000f8e0208 */
[----:B------:R-:W0:Y:S01]  /*25a0*/  @UP1 LDCU UR50, c[0x0][0x5f8] ;  /* 0x0000bf00ff3217ac */ /* 0x000e220008000800 */
[----:B------:R-:W-:Y:S02]  /*25b0*/  IMAD R4, R5, UR51, R4 ;  /* 0x0000003305047c24 */ /* 0x000fe4000f8e0204 */
[C---:B-1----:R-:W-:Y:S02]  /*25c0*/  @P0 IMAD R19, R7.reuse, UR48, R19 ;  /* 0x0000003007130c24 */ /* 0x042fe4000f8e0213 */
[C---:B------:R-:W-:Y:S02]  /*25d0*/  @P0 IMAD R8, R7.reuse, UR49, R8 ;  /* 0x0000003107080c24 */ /* 0x040fe4000f8e0208 */
[----:B0-----:R-:W-:-:S07]  /*25e0*/  @P0 IMAD R4, R7, UR50, R4 ;  /* 0x0000003207040c24 */ /* 0x001fce000f8e0204 */
.L_x_56:
[----:B------:R-:W0:Y:S01]  /*25f0*/  LDC.64 R6, c[0x0][0x390] ;  /* 0x0000e400ff067b82 */ /* 0x000e220000000a00 */
[----:B------:R-:W-:-:S07]  /*2600*/  MOV R25, UR5 ;  /* 0x0000000500197c02 */ /* 0x000fce0008000f00 */
[----:B------:R-:W1:Y:S08]  /*2610*/  LDC R5, c[0x0][0x600] ;  /* 0x00018000ff057b82 */ /* 0x000e700000000800 */
[----:B------:R-:W2:Y:S01]  /*2620*/  LDC.64 R22, c[0x0][0x398] ;  /* 0x0000e600ff167b82 */ /* 0x000ea20000000a00 */
[----:B0-----:R-:W-:-:S04]  /*2630*/  IMAD.WIDE.U32 R8, R8, 0x8, R6 ;  /* 0x0000000808087825 */ /* 0x001fc800078e0006 */
[----:B-1----:R-:W-:Y:S02]  /*2640*/  IMAD.WIDE R10, R5, 0x8, R8 ;  /* 0x00000008050a7825 */ /* 0x002fe400078e0208 */
[----:B------:R-:W3:Y:S02]  /*2650*/  LDG.E.64 R8, desc[UR30][R8.64] ;  /* 0x0000001e08087981 */ /* 0x000ee4000c1e1b00 */
[----:B--2---:R-:W-:-:S04]  /*2660*/  IMAD.WIDE.U32 R22, R4, 0x8, R22 ;  /* 0x0000000804167825 */ /* 0x004fc800078e0016 */
[----:B------:R-:W-:Y:S01]  /*2670*/  IMAD.WIDE R4, R5, 0x8, R10 ;  /* 0x0000000805047825 */ /* 0x000fe200078e020a */
[----:B------:R-:W2:Y:S03]  /*2680*/  LDG.E.64 R16, desc[UR30][R22.64] ;  /* 0x0000001e16107981 */ /* 0x000ea6000c1e1b00 */
[----:B------:R-:W-:Y:S01]  /*2690*/  IMAD.WIDE R24, R25, 0x8, R22 ;  /* 0x0000000819187825 */ /* 0x000fe200078e0216 */
[----:B------:R-:W2:Y:S04]  /*26a0*/  LDG.E.64 R10, desc[UR30][R10.64] ;  /* 0x0000001e0a0a7981 */ /* 0x000ea8000c1e1b00 */
[----:B------:R-:W4:Y:S01]  /*26b0*/  LDG.E.64 R4, desc[UR30][R4.64] ;  /* 0x0000001e04047981 */ /* 0x000f22000c1e1b00 */
[----:B------:R-:W-:-:S03]  /*26c0*/  IADD3 R6, P0, PT, R24, -UR46, RZ ;  /* 0x8000002e18067c10 */ /* 0x000fc6000ff1e0ff */
[----:B------:R-:W5:Y:S01]  /*26d0*/  LDG.E.64 R12, desc[UR30][R24.64] ;  /* 0x0000001e180c7981 */ /* 0x000f62000c1e1b00 */
[----:B------:R-:W-:-:S06]  /*26e0*/  IADD3.X R7, PT, PT, R25, ~UR47, RZ, P0, !PT ;  /* 0x8000002f19077c10 */ /* 0x000fcc00087fe4ff */
[----:B------:R-:W3:Y:S01]  /*26f0*/  LDG.E.64 R6, desc[UR30][R6.64] ;  /* 0x0000001e06067981 */ /* 0x000ee2000c1e1b00 */
[----:B------:R-:W-:-:S04]  /*2700*/  IADD3 R0, P0, PT, R0, UR6, RZ ;  /* 0x0000000600007c10 */ /* 0x000fc8000ff1e0ff */
[----:B------:R-:W-:Y:S02]  /*2710*/  IADD3.X R21, PT, PT, RZ, R21, RZ, P0, !PT ;  /* 0x00000015ff157210 */ /* 0x000fe400007fe4ff */
[----:B------:R-:W-:-:S04]  /*2720*/  ISETP.GE.U32.AND P0, PT, R0, UR7, PT ;  /* 0x0000000700007c0c */ /* 0x000fc8000bf06070 */
[----:B------:R-:W-:Y:S01]  /*2730*/  ISETP.GE.AND.EX P0, PT, R21, UR4, PT, P0 ;  /* 0x0000000415007c0c */ /* 0x000fe2000bf06300 */
[-C--:B--2---:R-:W-:Y:S01]  /*2740*/  FMUL.FTZ R15, R11, R17.reuse ;  /* 0x000000110b0f7220 */ /* 0x084fe20000410000 */
[-C--:B------:R-:W-:Y:S01]  /*2750*/  FMUL.FTZ R18, R10, R17.reuse ;  /* 0x000000110a127220 */ /* 0x080fe20000410000 */
[-C--:B----4-:R-:W-:Y:S01]  /*2760*/  FMUL.FTZ R23, R5, R17.reuse ;  /* 0x0000001105177220 */ /* 0x090fe20000410000 */
[----:B------:R-:W-:Y:S01]  /*2770*/  FMUL.FTZ R20, R4, R17 ;  /* 0x0000001104147220 */ /* 0x000fe20000410000 */
[-C--:B------:R-:W-:Y:S01]  /*2780*/  FFMA.FTZ R17, R10, R16.reuse, -R15 ;  /* 0x000000100a117223 */ /* 0x080fe2000001080f */
[-C--:B------:R-:W-:Y:S01]  /*2790*/  FFMA.FTZ R15, R11, R16.reuse, R18 ;  /* 0x000000100b0f7223 */ /* 0x080fe20000010012 */
[-C--:B------:R-:W-:Y:S01]  /*27a0*/  FFMA.FTZ R18, R4, R16.reuse, -R23 ;  /* 0x0000001004127223 */ /* 0x080fe20000010817 */
[----:B------:R-:W-:Y:S01]  /*27b0*/  FFMA.FTZ R16, R5, R16, R20 ;  /* 0x0000001005107223 */ /* 0x000fe20000010014 */
[-C--:B-----5:R-:W-:Y:S01]  /*27c0*/  FMUL.FTZ R23, R11, R13.reuse ;  /* 0x0000000d0b177220 */ /* 0x0a0fe20000410000 */
[C---:B------:R-:W-:Y:S01]  /*27d0*/  FMUL.FTZ R20, R10.reuse, R13 ;  /* 0x0000000d0a147220 */ /* 0x040fe20000410000 */
[C---:B---3--:R-:W-:Y:S01]  /*27e0*/  FMUL.FTZ R22, R13.reuse, R8 ;  /* 0x000000080d167220 */ /* 0x048fe20000410000 */
[----:B------:R-:W-:Y:S01]  /*27f0*/  FMUL.FTZ R25, R13, R9 ;  /* 0x000000090d197220 */ /* 0x000fe20000410000 */
[-C--:B------:R-:W-:Y:S01]  /*2800*/  FFMA.FTZ R13, R10, R12.reuse, -R23 ;  /* 0x0000000c0a0d7223 */ /* 0x080fe20000010817 */
[----:B------:R-:W-:Y:S01]  /*2810*/  FFMA.FTZ R20, R11, R12, R20 ;  /* 0x0000000c0b147223 */ /* 0x000fe20000010014 */
[----:B------:R-:W-:-:S04]  /*2820*/  IMAD.WIDE.U32 R10, R19, 0x8, R2 ;  /* 0x00000008130a7825 */ /* 0x000fc800078e0002 */
[----:B------:R-:W-:Y:S01]  /*2830*/  FFMA.FTZ R23, R12, R9, R22 ;  /* 0x000000090c177223 */ /* 0x000fe20000010016 */
[-C--:B------:R-:W-:Y:S01]  /*2840*/  FMUL.FTZ R19, R5, R7.reuse ;  /* 0x0000000705137220 */ /* 0x080fe20000410000 */
[----:B------:R-:W-:Y:S01]  /*2850*/  FMUL.FTZ R22, R4, R7 ;  /* 0x0000000704167220 */ /* 0x000fe20000410000 */
[CC--:B------:R-:W-:Y:S01]  /*2860*/  FMUL.FTZ R27, R7.reuse, R9.reuse ;  /* 0x00000009071b7220 */ /* 0x0c0fe20000410000 */
[-C--:B------:R-:W-:Y:S01]  /*2870*/  FMUL.FTZ R24, R7, R8.reuse ;  /* 0x0000000807187220 */ /* 0x080fe20000410000 */
[----:B------:R-:W-:Y:S01]  /*2880*/  FFMA.FTZ R25, R12, R8, -R25 ;  /* 0x000000080c197223 */ /* 0x000fe20000010819 */
[-C--:B------:R-:W-:Y:S01]  /*2890*/  FFMA.FTZ R12, R4, R6.reuse, -R19 ;  /* 0x00000006040c7223 */ /* 0x080fe20000010813 */
[----:B------:R-:W-:Y:S01]  /*28a0*/  FFMA.FTZ R19, R5, R6, R22 ;  /* 0x0000000605137223 */ /* 0x000fe20000010016 */
[C---:B------:R-:W-:Y:S01]  /*28b0*/  FFMA.FTZ R8, R6.reuse, R8, -R27 ;  /* 0x0000000806087223 */ /* 0x040fe2000001081b */
[----:B------:R-:W-:Y:S01]  /*28c0*/  FFMA.FTZ R24, R6, R9, R24 ;  /* 0x0000000906187223 */ /* 0x000fe20000010018 */
[----:B------:R-:W-:-:S04]  /*28d0*/  IMAD.WIDE R6, R14, 0x8, R10 ;  /* 0x000000080e067825 */ /* 0x000fc800078e020a */
[----:B------:R-:W-:Y:S01]  /*28e0*/  FADD.FTZ R12, R13, -R12 ;  /* 0x8000000c0d0c7221 */ /* 0x000fe20000010000 */
[----:B------:R-:W-:Y:S01]  /*28f0*/  FADD.FTZ R5, R16, -R23 ;  /* 0x8000001710057221 */ /* 0x000fe20000010000 */
[----:B------:R-:W-:Y:S01]  /*2900*/  FADD.FTZ R13, R20, -R19 ;  /* 0x80000013140d7221 */ /* 0x000fe20000010000 */
[----:B------:R-:W-:Y:S01]  /*2910*/  FADD.FTZ R4, R18, -R25 ;  /* 0x8000001912047221 */ /* 0x000fe20000010000 */
[----:B------:R-:W-:Y:S01]  /*2920*/  FADD.FTZ R16, R8, -R17 ;  /* 0x8000001108107221 */ /* 0x000fe20000010000 */
[----:B------:R-:W-:Y:S01]  /*2930*/  FADD.FTZ R17, R24, -R15 ;  /* 0x8000000f18117221 */ /* 0x000fe20000010000 */
[----:B------:R-:W-:Y:S01]  /*2940*/  IMAD.WIDE R8, R14, 0x8, R6 ;  /* 0x000000080e087825 */ /* 0x000fe200078e0206 */
[----:B------:R1:W-:Y:S04]  /*2950*/  STG.E.64 desc[UR30][R10.64], R12 ;  /* 0x0000000c0a007986 */ /* 0x0003e8000c101b1e */
[----:B------:R1:W-:Y:S04]  /*2960*/  STG.E.64 desc[UR30][R6.64], R4 ;  /* 0x0000000406007986 */ /* 0x0003e8000c101b1e */
[----:B------:R1:W-:Y:S01]  /*2970*/  STG.E.64 desc[UR30][R8.64], R16 ;  /* 0x0000001008007986 */ /* 0x0003e2000c101b1e */
[----:B------:R-:W-:Y:S05]  /*2980*/  @!P0 BRA `(.L_x_57) ;  /* 0xffffffe8004c8947 */ /* 0x000fea000383ffff */
[----:B------:R-:W-:Y:S05]  /*2990*/  BSYNC.RECONVERGENT B0 ;  /* 0x0000000000007941 */ /* 0x000fea0003800200 */
.L_x_55:
[----:B------:R-:W-:Y:S05]  /*29a0*/  EXIT ;  /* 0x000000000000794d */ /* 0x000fea0003800000 */
        .weak           $__internal_4_$__cuda_sm20_div_u64
        .type           $__internal_4_$__cuda_sm20_div_u64,@function
        .size           $__internal_4_$__cuda_sm20_div_u64,(.L_x_264 - $__internal_4_$__cuda_sm20_div_u64)
$__internal_4_$__cuda_sm20_div_u64:
        /* <DEDUP_REMOVED lines=44> */
[----:B------:R-:W-:-:S04]  /*2c70*/  IADD3 R11, P0, PT, -R6, R2, RZ ;  /* 0x00000002060b7210 */ /* 0x000fc80007f1e1ff */
[----:B------:R-:W-:Y:S02]  /*2c80*/  IADD3.X R10, PT, PT, ~R10, R5, RZ, P0, !PT ;  /* 0x000000050a0a7210 */ /* 0x000fe400007fe5ff */
[C---:B------:R-:W-:Y:S02]  /*2c90*/  ISETP.GE.U32.AND P0, PT, R11.reuse, UR6, PT ;  /* 0x000000060b007c0c */ /* 0x040fe4000bf06070 */
[----:B------:R-:W-:Y:S02]  /*2ca0*/  IADD3 R2, P1, PT, R11, -UR6, RZ ;  /* 0x800000060b027c10 */ /* 0x000fe4000ff3e0ff */
        /* <DEDUP_REMOVED lines=8> */
[----:B------:R-:W-:-:S02]  /*2d30*/  ISETP.GE.U32.AND P0, PT, R2, UR6, PT ;  /* 0x0000000602007c0c */ /* 0x000fc4000bf06070 */
[----:B------:R-:W-:Y:S02]  /*2d40*/  IADD3 R2, P2, PT, R5, 0x1, RZ ;  /* 0x0000000105027810 */ /* 0x000fe40007f5e0ff */
[----:B------:R-:W-:Y:S02]  /*2d50*/  ISETP.GE.U32.AND.EX P0, PT, R7, RZ, PT, P0 ;  /* 0x000000ff0700720c */ /* 0x000fe40003f06100 */
[----:B------:R-:W-:Y:S02]  /*2d60*/  ISETP.NE.U32.AND P1, PT, RZ, UR6, PT ;  /* 0x00000006ff007c0c */ /* 0x000fe4000bf25070 */
[----:B------:R-:W-:Y:S02]  /*2d70*/  IADD3.X R7, PT, PT, RZ, R6, RZ, P2, !PT ;  /* 0x00000006ff077210 */ /* 0x000fe400017fe4ff */
[----:B------:R-:W-:Y:S02]  /*2d80*/  SEL R2, R2, R5, P0 ;  /* 0x0000000502027207 */ /* 0x000fe40000000000 */
[----:B------:R-:W-:-:S02]  /*2d90*/  MOV R5, 0x0 ;  /* 0x0000000000057802 */ /* 0x000fc40000000f00 */
[----:B------:R-:W-:Y:S02]  /*2da0*/  ISETP.NE.AND.EX P1, PT, RZ, RZ, PT, P1 ;  /* 0x000000ffff00720c */ /* 0x000fe40003f25310 */
[----:B------:R-:W-:Y:S02]  /*2db0*/  SEL R7, R7, R6, P0 ;  /* 0x0000000607077207 */ /* 0x000fe40000000000 */
[----:B------:R-:W-:Y:S02]  /*2dc0*/  SEL R2, R2, 0xffffffff, P1 ;  /* 0xffffffff02027807 */ /* 0x000fe40000800000 */
[----:B------:R-:W-:Y:S01]  /*2dd0*/  SEL R7, R7, 0xffffffff, P1 ;  /* 0xffffffff07077807 */ /* 0x000fe20000800000 */
[----:B------:R-:W-:Y:S06]  /*2de0*/  RET.REL.NODEC R4 `(_ZN2at6native12cross_kernelIN3c107complexIfEE16OffsetCalculatorILi3EjLb0EEiEEviPT_PKS7_SA_T0_T1_SC_SC_) ;  /* 0xffffffd004847950 */ /* 0x000fec0003c3ffff */
.L_x_58:
        /* <DEDUP_REMOVED lines=9> */
.L_x_264:


//--------------------- .text._ZN2at6native12cross_kernelIN3c107complexIfEE16OffsetCalculatorILi3EjLb0EElEEviPT_PKS7_SA_T0_T1_SC_SC_ --------------------------
	.section	.text._ZN2at6native12cross_kernelIN3c107complexIfEE16OffsetCalculatorILi3EjLb0EElEEviPT_PKS7_SA_T0_T1_SC_SC_,"ax",@progbits
	.align	128
        .global         _ZN2at6native12cross_kernelIN3c107complexIfEE16OffsetCalculatorILi3EjLb0EElEEviPT_PKS7_SA_T0_T1_SC_SC_
        .type           _ZN2at6native12cross_kernelIN3c107complexIfEE16OffsetCalculatorILi3EjLb0EElEEviPT_PKS7_SA_T0_T1_SC_SC_,@function
        .size           _ZN2at6native12cross_kernelIN3c107complexIfEE16OffsetCalculatorILi3EjLb0EElEEviPT_PKS7_SA_T0_T1_SC_SC_,(.L_x_265 - _ZN2at6native12cross_kernelIN3c107complexIfEE16OffsetCalculatorILi3EjLb0EElEEviPT_PKS7_SA_T0_T1_SC_SC_)
        .other          _ZN2at6native12cross_kernelIN3c107complexIfEE16OffsetCalculatorILi3EjLb0EElEEviPT_PKS7_SA_T0_T1_SC_SC_,@"STO_CUDA_ENTRY STV_DEFAULT"
_ZN2at6native12cross_kernelIN3c107complexIfEE16OffsetCalculatorILi3EjLb0EElEEviPT_PKS7_SA_T0_T1_SC_SC_:
.text._ZN2at6native12cross_kernelIN3c107complexIfEE16OffsetCalculatorILi3EjLb0EElEEviPT_PKS7_SA_T0_T1_SC_SC_:
        /* <DEDUP_REMOVED lines=55> */
.L_x_61:
[----:B------:R-:W-:-:S07]  /*0370*/  MOV R2, 0x390 ;  /* 0x0000039000027802 */ /* 0x000fce0000000f00 */
[----:B------:R-:W-:Y:S05]  /*0380*/  CALL.REL.NOINC `($__internal_5_$__cuda_sm20_div_u64) ;  /* 0x0000002400847944 */ /* 0x000fea0003c00000 */
[----:B------:R-:W-:Y:S02]  /*0390*/  MOV R4, R6 ;  /* 0x0000000600047202 */ /* 0x000fe40000000f00 */
[----:B------:R-:W-:-:S07]  /*03a0*/  MOV R5, R7 ;  /* 0x0000000700057202 */ /* 0x000fce0000000f00 */
.L_x_62:
[----:B------:R-:W-:Y:S05]  /*03b0*/  BSYNC.RECONVERGENT B0 ;  /* 0x0000000000007941 */ /* 0x000fea0003800200 */
.L_x_60:
[----:B------:R-:W0:Y:S01]  /*03c0*/  LDCU.128 UR8, c[0x0][0x600] ;  /* 0x0000c000ff0877ac */ /* 0x000e220008000c00 */
[----:B------:R-:W1:Y:S01]  /*03d0*/  LDC.64 R6, c[0x0][0x610] ;  /* 0x00018400ff067b82 */ /* 0x000e620000000a00 */
[----:B------:R-:W-:Y:S01]  /*03e0*/  IADD3 R3, P0, PT, R4, R3, RZ ;  /* 0x0000000304037210 */ /* 0x000fe20007f1e0ff */
[----:B------:R-:W-:Y:S01]  /*03f0*/  BSSY.RECONVERGENT B0, `(.L_x_63) ;  /* 0x0000050000007945 */ /* 0x000fe20003800200 */
[----:B------:R-:W2:Y:S02]  /*0400*/  LDCU.64 UR16, c[0x0][0x388] ;  /* 0x00007100ff1077ac */ /* 0x000ea40008000a00 */
[----:B------:R-:W-:Y:S01]  /*0410*/  IADD3.X R2, PT, PT, RZ, R5, RZ, P0, !PT ;  /* 0x00000005ff027210 */ /* 0x000fe200007fe4ff */
[----:B------:R-:W3:Y:S01]  /*0420*/  LDCU.128 UR12, c[0x0][0x390] ;  /* 0x00007200ff0c77ac */ /* 0x000ee20008000c00 */
[C---:B------:R-:W-:Y:S02]  /*0430*/  LOP3.LUT R5, R3.reuse, 0x1, RZ, 0xc0, !PT ;  /* 0x0000000103057812 */ /* 0x040fe400078ec0ff */
[----:B------:R-:W-:-:S02]  /*0440*/  ISETP.NE.U32.AND P1, PT, R3, RZ, PT ;  /* 0x000000ff0300720c */ /* 0x000fc40003f25070 */
[----:B------:R-:W-:Y:S02]  /*0450*/  ISETP.NE.U32.AND P0, PT, R5, 0x1, PT ;  /* 0x000000010500780c */ /* 0x000fe40003f05070 */
[----:B------:R-:W-:Y:S02]  /*0460*/  ISETP.NE.AND.EX P1, PT, R2, RZ, PT, P1 ;  /* 0x000000ff0200720c */ /* 0x000fe40003f25310 */
[----:B------:R-:W-:Y:S01]  /*0470*/  ISETP.NE.U32.AND.EX P0, PT, RZ, RZ, PT, P0 ;  /* 0x000000ffff00720c */ /* 0x000fe20003f05100 */
        /* <DEDUP_REMOVED lines=28> */
[----:B------:R-:W2:Y:S04]  /*0640*/  LDG.E.64 R28, desc[UR76][R12.64] ;  /* 0x0000004c0c1c7981 */ /* 0x000ea8000c1e1b00 */
[----:B------:R-:W2:Y:S03]  /*0650*/  LDG.E.64 R18, desc[UR76][R6.64] ;  /* 0x0000004c06127981 */ /* 0x000ea6000c1e1b00 */
[----:B------:R-:W3:Y:S01]  /*0660*/  LDC.64 R20, c[0x0][0x390] ;  /* 0x0000e400ff147b82 */ /* 0x000ee20000000a00 */
[----:B------:R-:W4:Y:S04]  /*0670*/  LDG.E.64 R16, desc[UR76][R8.64] ;  /* 0x0000004c08107981 */ /* 0x000f28000c1e1b00 */
[----:B------:R-:W4:Y:S04]  /*0680*/  LDG.E.64 R22, desc[UR76][R4.64] ;  /* 0x0000004c04167981 */ /* 0x000f28000c1e1b00 */
[----:B-1----:R-:W5:Y:S04]  /*0690*/  LDG.E.64 R2, desc[UR76][R2.64] ;  /* 0x0000004c02027981 */ /* 0x002f68000c1e1b00 */
[----:B---3--:R-:W3:Y:S01]  /*06a0*/  LDG.E.64 R20, desc[UR76][R20.64] ;  /* 0x0000004c14147981 */ /* 0x008ee2000c1e1b00 */
[-C--:B--2---:R-:W-:Y:S01]  /*06b0*/  FMUL.FTZ R27, R29, R19.reuse ;  /* 0x000000131d1b7220 */ /* 0x084fe20000410000 */
[----:B------:R-:W-:-:S03]  /*06c0*/  FMUL.FTZ R26, R28, R19 ;  /* 0x000000131c1a7220 */ /* 0x000fc60000410000 */
[-C--:B------:R-:W-:Y:S01]  /*06d0*/  FFMA.FTZ R27, R28, R18.reuse, -R27 ;  /* 0x000000121c1b7223 */ /* 0x080fe2000001081b */
[C---:B------:R-:W-:Y:S01]  /*06e0*/  FFMA.FTZ R26, R29.reuse, R18, R26 ;  /* 0x000000121d1a7223 */ /* 0x040fe2000001001a */
[----:B----4-:R-:W-:Y:S01]  /*06f0*/  FMUL.FTZ R32, R16, R23 ;  /* 0x0000001710207220 */ /* 0x010fe20000410000 */
[-C--:B-----5:R-:W-:Y:S01]  /*0700*/  FMUL.FTZ R25, R29, R3.reuse ;  /* 0x000000031d197220 */ /* 0x0a0fe20000410000 */
[----:B------:R-:W-:-:S03]  /*0710*/  FMUL.FTZ R31, R28, R3 ;  /* 0x000000031c1f7220 */ /* 0x000fc60000410000 */
[-C--:B------:R-:W-:Y:S01]  /*0720*/  FFMA.FTZ R25, R28, R2.reuse, -R25 ;  /* 0x000000021c197223 */ /* 0x080fe20000010819 */
[----:B------:R-:W-:Y:S01]  /*0730*/  FFMA.FTZ R28, R29, R2, R31 ;  /* 0x000000021d1c7223 */ /* 0x000fe2000001001f */
[----:B------:R-:W-:Y:S01]  /*0740*/  FMUL.FTZ R29, R17, R23 ;  /* 0x00000017111d7220 */ /* 0x000fe20000410000 */
[CC--:B---3--:R-:W-:Y:S01]  /*0750*/  FMUL.FTZ R33, R23.reuse, R21.reuse ;  /* 0x0000001517217220 */ /* 0x0c8fe20000410000 */
[----:B------:R-:W-:Y:S02]  /*0760*/  FMUL.FTZ R36, R23, R20 ;  /* 0x0000001417247220 */ /* 0x000fe40000410000 */
[-C--:B------:R-:W-:Y:S01]  /*0770*/  FFMA.FTZ R34, R16, R22.reuse, -R29 ;  /* 0x0000001610227223 */ /* 0x080fe2000001081d */
[----:B------:R-:W-:Y:S01]  /*0780*/  FFMA.FTZ R31, R17, R22, R32 ;  /* 0x00000016111f7223 */ /* 0x000fe20000010020 */
[CC--:B------:R-:W-:Y:S01]  /*0790*/  FFMA.FTZ R32, R22.reuse, R20.reuse, -R33 ;  /* 0x0000001416207223 */ /* 0x0c0fe20000010821 */
[-C--:B------:R-:W-:Y:S02]  /*07a0*/  FFMA.FTZ R29, R22, R21.reuse, R36 ;  /* 0x00000015161d7223 */ /* 0x080fe40000010024 */
[----:B------:R-:W1:Y:S01]  /*07b0*/  LDC.64 R22, c[0x0][0x388] ;  /* 0x0000e200ff167b82 */ /* 0x000e620000000a00 */
[C---:B------:R-:W-:Y:S01]  /*07c0*/  FMUL.FTZ R33, R19.reuse, R21 ;  /* 0x0000001513217220 */ /* 0x040fe20000410000 */
[----:B------:R-:W-:Y:S01]  /*07d0*/  FMUL.FTZ R19, R19, R20 ;  /* 0x0000001413137220 */ /* 0x000fe20000410000 */
[----:B------:R-:W-:-:S02]  /*07e0*/  FMUL.FTZ R36, R16, R3 ;  /* 0x0000000310247220 */ /* 0x000fc40000410000 */
[C---:B------:R-:W-:Y:S01]  /*07f0*/  FFMA.FTZ R20, R18.reuse, R20, -R33 ;  /* 0x0000001412147223 */ /* 0x040fe20000010821 */
[C---:B------:R-:W-:Y:S01]  /*0800*/  FMUL.FTZ R33, R17.reuse, R3 ;  /* 0x0000000311217220 */ /* 0x040fe20000410000 */
[-C--:B------:R-:W-:Y:S01]  /*0810*/  FFMA.FTZ R36, R17, R2.reuse, R36 ;  /* 0x0000000211247223 */ /* 0x080fe20000010024 */
[----:B------:R-:W-:Y:S02]  /*0820*/  FFMA.FTZ R19, R18, R21, R19 ;  /* 0x0000001512137223 */ /* 0x000fe40000010013 */
[----:B------:R-:W-:Y:S01]  /*0830*/  FFMA.FTZ R33, R16, R2, -R33 ;  /* 0x0000000210217223 */ /* 0x000fe20000010821 */
[----:B------:R-:W-:Y:S01]  /*0840*/  FADD.FTZ R2, R34, -R27 ;  /* 0x8000001b22027221 */ /* 0x000fe20000010000 */
[----:B------:R-:W-:Y:S01]  /*0850*/  FADD.FTZ R3, R31, -R26 ;  /* 0x8000001a1f037221 */ /* 0x000fe20000010000 */
[----:B------:R-:W-:Y:S01]  /*0860*/  FADD.FTZ R16, R25, -R32 ;  /* 0x8000002019107221 */ /* 0x000fe20000010000 */
[----:B------:R-:W-:Y:S01]  /*0870*/  FADD.FTZ R17, R28, -R29 ;  /* 0x8000001d1c117221 */ /* 0x000fe20000010000 */
[----:B------:R-:W-:Y:S01]  /*0880*/  FADD.FTZ R18, R20, -R33 ;  /* 0x8000002114127221 */ /* 0x000fe20000010000 */
[----:B------:R-:W-:Y:S01]  /*0890*/  FADD.FTZ R19, R19, -R36 ;  /* 0x8000002413137221 */ /* 0x000fe20000010000 */
[----:B-1----:R1:W-:Y:S04]  /*08a0*/  STG.E.64 desc[UR76][R22.64], R2 ;  /* 0x0000000216007986 */ /* 0x0023e8000c101b4c */
[----:B------:R1:W-:Y:S04]  /*08b0*/  STG.E.64 desc[UR76][R10.64], R16 ;  /* 0x000000100a007986 */ /* 0x0003e8000c101b4c */
[----:B------:R1:W-:Y:S01]  /*08c0*/  STG.E.64 desc[UR76][R14.64], R18 ;  /* 0x000000120e007986 */ /* 0x0003e2000c101b4c */
[----:B------:R-:W-:-:S02]  /*08d0*/  MOV R33, R24 ;  /* 0x0000001800217202 */ /* 0x000fc40000000f00 */
[----:B------:R-:W-:-:S07]  /*08e0*/  MOV R31, R0 ;  /* 0x00000000001f7202 */ /* 0x000fce0000000f00 */
.L_x_64:
[----:B0-----:R-:W-:Y:S05]  /*08f0*/  BSYNC.RECONVERGENT B0 ;  /* 0x0000000000007941 */ /* 0x001fea0003800200 */
.L_x_63:
[----:B------:R-:W-:Y:S05]  /*0900*/  @!P1 EXIT ;  /* 0x000000000000994d */ /* 0x000fea0003800000 */
.L_x_65:
[----:B01----:R-:W0:Y:S01]  /*0910*/  LDC.64 R16, c[0x0][0x398] ;  /* 0x0000e600ff107b82 */ /* 0x003e220000000a00 */
[----:B------:R-:W2:Y:S04]  /*0920*/  LDG.E.64 R28, desc[UR76][R8.64] ;  /* 0x0000004c081c7981 */ /* 0x000ea8000c1e1b00 */
[----:B------:R-:W2:Y:S03]  /*0930*/  LDG.E.64 R2, desc[UR76][R4.64] ;  /* 0x0000004c04027981 */ /* 0x000ea6000c1e1b00 */
[----:B------:R-:W1:Y:S01]  /*0940*/  LDC.64 R18, c[0x0][0x390] ;  /* 0x0000e400ff127b82 */ /* 0x000e620000000a00 */
[----:B------:R-:W3:Y:S04]  /*0950*/  LDG.E.64 R24, desc[UR76][R12.64] ;  /* 0x0000004c0c187981 */ /* 0x000ee8000c1e1b00 */
[----:B------:R-:W4:Y:S04]  /*0960*/  LDG.E.64 R20, desc[UR76][R6.64] ;  /* 0x0000004c06147981 */ /* 0x000f28000c1e1b00 */
[----:B0-----:R-:W5:Y:S04]  /*0970*/  LDG.E.64 R26, desc[UR76][R16.64] ;  /* 0x0000004c101a7981 */ /* 0x001f68000c1e1b00 */
[----:B-1----:R-:W4:Y:S01]  /*0980*/  LDG.E.64 R22, desc[UR76][R18.64] ;  /* 0x0000004c12167981 */ /* 0x002f22000c1e1b00 */
[-C--:B--2---:R-:W-:Y:S01]  /*0990*/  FMUL.FTZ R35, R29, R3.reuse ;  /* 0x000000031d237220 */ /* 0x084fe20000410000 */
[----:B------:R-:W-:-:S03]  /*09a0*/  FMUL.FTZ R0, R28, R3 ;  /* 0x000000031c007220 */ /* 0x000fc60000410000 */
[C---:B------:R-:W-:Y:S01]  /*09b0*/  FFMA.FTZ R34, R28.reuse, R2, -R35 ;  /* 0x000000021c227223 */ /* 0x040fe20000010823 */
[-C--:B-----5:R-:W-:Y:S01]  /*09c0*/  FMUL.FTZ R37, R29, R27.reuse ;  /* 0x0000001b1d257220 */ /* 0x0a0fe20000410000 */
[----:B------:R-:W-:-:S03]  /*09d0*/  FMUL.FTZ R35, R28, R27 ;  /* 0x0000001b1c237220 */ /* 0x000fc60000410000 */
[----:B------:R-:W-:Y:S01]  /*09e0*/  FFMA.FTZ R32, R28, R26, -R37 ;  /* 0x0000001a1c207223 */ /* 0x000fe20000010825 */
[C---:B------:R-:W-:Y:S01]  /*09f0*/  FFMA.FTZ R28, R29.reuse, R2, R0 ;  /* 0x000000021d1c7223 */ /* 0x040fe20000010000 */
[----:B------:R-:W-:Y:S01]  /*0a00*/  FFMA.FTZ R29, R29, R26, R35 ;  /* 0x0000001a1d1d7223 */ /* 0x000fe20000010023 */
[-C--:B---3--:R-:W-:Y:S01]  /*0a10*/  FMUL.FTZ R35, R25, R27.reuse ;  /* 0x0000001b19237220 */ /* 0x088fe20000410000 */
[----:B------:R-:W-:-:S03]  /*0a20*/  FMUL.FTZ R0, R24, R27 ;  /* 0x0000001b18007220 */ /* 0x000fc60000410000 */
[-C--:B------:R-:W-:Y:S01]  /*0a30*/  FFMA.FTZ R27, R24, R26.reuse, -R35 ;  /* 0x0000001a181b7223 */ /* 0x080fe20000010823 */
[C---:B----4-:R-:W-:Y:S01]  /*0a40*/  FMUL.FTZ R35, R25.reuse, R21 ;  /* 0x0000001519237220 */ /* 0x050fe20000410000 */
[----:B------:R-:W-:-:S03]  /*0a50*/  FFMA.FTZ R37, R25, R26, R0 ;  /* 0x0000001a19257223 */ /* 0x000fc60000010000 */
[C---:B------:R-:W-:Y:S01]  /*0a60*/  FFMA.FTZ R26, R24.reuse, R20, -R35 ;  /* 0x00000014181a7223 */ /* 0x040fe20000010823 */
[----:B------:R-:W-:-:S04]  /*0a70*/  FMUL.FTZ R24, R24, R21 ;  /* 0x0000001518187220 */ /* 0x000fc80000410000 */
[----:B------:R-:W-:Y:S01]  /*0a80*/  FFMA.FTZ R35, R25, R20, R24 ;  /* 0x0000001419237223 */ /* 0x000fe20000010018 */
[CC--:B------:R-:W-:Y:S01]  /*0a90*/  FMUL.FTZ R25, R3.reuse, R23.reuse ;  /* 0x0000001703197220 */ /* 0x0c0fe20000410000 */
[-C--:B------:R-:W-:Y:S01]  /*0aa0*/  FMUL.FTZ R24, R3, R22.reuse ;  /* 0x0000001603187220 */ /* 0x080fe20000410000 */
[CC--:B------:R-:W-:Y:S02]  /*0ab0*/  FMUL.FTZ R3, R21.reuse, R23.reuse ;  /* 0x0000001715037220 */ /* 0x0c0fe40000410000 */
[CC--:B------:R-:W-:Y:S01]  /*0ac0*/  FFMA.FTZ R0, R2.reuse, R22.reuse, -R25 ;  /* 0x0000001602007223 */ /* 0x0c0fe20000010819 */
[----:B------:R-:W-:Y:S01]  /*0ad0*/  FFMA.FTZ R2, R2, R23, R24 ;  /* 0x0000001702027223 */ /* 0x000fe20000010018 */
[-C--:B------:R-:W-:Y:S01]  /*0ae0*/  FMUL.FTZ R24, R21, R22.reuse ;  /* 0x0000001615187220 */ /* 0x080fe20000410000 */
[----:B------:R-:W-:-:S03]  /*0af0*/  FFMA.FTZ R3, R20, R22, -R3 ;  /* 0x0000001614037223 */ /* 0x000fc60000010803 */
[----:B------:R-:W-:Y:S02]  /*0b00*/  FFMA.FTZ R22, R20, R23, R24 ;  /* 0x0000001714167223 */ /* 0x000fe40000010018 */
[----:B------:R-:W0:Y:S01]  /*0b10*/  LDC.64 R20, c[0x0][0x388] ;  /* 0x0000e200ff147b82 */ /* 0x000e220000000a00 */
[----:B------:R-:W-:Y:S01]  /*0b20*/  FADD.FTZ R34, R34, -R26 ;  /* 0x8000001a22227221 */ /* 0x000fe20000010000 */
[----:B------:R-:W-:Y:S01]  /*0b30*/  FADD.FTZ R35, R28, -R35 ;  /* 0x800000231c237221 */ /* 0x000fe20000010000 */
[----:B------:R-:W-:Y:S01]  /*0b40*/  FADD.FTZ R36, R27, -R0 ;  /* 0x800000001b247221 */ /* 0x000fe20000010000 */
[----:B------:R-:W-:Y:S01]  /*0b50*/  FADD.FTZ R37, R37, -R2 ;  /* 0x8000000225257221 */ /* 0x000fe20000010000 */
[----:B------:R-:W-:Y:S01]  /*0b60*/  FADD.FTZ R28, R3, -R32 ;  /* 0x80000020031c7221 */ /* 0x000fe20000010000 */
[----:B------:R-:W-:Y:S01]  /*0b70*/  FADD.FTZ R29, R22, -R29 ;  /* 0x8000001d161d7221 */ /* 0x000fe20000010000 */
[----:B0-----:R0:W-:Y:S04]  /*0b80*/  STG.E.64 desc[UR76][R20.64], R34 ;  /* 0x0000002214007986 */ /* 0x0011e8000c101b4c */
[----:B------:R-:W-:Y:S04]  /*0b90*/  STG.E.64 desc[UR76][R10.64], R36 ;  /* 0x000000240a007986 */ /* 0x000fe8000c101b4c */
[----:B------:R1:W-:Y:S04]  /*0ba0*/  STG.E.64 desc[UR76][R14.64], R28 ;  /* 0x0000001c0e007986 */ /* 0x0003e8000c101b4c */
[----:B------:R-:W2:Y:S04]  /*0bb0*/  LDG.E.64 R2, desc[UR76][R8.64] ;  /* 0x0000004c08027981 */ /* 0x000ea8000c1e1b00 */
[----:B------:R-:W2:Y:S04]  /*0bc0*/  LDG.E.64 R22, desc[UR76][R4.64] ;  /* 0x0000004c04167981 */ /* 0x000ea8000c1e1b00 */
[----:B------:R-:W0:Y:S04]  /*0bd0*/  LDG.E.64 R18, desc[UR76][R18.64] ;  /* 0x0000004c12127981 */ /* 0x000e28000c1e1b00 */
[----:B------:R-:W3:Y:S04]  /*0be0*/  LDG.E.64 R16, desc[UR76][R16.64] ;  /* 0x0000004c10107981 */ /* 0x000ee8000c1e1b00 */
[----:B------:R-:W3:Y:S04]  /*0bf0*/  LDG.E.64 R26, desc[UR76][R12.64] ;  /* 0x0000004c0c1a7981 */ /* 0x000ee8000c1e1b00 */
[----:B------:R-:W4:Y:S01]  /*0c00*/  LDG.E.64 R24, desc[UR76][R6.64] ;  /* 0x0000004c06187981 */ /* 0x000f22000c1e1b00 */
[----:B------:R-:W-:-:S04]  /*0c10*/  LEA R33, P0, R30, R33, 0x1 ;  /* 0x000000211e217211 */ /* 0x000fc800078008ff */
[----:B------:R-:W-:Y:S02]  /*0c20*/  LEA.HI.X R31, R30, R31, RZ, 0x1, P0 ;  /* 0x0000001f1e1f7211 */ /* 0x000fe400000f0cff */
[----:B------:R-:W-:-:S04]  /*0c30*/  ISETP.GE.U32.AND P0, PT, R33, UR12, PT ;  /* 0x0000000c21007c0c */ /* 0x000fc8000bf06070 */
[----:B------:R-:W-:Y:S01]  /*0c40*/  ISETP.GE.AND.EX P0, PT, R31, UR71, PT, P0 ;  /* 0x000000471f007c0c */ /* 0x000fe2000bf06300 */
[-C--:B--2---:R-:W-:Y:S01]  /*0c50*/  FMUL.FTZ R0, R3, R23.reuse ;  /* 0x0000001703007220 */ /* 0x084fe20000410000 */
[C---:B------:R-:W-:Y:S01]  /*0c60*/  FMUL.FTZ R32, R2.reuse, R23 ;  /* 0x0000001702207220 */ /* 0x040fe20000410000 */
[CC--:B0-----:R-:W-:Y:S01]  /*0c70*/  FMUL.FTZ R35, R23.reuse, R19.reuse ;  /* 0x0000001317237220 */ /* 0x0c1fe20000410000 */
[----:B------:R-:W-:Y:S01]  /*0c80*/  FMUL.FTZ R34, R23, R18 ;  /* 0x0000001217227220 */ /* 0x000fe20000410000 */
[-C--:B------:R-:W-:Y:S01]  /*0c90*/  FFMA.FTZ R23, R2, R22.reuse, -R0 ;  /* 0x0000001602177223 */ /* 0x080fe20000010800 */
[----:B------:R-:W-:Y:S01]  /*0ca0*/  FFMA.FTZ R0, R3, R22, R32 ;  /* 0x0000001603007223 */ /* 0x000fe20000010020 */
[C---:B-1----:R-:W-:Y:S01]  /*0cb0*/  FFMA.FTZ R29, R22.reuse, R18, -R35 ;  /* 0x00000012161d7223 */ /* 0x042fe20000010823 */
[----:B------:R-:W-:Y:S01]  /*0cc0*/  FFMA.FTZ R28, R22, R19, R34 ;  /* 0x00000013161c7223 */ /* 0x000fe20000010022 */
[CC--:B---3--:R-:W-:Y:S01]  /*0cd0*/  FMUL.FTZ R37, R27.reuse, R17.reuse ;  /* 0x000000111b257220 */ /* 0x0c8fe20000410000 */
[----:B------:R-:W-:Y:S01]  /*0ce0*/  FMUL.FTZ R34, R26, R17 ;  /* 0x000000111a227220 */ /* 0x000fe20000410000 */
[----:B----4-:R-:W-:-:S02]  /*0cf0*/  FMUL.FTZ R35, R27, R25 ;  /* 0x000000191b237220 */ /* 0x010fc40000410000 */
[C---:B------:R-:W-:Y:S01]  /*0d00*/  FFMA.FTZ R32, R26.reuse, R16, -R37 ;  /* 0x000000101a207223 */ /* 0x040fe20000010825 */
[C---:B------:R-:W-:Y:S01]  /*0d10*/  FMUL.FTZ R37, R26.reuse, R25 ;  /* 0x000000191a257220 */ /* 0x040fe20000410000 */
[----:B------:R-:W-:Y:S01]  /*0d20*/  FFMA.FTZ R22, R26, R24, -R35 ;  /* 0x000000181a167223 */ /* 0x000fe20000010823 */
[C---:B------:R-:W-:Y:S02]  /*0d30*/  FFMA.FTZ R35, R27.reuse, R16, R34 ;  /* 0x000000101b237223 */ /* 0x040fe40000010022 */
        /* <DEDUP_REMOVED lines=8> */
[----:B------:R-:W-:Y:S01]  /*0dc0*/  FADD.FTZ R22, R23, -R22 ;  /* 0x8000001617167221 */ /* 0x000fe20000010000 */
[----:B------:R-:W-:Y:S01]  /*0dd0*/  FFMA.FTZ R17, R2, R16, -R37 ;  /* 0x0000001002117223 */ /* 0x000fe20000010825 */
[----:B------:R-:W-:Y:S01]  /*0de0*/  FADD.FTZ R23, R0, -R27 ;  /* 0x8000001b00177221 */ /* 0x000fe20000010000 */
[----:B------:R-:W-:Y:S01]  /*0df0*/  FADD.FTZ R34, R32, -R29 ;  /* 0x8000001d20227221 */ /* 0x000fe20000010000 */
[----:B------:R-:W-:Y:S01]  /*0e00*/  FADD.FTZ R35, R35, -R28 ;  /* 0x8000001c23237221 */ /* 0x000fe20000010000 */
[----:B------:R-:W-:Y:S01]  /*0e10*/  FADD.FTZ R18, R18, -R17 ;  /* 0x8000001112127221 */ /* 0x000fe20000010000 */
[----:B------:R-:W-:Y:S01]  /*0e20*/  FADD.FTZ R19, R25, -R26 ;  /* 0x8000001a19137221 */ /* 0x000fe20000010000 */
[----:B------:R0:W-:Y:S04]  /*0e30*/  STG.E.64 desc[UR76][R20.64], R22 ;  /* 0x0000001614007986 */ /* 0x0001e8000c101b4c */
[----:B------:R0:W-:Y:S04]  /*0e40*/  STG.E.64 desc[UR76][R10.64], R34 ;  /* 0x000000220a007986 */ /* 0x0001e8000c101b4c */
[----:B------:R0:W-:Y:S01]  /*0e50*/  STG.E.64 desc[UR76][R14.64], R18 ;  /* 0x000000120e007986 */ /* 0x0001e2000c101b4c */
[----:B------:R-:W-:Y:S05]  /*0e60*/  @!P0 BRA `(.L_x_65) ;  /* 0xfffffff800a88947 */ /* 0x000fea000383ffff */
[----:B------:R-:W-:Y:S05]  /*0e70*/  EXIT ;  /* 0x000000000000794d */ /* 0x000fea0003800000 */
.L_x_59:
[----:B------:R-:W0:Y:S01]  /*0e80*/  LDCU.128 UR24, c[0x0][0x600] ;  /* 0x0000c000ff1877ac */ /* 0x000e220008000c00 */
[----:B------:R-:W-:Y:S01]  /*0e90*/  IADD3 R0, PT, PT, R0, -0x1, RZ ;  /* 0xffffffff00007810 */ /* 0x000fe20007ffe0ff */
[----:B------:R-:W-:Y:S01]  /*0ea0*/  BSSY.RECONVERGENT B0, `(.L_x_66) ;  /* 0x00001ae000007945 */ /* 0x000fe20003800200 */
[----:B------:R-:W-:Y:S01]  /*0eb0*/  SHF.L.U64.HI R3, R2, 0x3, R3 ;  /* 0x0000000302037819 */ /* 0x000fe20000010203 */
[----:B------:R-:W1:Y:S01]  /*0ec0*/  LDCU UR4, c[0x0][0x380] ;  /* 0x00007000ff0477ac */ /* 0x000e620008000800 */
[C---:B------:R-:W-:Y:S02]  /*0ed0*/  ISETP.NE.AND P1, PT, R0.reuse, RZ, PT ;  /* 0x000000ff0000720c */ /* 0x040fe40003f25270 */
[----:B------:R-:W-:Y:S01]  /*0ee0*/  VIMNMX.U32 R0, PT, PT, R0, 0x18, PT ;  /* 0x0000001800007848 */ /* 0x000fe20003fe0000 */
[----:B------:R-:W2:Y:S03]  /*0ef0*/  LDCU UR70, c[0x0][0x3a4] ;  /* 0x00007480ff4677ac */ /* 0x000ea60008000800 */
[----:B------:R-:W-:Y:S01]  /*0f00*/  IADD3 R0, PT, PT, R0, 0x1, RZ ;  /* 0x0000000100007810 */ /* 0x000fe20007ffe0ff */
[----:B------:R-:W3:Y:S01]  /*0f10*/  LDCU UR69, c[0x0][0x4d8] ;  /* 0x00009b00ff4577ac */ /* 0x000ee20008000800 */
        /* <DEDUP_REMOVED lines=36> */
[----:B------:R-:W1:Y:S01]  /*1160*/  LDCU UR22, c[0x0][0x490] ;  /* 0x00009200ff1677ac */ /* 0x000e620008000800 */
        /* <DEDUP_REMOVED lines=9> */
[----:B------:R-:W1:Y:S01]  /*1200*/  LDCU.64 UR36, c[0x0][0x3a8] ;  /* 0x00007500ff2477ac */ /* 0x000e620008000a00 */
[----:B------:R-:W1:Y:S01]  /*1210*/  LDCU.64 UR38, c[0x0][0x4d0] ;  /* 0x00009a00ff2677ac */ /* 0x000e620008000a00 */
[----:B------:R-:W1:Y:S01]  /*1220*/  LDCU.64 UR40, c[0x0][0x3b0] ;  /* 0x00007600ff2877ac */ /* 0x000e620008000a00 */
[----:B------:R-:W1:Y:S01]  /*1230*/  LDCU.64 UR42, c[0x0][0x4e0] ;  /* 0x00009c00ff2a77ac */ /* 0x000e620008000a00 */
[----:B------:R-:W1:Y:S01]  /*1240*/  LDCU.64 UR44, c[0x0][0x3c0] ;  /* 0x00007800ff2c77ac */ /* 0x000e620008000a00 */
[----:B------:R-:W1:Y:S01]  /*1250*/  LDCU.64 UR46, c[0x0][0x4e8] ;  /* 0x00009d00ff2e77ac */ /* 0x000e620008000a00 */
[----:B------:R-:W1:Y:S01]  /*1260*/  LDCU.64 UR48, c[0x0][0x3c8] ;  /* 0x00007900ff3077ac */ /* 0x000e620008000a00 */
[----:B0-----:R-:W-:-:S02]  /*1270*/  USHF.L.U64.HI UR72, UR26, 0x3, UR27 ;  /* 0x000000031a487899 */ /* 0x001fc4000801021b */
[----:B------:R-:W-:Y:S02]  /*1280*/  USHF.L.U32 UR73, UR26, 0x3, URZ ;  /* 0x000000031a497899 */ /* 0x000fe400080006ff */
[----:B------:R-:W-:Y:S02]  /*1290*/  USHF.L.U64.HI UR74, UR24, 0x3, UR25 ;  /* 0x00000003184a7899 */ /* 0x000fe40008010219 */
[----:B--234-:R-:W-:-:S12]  /*12a0*/  USHF.L.U32 UR75, UR24, 0x3, URZ ;  /* 0x00000003184b7899 */ /* 0x01cfd800080006ff */
.L_x_68:
[----:B------:R-:W-:Y:S01]  /*12b0*/  HFMA2 R32, -RZ, RZ, 0, 0 ;  /* 0x00000000ff207431 */ /* 0x000fe200000001ff */
[----:B------:R-:W-:-:S04]  /*12c0*/  UIADD3 UR24, UPT, UPT, -UR70, URZ, URZ ;  /* 0x000000ff46187290 */ /* 0x000fc8000fffe1ff */
[----:B-1----:R-:W-:-:S05]  /*12d0*/  IMAD.HI.U32 R4, R33, UR36, R32 ;  /* 0x0000002421047c27 */ /* 0x002fca000f8e0020 */
        /* <DEDUP_REMOVED lines=285> */
[----:B------:R-:W-:Y:S02]  /*24b0*/  @P0 MOV R10, RZ ;  /* 0x000000ff000a0202 */ /* 0x000fe40000000f00 */
[----:B------:R-:W-:-:S03]  /*24c0*/  IADD3 R5, PT, PT, -R11, RZ, RZ ;  /* 0x000000ff0b057210 */ /* 0x000fc60007ffe1ff */
[----:B------:R-:W3:Y:S02]  /*24d0*/  @P0 LDC.64 R8, c[0x0][0x5f0] ;  /* 0x00017c00ff080b82 */ /* 0x000ee40000000a00 */
[----:B------:R-:W-:-:S06]  /*24e0*/  IMAD R5, R5, UR24, R18 ;  /* 0x0000001805057c24 */ /* 0x000fcc000f8e0212 */
[----:B------:R-:W4:Y:S01]  /*24f0*/  @P0 LDC R15, c[0x0][0x5f8] ;  /* 0x00017e00ff0f0b82 */ /* 0x000f220000000800 */
[----:B--2---:R-:W-:-:S04]  /*2500*/  @P0 IMAD.HI.U32 R12, R11, R12, R10 ;  /* 0x0000000c0b0c0227 */ /* 0x004fc800078e000a */
[C---:B------:R-:W-:Y:S01]  /*2510*/  IMAD R21, R5.reuse, UR35, R21 ;  /* 0x0000002305157c24 */ /* 0x040fe2000f8e0215 */
[----:B------:R-:W-:Y:S01]  /*2520*/  @P0 SHF.R.U32.HI R12, RZ, R13, R12 ;  /* 0x0000000dff0c0219 */ /* 0x000fe2000001160c */
[C---:B-1----:R-:W-:Y:S02]  /*2530*/  IMAD R6, R5.reuse, UR26, R6 ;  /* 0x0000001a05067c24 */ /* 0x042fe4000f8e0206 */
[----:B------:R-:W-:Y:S01]  /*2540*/  IMAD R4, R5, UR27, R4 ;  /* 0x0000001b05047c24 */ /* 0x000fe2000f8e0204 */
[----:B------:R-:W-:-:S05]  /*2550*/  @P0 IADD3 R7, PT, PT, -R12, RZ, RZ ;  /* 0x000000ff0c070210 */ /* 0x000fca0007ffe1ff */
[----:B0-----:R-:W-:-:S04]  /*2560*/  @P0 IMAD R11, R7, R14, R11 ;  /* 0x0000000e070b0224 */ /* 0x001fc800078e020b */
[C---:B---3--:R-:W-:Y:S02]  /*2570*/  @P0 IMAD R21, R11.reuse, R8, R21 ;  /* 0x000000080b150224 */ /* 0x048fe400078e0215 */
[C---:B------:R-:W-:Y:S02]  /*2580*/  @P0 IMAD R6, R11.reuse, R9, R6 ;  /* 0x000000090b060224 */ /* 0x040fe400078e0206 */
[----:B----4-:R-:W-:-:S07]  /*2590*/  @P0 IMAD R4, R11, R15, R4 ;  /* 0x0000000f0b040224 */ /* 0x010fce00078e0204 */
.L_x_67:
[----:B------:R-:W0:Y:S08]  /*25a0*/  LDC.64 R8, c[0x0][0x390] ;  /* 0x0000e400ff087b82 */ /* 0x000e300000000a00 */
[----:B------:R-:W1:Y:S08]  /*25b0*/  LDC.64 R24, c[0x0][0x398] ;  /* 0x0000e600ff187b82 */ /* 0x000e700000000a00 */
[----:B------:R-:W2:Y:S01]  /*25c0*/  LDC.64 R14, c[0x0][0x388] ;  /* 0x0000e200ff0e7b82 */ /* 0x000ea20000000a00 */
[----:B0-----:R-:W-:-:S03]  /*25d0*/  IMAD.WIDE.U32 R6, R6, 0x8, R8 ;  /* 0x0000000806067825 */ /* 0x001fc600078e0008 */
[----:B------:R-:W-:Y:S01]  /*25e0*/  IADD3 R10, P0, PT, R6, UR73, RZ ;  /* 0x00000049060a7c10 */ /* 0x000fe2000ff1e0ff */
[----:B-1----:R-:W-:-:S03]  /*25f0*/  IMAD.WIDE.U32 R24, R4, 0x8, R24 ;  /* 0x0000000804187825 */ /* 0x002fc600078e0018 */
[----:B------:R-:W-:Y:S02]  /*2600*/  IADD3.X R11, PT, PT, R7, UR72, RZ, P0, !PT ;  /* 0x00000048070b7c10 */ /* 0x000fe400087fe4ff */
[----:B------:R-:W-:Y:S01]  /*2610*/  IADD3 R8, P2, PT, R10, UR73, RZ ;  /* 0x000000490a087c10 */ /* 0x000fe2000ff5e0ff */
[----:B------:R-:W3:Y:S01]  /*2620*/  LDG.E.64 R6, desc[UR76][R6.64] ;  /* 0x0000004c06067981 */ /* 0x000ee2000c1e1b00 */
[----:B------:R-:W-:Y:S02]  /*2630*/  IADD3 R22, P0, PT, R24, R17, RZ ;  /* 0x0000001118167210 */ /* 0x000fe40007f1e0ff */
[----:B------:R-:W-:Y:S01]  /*2640*/  IADD3.X R9, PT, PT, R11, UR72, RZ, P2, !PT ;  /* 0x000000480b097c10 */ /* 0x000fe200097fe4ff */
[----:B------:R-:W4:Y:S01]  /*2650*/  LDG.E.64 R18, desc[UR76][R24.64] ;  /* 0x0000004c18127981 */ /* 0x000f22000c1e1b00 */
[----:B------:R-:W-:Y:S02]  /*2660*/  IADD3.X R23, PT, PT, R25, R16, RZ, P0, !PT ;  /* 0x0000001019177210 */ /* 0x000fe400007fe4ff */
[----:B------:R-:W-:Y:S01]  /*2670*/  LEA R4, P0, -R2, R22, 0x3 ;  /* 0x0000001602047211 */ /* 0x000fe200078019ff */
[----:B------:R-:W4:Y:S04]  /*2680*/  LDG.E.64 R10, desc[UR76][R10.64] ;  /* 0x0000004c0a0a7981 */ /* 0x000f28000c1e1b00 */
[----:B------:R-:W5:Y:S01]  /*2690*/  LDG.E.64 R8, desc[UR76][R8.64] ;  /* 0x0000004c08087981 */ /* 0x000f62000c1e1b00 */
[----:B------:R-:W-:-:S03]  /*26a0*/  IADD3.X R5, PT, PT, R23, ~R3, RZ, P0, !PT ;  /* 0x8000000317057210 */ /* 0x000fc600007fe4ff */
[----:B------:R0:W3:Y:S04]  /*26b0*/  LDG.E.64 R12, desc[UR76][R22.64] ;  /* 0x0000004c160c7981 */ /* 0x0000e8000c1e1b00 */
[----:B------:R-:W3:Y:S01]  /*26c0*/  LDG.E.64 R4, desc[UR76][R4.64] ;  /* 0x0000004c04047981 */ /* 0x000ee2000c1e1b00 */
[----:B--2---:R-:W-:-:S04]  /*26d0*/  IMAD.WIDE.U32 R14, R21, 0x8, R14 ;  /* 0x00000008150e7825 */ /* 0x004fc800078e000e */
[-C--:B----4-:R-:W-:Y:S01]  /*26e0*/  FMUL.FTZ R27, R11, R19.reuse ;  /* 0x000000130b1b7220 */ /* 0x090fe20000410000 */
[-C--:B------:R-:W-:Y:S01]  /*26f0*/  FMUL.FTZ R26, R10, R19.reuse ;  /* 0x000000130a1a7220 */ /* 0x080fe20000410000 */
[-C--:B-----5:R-:W-:Y:S01]  /*2700*/  FMUL.FTZ R25, R9, R19.reuse ;  /* 0x0000001309197220 */ /* 0x0a0fe20000410000 */
[----:B------:R-:W-:Y:S01]  /*2710*/  FMUL.FTZ R24, R8, R19 ;  /* 0x0000001308187220 */ /* 0x000fe20000410000 */
[-C--:B------:R-:W-:Y:S01]  /*2720*/  FFMA.FTZ R20, R10, R18.reuse, -R27 ;  /* 0x000000120a147223 */ /* 0x080fe2000001081b */
[CC--:B------:R-:W-:Y:S01]  /*2730*/  FFMA.FTZ R19, R11.reuse, R18.reuse, R26 ;  /* 0x000000120b137223 */ /* 0x0c0fe2000001001a */
[-C--:B0-----:R-:W-:Y:S01]  /*2740*/  FFMA.FTZ R22, R8, R18.reuse, -R25 ;  /* 0x0000001208167223 */ /* 0x081fe20000010819 */
[----:B---3--:R-:W-:Y:S01]  /*2750*/  FMUL.FTZ R23, R11, R13 ;  /* 0x0000000d0b177220 */ /* 0x008fe20000410000 */
[----:B------:R-:W-:Y:S01]  /*2760*/  FMUL.FTZ R25, R13, R7 ;  /* 0x000000070d197220 */ /* 0x000fe20000410000 */
[----:B------:R-:W-:Y:S01]  /*2770*/  FFMA.FTZ R18, R9, R18, R24 ;  /* 0x0000001209127223 */ /* 0x000fe20000010018 */
[C---:B------:R-:W-:Y:S01]  /*2780*/  FMUL.FTZ R24, R10.reuse, R13 ;  /* 0x0000000d0a187220 */ /* 0x040fe20000410000 */
[----:B------:R-:W-:Y:S01]  /*2790*/  FFMA.FTZ R10, R10, R12, -R23 ;  /* 0x0000000c0a0a7223 */ /* 0x000fe20000010817 */
[-C--:B------:R-:W-:Y:S01]  /*27a0*/  FMUL.FTZ R26, R13, R6.reuse ;  /* 0x000000060d1a7220 */ /* 0x080fe20000410000 */
[C---:B------:R-:W-:Y:S01]  /*27b0*/  FFMA.FTZ R23, R12.reuse, R6, -R25 ;  /* 0x000000060c177223 */ /* 0x040fe20000010819 */
[----:B------:R-:W-:Y:S01]  /*27c0*/  FMUL.FTZ R25, R9, R5 ;  /* 0x0000000509197220 */ /* 0x000fe20000410000 */
[-C--:B------:R-:W-:Y:S01]  /*27d0*/  FMUL.FTZ R21, R5, R7.reuse ;  /* 0x0000000705157220 */ /* 0x080fe20000410000 */
[----:B------:R-:W-:Y:S01]  /*27e0*/  FFMA.FTZ R11, R11, R12, R24 ;  /* 0x0000000c0b0b7223 */ /* 0x000fe20000010018 */
[----:B------:R-:W-:Y:S01]  /*27f0*/  FFMA.FTZ R13, R12, R7, R26 ;  /* 0x000000070c0d7223 */ /* 0x000fe2000001001a */
[C---:B------:R-:W-:Y:S01]  /*2800*/  FMUL.FTZ R12, R8.reuse, R5 ;  /* 0x00000005080c7220 */ /* 0x040fe20000410000 */
[----:B------:R-:W-:Y:S01]  /*2810*/  FFMA.FTZ R25, R8, R4, -R25 ;  /* 0x0000000408197223 */ /* 0x000fe20000010819 */
[-C--:B------:R-:W-:Y:S01]  /*2820*/  FMUL.FTZ R8, R5, R6.reuse ;  /* 0x0000000605087220 */ /* 0x080fe20000410000 */
[----:B------:R-:W-:Y:S01]  /*2830*/  FFMA.FTZ R21, R4, R6, -R21 ;  /* 0x0000000604157223 */ /* 0x000fe20000010815 */
[----:B------:R-:W-:Y:S01]  /*2840*/  IADD3 R6, P0, PT, R14, UR75, RZ ;  /* 0x0000004b0e067c10 */ /* 0x000fe2000ff1e0ff */
[----:B------:R-:W-:Y:S01]  /*2850*/  FFMA.FTZ R12, R9, R4, R12 ;  /* 0x00000004090c7223 */ /* 0x000fe2000001000c */
[----:B------:R-:W-:-:S02]  /*2860*/  FFMA.FTZ R24, R4, R7, R8 ;  /* 0x0000000704187223 */ /* 0x000fc40000010008 */
[----:B------:R-:W-:Y:S02]  /*2870*/  IADD3.X R7, PT, PT, R15, UR74, RZ, P0, !PT ;  /* 0x0000004a0f077c10 */ /* 0x000fe400087fe4ff */
[----:B------:R-:W-:Y:S01]  /*2880*/  IADD3 R8, P0, PT, R6, UR75, RZ ;  /* 0x0000004b06087c10 */ /* 0x000fe2000ff1e0ff */
[----:B------:R-:W-:Y:S01]  /*2890*/  FADD.FTZ R10, R10, -R25 ;  /* 0x800000190a0a7221 */ /* 0x000fe20000010000 */
[----:B------:R-:W-:Y:S01]  /*28a0*/  FADD.FTZ R11, R11, -R12 ;  /* 0x8000000c0b0b7221 */ /* 0x000fe20000010000 */
[----:B------:R-:W-:Y:S01]  /*28b0*/  FADD.FTZ R4, R22, -R23 ;  /* 0x8000001716047221 */ /* 0x000fe20000010000 */
[----:B------:R-:W-:Y:S01]  /*28c0*/  FADD.FTZ R5, R18, -R13 ;  /* 0x8000000d12057221 */ /* 0x000fe20000010000 */
[----:B------:R-:W-:Y:S01]  /*28d0*/  FADD.FTZ R18, R21, -R20 ;  /* 0x8000001415127221 */ /* 0x000fe20000010000 */
[----:B------:R-:W-:Y:S01]  /*28e0*/  IADD3.X R9, PT, PT, R7, UR74, RZ, P0, !PT ;  /* 0x0000004a07097c10 */ /* 0x000fe200087fe4ff */
[----:B------:R-:W-:Y:S01]  /*28f0*/  FADD.FTZ R19, R24, -R19 ;  /* 0x8000001318137221 */ /* 0x000fe20000010000 */
[----:B------:R-:W-:Y:S01]  /*2900*/  IADD3 R33, P0, PT, R30, R33, RZ ;  /* 0x000000211e217210 */ /* 0x000fe20007f1e0ff */
[----:B------:R0:W-:Y:S03]  /*2910*/  STG.E.64 desc[UR76][R14.64], R10 ;  /* 0x0000000a0e007986 */ /* 0x0001e6000c101b4c */
[----:B------:R-:W-:Y:S01]  /*2920*/  IADD3.X R31, PT, PT, RZ, R31, RZ, P0, !PT ;  /* 0x0000001fff1f7210 */ /* 0x000fe200007fe4ff */
[----:B------:R0:W-:Y:S01]  /*2930*/  STG.E.64 desc[UR76][R6.64], R4 ;  /* 0x0000000406007986 */ /* 0x0001e2000c101b4c */
[----:B------:R-:W-:-:S03]  /*2940*/  ISETP.GE.U32.AND P0, PT, R33, UR4, PT ;  /* 0x0000000421007c0c */ /* 0x000fc6000bf06070 */
[----:B------:R0:W-:Y:S01]  /*2950*/  STG.E.64 desc[UR76][R8.64], R18 ;  /* 0x0000001208007986 */ /* 0x0001e2000c101b4c */
[----:B------:R-:W-:-:S13]  /*2960*/  ISETP.GE.AND.EX P0, PT, R31, UR71, PT, P0 ;  /* 0x000000471f007c0c */ /* 0x000fda000bf06300 */
[----:B0-----:R-:W-:Y:S05]  /*2970*/  @!P0 BRA `(.L_x_68) ;  /* 0xffffffe8004c8947 */ /* 0x001fea000383ffff */
[----:B------:R-:W-:Y:S05]  /*2980*/  BSYNC.RECONVERGENT B0 ;  /* 0x0000000000007941 */ /* 0x000fea0003800200 */
.L_x_66:
[----:B------:R-:W-:Y:S05]  /*2990*/  EXIT ;  /* 0x000000000000794d */ /* 0x000fea0003800000 */
        .weak           $__internal_5_$__cuda_sm20_div_u64
        .type           $__internal_5_$__cuda_sm20_div_u64,@function
        .size           $__internal_5_$__cuda_sm20_div_u64,(.L_x_265 - $__internal_5_$__cuda_sm20_div_u64)
$__internal_5_$__cuda_sm20_div_u64:
        /* <DEDUP_REMOVED lines=69> */
[----:B------:R-:W-:Y:S06]  /*2df0*/  RET.REL.NODEC R4 `(_ZN2at6native12cross_kernelIN3c107complexIfEE16OffsetCalculatorILi3EjLb0EElEEviPT_PKS7_SA_T0_T1_SC_SC_) ;  /* 0xffffffd004807950 */ /* 0x000fec0003c3ffff */
.L_x_69:
        /* <DEDUP_REMOVED lines=16> */
.L_x_265:


//--------------------- .text._ZN2at6native12cross_kernelIN3c107complexIdEE16OffsetCalculatorILi3EjLb0EEiEEviPT_PKS7_SA_T0_T1_SC_SC_ --------------------------
	.section	.text._ZN2at6native12cross_kernelIN3c107complexIdEE16OffsetCalculatorILi3EjLb0EEiEEviPT_PKS7_SA_T0_T1_SC_SC_,"ax",@progbits
	.align	128
        .global         _ZN2at6native12cross_kernelIN3c107complexIdEE16OffsetCalculatorILi3EjLb0EEiEEviPT_PKS7_SA_T0_T1_SC_SC_
        .type           _ZN2at6native12cross_kernelIN3c107complexIdEE16OffsetCalculatorILi3EjLb0EEiEEviPT_PKS7_SA_T0_T1_SC_SC_,@function
        .size           _ZN2at6native12cross_kernelIN3c107complexIdEE16OffsetCalculatorILi3EjLb0EEiEEviPT_PKS7_SA_T0_T1_SC_SC_,(.L_x_266 - _ZN2at6native12cross_kernelIN3c107complexIdEE16OffsetCalculatorILi3EjLb0EEiEEviPT_PKS7_SA_T0_T1_SC_SC_)
        .other          _ZN2at6native12cross_kernelIN3c107complexIdEE16OffsetCalculatorILi3EjLb0EEiEEviPT_PKS7_SA_T0_T1_SC_SC_,@"STO_CUDA_ENTRY STV_DEFAULT"
_ZN2at6native12cross_kernelIN3c107complexIdEE16OffsetCalculatorILi3EjLb0EEiEEviPT_PKS7_SA_T0_T1_SC_SC_:
.text._ZN2at6native12cross_kernelIN3c107complexIdEE16OffsetCalculatorILi3EjLb0EEiEEviPT_PKS7_SA_T0_T1_SC_SC_:
        /* <DEDUP_REMOVED lines=41> */
[----:B0-----:R-:W-:Y:S02]  /*0290*/  IMAD.MOV.U32 R6, RZ, RZ, RZ ;  /* 0x000000ffff067224 */ /* 0x001fe400078e00ff */
[----:B-1----:R-:W-:-:S04]  /*02a0*/  IMAD R9, R9, R7, RZ ;  /* 0x0000000709097224 */ /* 0x002fc800078e02ff */
[----:B------:R-:W-:-:S06]  /*02b0*/  IMAD.HI.U32 R7, R7, R9, R6 ;  /* 0x0000000907077227 */ /* 0x000fcc00078e0006 */
[----:B------:R-:W-:-:S05]  /*02c0*/  IMAD.HI.U32 R6, R7, R4, RZ ;  /* 0x0000000407067227 */ /* 0x000fca00078e00ff */
[----:B------:R-:W-:-:S05]  /*02d0*/  IADD3 R7, PT, PT, -R6, RZ, RZ ;  /* 0x000000ff06077210 */ /* 0x000fca0007ffe1ff */
[----:B------:R-:W-:Y:S02]  /*02e0*/  IMAD R4, R7, UR6, R4 ;  /* 0x0000000607047c24 */ /* 0x000fe4000f8e0204 */
[----:B------:R-:W-:-:S03]  /*02f0*/  IMAD.MOV.U32 R7, RZ, RZ, RZ ;  /* 0x000000ffff077224 */ /* 0x000fc600078e00ff */
[----:B------:R-:W-:-:S13]  /*0300*/  ISETP.GE.U32.AND P0, PT, R4, UR6, PT ;  /* 0x0000000604007c0c */ /* 0x000fda000bf06070 */
[----:B------:R-:W-:Y:S02]  /*0310*/  @P0 IADD3 R4, PT, PT, R4, -UR6, RZ ;  /* 0x8000000604040c10 */ /* 0x000fe4000fffe0ff */
[----:B------:R-:W-:Y:S02]  /*0320*/  @P0 IADD3 R6, PT, PT, R6, 0x1, RZ ;  /* 0x0000000106060810 */ /* 0x000fe40007ffe0ff */
[----:B------:R-:W-:-:S13]  /*0330*/  ISETP.GE.U32.AND P1, PT, R4, UR6, PT ;  /* 0x0000000604007c0c */ /* 0x000fda000bf26070 */
[----:B------:R-:W-:Y:S02]  /*0340*/  @P1 IADD3 R6, PT, PT, R6, 0x1, RZ ;  /* 0x0000000106061810 */ /* 0x000fe40007ffe0ff */
[----:B------:R-:W-:Y:S01]  /*0350*/  @!P2 LOP3.LUT R6, RZ, UR6, RZ, 0x33, !PT ;  /* 0x00000006ff06ac12 */ /* 0x000fe2000f8e33ff */
[----:B------:R-:W-:Y:S06]  /*0360*/  BRA `(.L_x_73) ;  /* 0x0000000000107947 */ /* 0x000fec0003800000 */
.L_x_72:
[----:B------:R-:W-:-:S07]  /*0370*/  MOV R6, 0x390 ;  /* 0x0000039000067802 */ /* 0x000fce0000000f00 */
[----:B------:R-:W-:Y:S05]  /*0380*/  CALL.REL.NOINC `($__internal_6_$__cuda_sm20_div_u64) ;  /* 0x0000004000c07944 */ /* 0x000fea0003c00000 */
[----:B------:R-:W-:Y:S02]  /*0390*/  MOV R6, R4 ;  /* 0x0000000400067202 */ /* 0x000fe40000000f00 */
[----:B------:R-:W-:-:S07]  /*03a0*/  MOV R7, R9 ;  /* 0x0000000900077202 */ /* 0x000fce0000000f00 */
.L_x_73:
[----:B------:R-:W-:Y:S05]  /*03b0*/  BSYNC.RECONVERGENT B0 ;  /* 0x0000000000007941 */ /* 0x000fea0003800200 */
.L_x_71:
        /* <DEDUP_REMOVED lines=25> */
[----:B------:R-:W-:Y:S02]  /*0550*/  MOV R12, UR12 ;  /* 0x0000000c000c7c02 */ /* 0x000fe40008000f00 */
[----:B------:R-:W-:-:S05]  /*0560*/  MOV R13, UR13 ;  /* 0x0000000d000d7c02 */ /* 0x000fca0008000f00 */
[----:B------:R-:W1:Y:S01]  /*0570*/  LDC.64 R28, c[0x0][0x390] ;  /* 0x0000e400ff1c7b82 */ /* 0x000e620000000a00 */
[----:B------:R-:W-:Y:S01]  /*0580*/  MOV R20, UR8 ;  /* 0x0000000800147c02 */ /* 0x000fe20008000f00 */
[----:B------:R-:W-:Y:S01]  /*0590*/  IMAD.U32 R24, RZ, RZ, UR10 ;  /* 0x0000000aff187e24 */ /* 0x000fe2000f8e00ff */
[----:B------:R-:W-:Y:S01]  /*05a0*/  MOV R21, UR9 ;  /* 0x0000000900157c02 */ /* 0x000fe20008000f00 */
[----:B------:R-:W2:Y:S01]  /*05b0*/  LDG.E.128 R8, desc[UR30][R6.64] ;  /* 0x0000001e06087981 */ /* 0x000ea2000c1e1d00 */
[----:B------:R-:W-:-:S03]  /*05c0*/  MOV R25, UR11 ;  /* 0x0000000b00197c02 */ /* 0x000fc60008000f00 */
[----:B------:R-:W2:Y:S04]  /*05d0*/  LDG.E.128 R12, desc[UR30][R12.64] ;  /* 0x0000001e0c0c7981 */ /* 0x000ea8000c1e1d00 */
[----:B------:R-:W3:Y:S04]  /*05e0*/  LDG.E.128 R20, desc[UR30][R20.64] ;  /* 0x0000001e14147981 */ /* 0x000ee8000c1e1d00 */
[----:B0-----:R-:W4:Y:S04]  /*05f0*/  LDG.E.128 R16, desc[UR30][R16.64] ;  /* 0x0000001e10107981 */ /* 0x001f28000c1e1d00 */
[----:B------:R-:W3:Y:S04]  /*0600*/  LDG.E.128 R24, desc[UR30][R24.64] ;  /* 0x0000001e18187981 */ /* 0x000ee8000c1e1d00 */
[----:B-1----:R-:W5:Y:S01]  /*0610*/  LDG.E.128 R28, desc[UR30][R28.64] ;  /* 0x0000001e1c1c7981 */ /* 0x002f62000c1e1d00 */
[----:B------:R-:W-:-:S02]  /*0620*/  MOV R2, R34 ;  /* 0x0000002200027202 */ /* 0x000fc40000000f00 */
[----:B------:R-:W-:Y:S01]  /*0630*/  MOV R0, R3 ;  /* 0x0000000300007202 */ /* 0x000fe20000000f00 */
[----:B--2---:R-:W0:-:S15]  /*0640*/  DMUL R38, R14, R10 ;  /* 0x0000000a0e267228 */ /* 0x004e1e0000000000 */
[----:B------:R-:W-:-:S15]  /*0650*/  NOP ;  /* 0x0000000000007918 */ /* 0x000fde0000000000 */
[----:B------:R-:W-:-:S15]  /*0660*/  NOP ;  /* 0x0000000000007918 */ /* 0x000fde0000000000 */
[----:B------:R-:W-:-:S15]  /*0670*/  NOP ;  /* 0x0000000000007918 */ /* 0x000fde0000000000 */
[----:B------:R-:W-:-:S04]  /*0680*/  NOP ;  /* 0x0000000000007918 */ /* 0x000fc80000000000 */
[----:B----4-:R-:W1:-:S15]  /*0690*/  DMUL R36, R14, R18 ;  /* 0x000000120e247228 */ /* 0x010e5e0000000000 */
[----:B------:R-:W-:-:S15]  /*06a0*/  NOP ;  /* 0x0000000000007918 */ /* 0x000fde0000000000 */
[----:B------:R-:W-:-:S15]  /*06b0*/  NOP ;  /* 0x0000000000007918 */ /* 0x000fde0000000000 */
[----:B------:R-:W-:-:S15]  /*06c0*/  NOP ;  /* 0x0000000000007918 */ /* 0x000fde0000000000 */
[----:B------:R-:W-:-:S04]  /*06d0*/  NOP ;  /* 0x0000000000007918 */ /* 0x000fc80000000000 */
[----:B------:R-:W2:-:S15]  /*06e0*/  DMUL R40, R12, R10 ;  /* 0x0000000a0c287228 */ /* 0x000e9e0000000000 */
[----:B------:R-:W-:-:S15]  /*06f0*/  NOP ;  /* 0x0000000000007918 */ /* 0x000fde0000000000 */
[----:B------:R-:W-:-:S15]  /*0700*/  NOP ;  /* 0x0000000000007918 */ /* 0x000fde0000000000 */
[----:B------:R-:W-:-:S15]  /*0710*/  NOP ;  /* 0x0000000000007918 */ /* 0x000fde0000000000 */
[----:B------:R-:W-:-:S04]  /*0720*/  NOP ;  /* 0x0000000000007918 */ /* 0x000fc80000000000 */
[----:B0-----:R-:W-:-:S15]  /*0730*/  DFMA R38, R12, R8, -R38 ;  /* 0x000000080c26722b */ /* 0x001fde0000000826 */
[----:B------:R-:W-:-:S15]  /*0740*/  NOP ;  /* 0x0000000000007918 */ /* 0x000fde0000000000 */
[----:B------:R-:W-:-:S15]  /*0750*/  NOP ;  /* 0x0000000000007918 */ /* 0x000fde0000000000 */
[----:B------:R-:W-:-:S15]  /*0760*/  NOP ;  /* 0x0000000000007918 */ /* 0x000fde0000000000 */
[----:B------:R-:W-:-:S04]  /*0770*/  NOP ;  /* 0x0000000000007918 */ /* 0x000fc80000000000 */
[----:B-1----:R-:W-:-:S15]  /*0780*/  DFMA R36, R12, R16, -R36 ;  /* 0x000000100c24722b */ /* 0x002fde0000000824 */
[----:B------:R-:W-:-:S15]  /*0790*/  NOP ;  /* 0x0000000000007918 */ /* 0x000fde0000000000 */
[----:B------:R-:W-:-:S15]  /*07a0*/  NOP ;  /* 0x0000000000007918 */ /* 0x000fde0000000000 */
[----:B------:R-:W-:-:S15]  /*07b0*/  NOP ;  /* 0x0000000000007918 */ /* 0x000fde0000000000 */
[----:B------:R-:W-:-:S04]  /*07c0*/  NOP ;  /* 0x0000000000007918 */ /* 0x000fc80000000000 */
[----:B------:R-:W0:-:S15]  /*07d0*/  DMUL R42, R12, R18 ;  /* 0x000000120c2a7228 */ /* 0x000e1e0000000000 */
[----:B------:R-:W-:-:S15]  /*07e0*/  NOP ;  /* 0x0000000000007918 */ /* 0x000fde0000000000 */
[----:B------:R-:W-:-:S15]  /*07f0*/  NOP ;  /* 0x0000000000007918 */ /* 0x000fde0000000000 */
[----:B------:R-:W-:-:S15]  /*0800*/  NOP ;  /* 0x0000000000007918 */ /* 0x000fde0000000000 */
[----:B------:R-:W-:-:S04]  /*0810*/  NOP ;  /* 0x0000000000007918 */ /* 0x000fc80000000000 */
[----:B--2---:R-:W-:-:S15]  /*0820*/  DFMA R12, R14, R8, R40 ;  /* 0x000000080e0c722b */ /* 0x004fde0000000028 */
[----:B------:R-:W-:-:S15]  /*0830*/  NOP ;  /* 0x0000000000007918 */ /* 0x000fde0000000000 */
[----:B------:R-:W-:-:S15]  /*0840*/  NOP ;  /* 0x0000000000007918 */ /* 0x000fde0000000000 */
[----:B------:R-:W-:-:S15]  /*0850*/  NOP ;  /* 0x0000000000007918 */ /* 0x000fde0000000000 */
[----:B------:R-:W-:-:S04]  /*0860*/  NOP ;  /* 0x0000000000007918 */ /* 0x000fc80000000000 */
[----:B0-----:R-:W-:-:S15]  /*0870*/  DFMA R14, R14, R16, R42 ;  /* 0x000000100e0e722b */ /* 0x001fde000000002a */
[----:B------:R-:W-:-:S15]  /*0880*/  NOP ;  /* 0x0000000000007918 */ /* 0x000fde0000000000 */
[----:B------:R-:W-:-:S15]  /*0890*/  NOP ;  /* 0x0000000000007918 */ /* 0x000fde0000000000 */
[----:B------:R-:W-:-:S15]  /*08a0*/  NOP ;  /* 0x0000000000007918 */ /* 0x000fde0000000000 */
[----:B------:R-:W-:-:S04]  /*08b0*/  NOP ;  /* 0x0000000000007918 */ /* 0x000fc80000000000 */
[----:B---3--:R-:W0:-:S15]  /*08c0*/  DMUL R42, R22, R26 ;  /* 0x0000001a162a7228 */ /* 0x008e1e0000000000 */
[----:B------:R-:W-:-:S15]  /*08d0*/  NOP ;  /* 0x0000000000007918 */ /* 0x000fde0000000000 */
[----:B------:R-:W-:-:S15]  /*08e0*/  NOP ;  /* 0x0000000000007918 */ /* 0x000fde0000000000 */
[----:B------:R-:W-:-:S15]  /*08f0*/  NOP ;  /* 0x0000000000007918 */ /* 0x000fde0000000000 */
[----:B------:R-:W-:-:S04]  /*0900*/  NOP ;  /* 0x0000000000007918 */ /* 0x000fc80000000000 */
[----:B------:R-:W1:-:S15]  /*0910*/  DMUL R40, R20, R26 ;  /* 0x0000001a14287228 */ /* 0x000e5e0000000000 */
[----:B------:R-:W-:-:S15]  /*0920*/  NOP ;  /* 0x0000000000007918 */ /* 0x000fde0000000000 */
[----:B------:R-:W-:-:S15]  /*0930*/  NOP ;  /* 0x0000000000007918 */ /* 0x000fde0000000000 */
[----:B------:R-:W-:-:S15]  /*0940*/  NOP ;  /* 0x0000000000007918 */ /* 0x000fde0000000000 */
[----:B------:R-:W-:-:S04]  /*0950*/  NOP ;  /* 0x0000000000007918 */ /* 0x000fc80000000000 */
[----:B-----5:R-:W2:-:S15]  /*0960*/  DMUL R46, R26, R30 ;  /* 0x0000001e1a2e7228 */ /* 0x020e9e0000000000 */
[----:B------:R-:W-:-:S15]  /*0970*/  NOP ;  /* 0x0000000000007918 */ /* 0x000fde0000000000 */
[----:B------:R-:W-:-:S15]  /*0980*/  NOP ;  /* 0x0000000000007918 */ /* 0x000fde0000000000 */
[----:B------:R-:W-:-:S15]  /*0990*/  NOP ;  /* 0x0000000000007918 */ /* 0x000fde0000000000 */
[----:B------:R-:W-:-:S04]  /*09a0*/  NOP ;  /* 0x0000000000007918 */ /* 0x000fc80000000000 */
[----:B------:R-:W3:-:S15]  /*09b0*/  DMUL R44, R26, R28 ;  /* 0x0000001c1a2c7228 */ /* 0x000ede0000000000 */
        /* <DEDUP_REMOVED lines=9> */
[----:B-1----:R-:W-:-:S15]  /*0a50*/  DFMA R40, R22, R24, R40 ;  /* 0x000000181628722b */ /* 0x002fde0000000028 */
[----:B------:R-:W-:-:S15]  /*0a60*/  NOP ;  /* 0x0000000000007918 */ /* 0x000fde0000000000 */
[----:B------:R-:W-:-:S15]  /*0a70*/  NOP ;  /* 0x0000000000007918 */ /* 0x000fde0000000000 */
[----:B------:R-:W-:-:S15]  /*0a80*/  NOP ;  /* 0x0000000000007918 */ /* 0x000fde0000000000 */
[----:B------:R-:W-:-:S04]  /*0a90*/  NOP ;  /* 0x0000000000007918 */ /* 0x000fc80000000000 */
[----:B--2---:R-:W-:-:S15]  /*0aa0*/  DFMA R26, R24, R28, -R46 ;  /* 0x0000001c181a722b */ /* 0x004fde000000082e */
[----:B------:R-:W-:-:S15]  /*0ab0*/  NOP ;  /* 0x0000000000007918 */ /* 0x000fde0000000000 */
[----:B------:R-:W-:-:S15]  /*0ac0*/  NOP ;  /* 0x0000000000007918 */ /* 0x000fde0000000000 */
[----:B------:R-:W-:-:S15]  /*0ad0*/  NOP ;  /* 0x0000000000007918 */ /* 0x000fde0000000000 */
[----:B------:R-:W-:-:S04]  /*0ae0*/  NOP ;  /* 0x0000000000007918 */ /* 0x000fc80000000000 */
[----:B---3--:R-:W-:-:S15]  /*0af0*/  DFMA R24, R24, R30, R44 ;  /* 0x0000001e1818722b */ /* 0x008fde000000002c */
        /* <DEDUP_REMOVED lines=9> */
[----:B------:R-:W-:-:S15]  /*0b90*/  DMUL R10, R10, R28 ;  /* 0x0000001c0a0a7228 */ /* 0x000fde0000000000 */
        /* <DEDUP_REMOVED lines=24> */
[----:B-1----:R0:W-:Y:S02]  /*0d20*/  DFMA R16, R22, R16, R18 ;  /* 0x000000101610722b */ /* 0x0021e40000000012 */
[----:B0-----:R-:W0:-:S15]  /*0d30*/  LDC.64 R18, c[0x0][0x388] ;  /* 0x0000e200ff127b82 */ /* 0x001e1e0000000a00 */
[----:B------:R-:W-:-:S15]  /*0d40*/  NOP ;  /* 0x0000000000007918 */ /* 0x000fde0000000000 */
[----:B------:R-:W-:-:S15]  /*0d50*/  NOP ;  /* 0x0000000000007918 */ /* 0x000fde0000000000 */
[----:B------:R-:W-:-:S15]  /*0d60*/  NOP ;  /* 0x0000000000007918 */ /* 0x000fde0000000000 */
[----:B------:R-:W-:-:S02]  /*0d70*/  NOP ;  /* 0x0000000000007918 */ /* 0x000fc40000000000 */
[----:B------:R-:W-:-:S15]  /*0d80*/  DFMA R22, R8, R30, R10 ;  /* 0x0000001e0816722b */ /* 0x000fde000000000a */
[----:B------:R-:W-:-:S15]  /*0d90*/  NOP ;  /* 0x0000000000007918 */ /* 0x000fde0000000000 */
[----:B------:R-:W-:-:S15]  /*0da0*/  NOP ;  /* 0x0000000000007918 */ /* 0x000fde0000000000 */
[----:B------:R-:W-:-:S15]  /*0db0*/  NOP ;  /* 0x0000000000007918 */ /* 0x000fde0000000000 */
[----:B------:R-:W-:-:S04]  /*0dc0*/  NOP ;  /* 0x0000000000007918 */ /* 0x000fc80000000000 */
[----:B------:R-:W-:-:S15]  /*0dd0*/  DADD R8, R42, -R38 ;  /* 0x000000002a087229 */ /* 0x000fde0000000826 */
[----:B------:R-:W-:-:S15]  /*0de0*/  NOP ;  /* 0x0000000000007918 */ /* 0x000fde0000000000 */
[----:B------:R-:W-:-:S15]  /*0df0*/  NOP ;  /* 0x0000000000007918 */ /* 0x000fde0000000000 */
[----:B------:R-:W-:-:S15]  /*0e00*/  NOP ;  /* 0x0000000000007918 */ /* 0x000fde0000000000 */
[----:B------:R-:W-:-:S04]  /*0e10*/  NOP ;  /* 0x0000000000007918 */ /* 0x000fc80000000000 */
[----:B------:R-:W0:Y:S02]  /*0e20*/  DADD R10, R40, -R12 ;  /* 0x00000000280a7229 */ /* 0x000e24000000080c */
[----:B0-----:R0:W-:-:S15]  /*0e30*/  STG.E.128 desc[UR30][R18.64], R8 ;  /* 0x0000000812007986 */ /* 0x0011de000c101d1e */
[----:B------:R-:W-:-:S15]  /*0e40*/  NOP ;  /* 0x0000000000007918 */ /* 0x000fde0000000000 */
[----:B------:R-:W-:-:S15]  /*0e50*/  NOP ;  /* 0x0000000000007918 */ /* 0x000fde0000000000 */
[----:B------:R-:W-:-:S15]  /*0e60*/  NOP ;  /* 0x0000000000007918 */ /* 0x000fde0000000000 */
[----:B------:R-:W-:-:S02]  /*0e70*/  NOP ;  /* 0x0000000000007918 */ /* 0x000fc40000000000 */
[----:B------:R-:W-:-:S15]  /*0e80*/  DADD R12, R36, -R26 ;  /* 0x00000000240c7229 */ /* 0x000fde000000081a */
[----:B------:R-:W-:-:S15]  /*0e90*/  NOP ;  /* 0x0000000000007918 */ /* 0x000fde0000000000 */
[----:B------:R-:W-:-:S15]  /*0ea0*/  NOP ;  /* 0x0000000000007918 */ /* 0x000fde0000000000 */
[----:B------:R-:W-:-:S15]  /*0eb0*/  NOP ;  /* 0x0000000000007918 */ /* 0x000fde0000000000 */
[----:B------:R-:W-:-:S04]  /*0ec0*/  NOP ;  /* 0x0000000000007918 */ /* 0x000fc80000000000 */
[----:B------:R-:W1:Y:S02]  /*0ed0*/  DADD R14, R14, -R24 ;  /* 0x000000000e0e7229 */ /* 0x000e640000000818 */
[----:B-1----:R0:W-:-:S15]  /*0ee0*/  STG.E.128 desc[UR30][R32.64], R12 ;  /* 0x0000000c20007986 */ /* 0x0021de000c101d1e */
        /* <DEDUP_REMOVED lines=10> */
[----:B-1----:R0:W-:Y:S02]  /*0f90*/  STG.E.128 desc[UR30][R4.64], R20 ;  /* 0x0000001404007986 */ /* 0x0021e4000c101d1e */
.L_x_75:
[----:B------:R-:W-:Y:S05]  /*0fa0*/  BSYNC.RECONVERGENT B0 ;  /* 0x0000000000007941 */ /* 0x000fea0003800200 */
.L_x_74:
[----:B------:R-:W-:Y:S05]  /*0fb0*/  @!P1 EXIT ;  /* 0x000000000000994d */ /* 0x000fea0003800000 */
.L_x_76:
[----:B-1----:R-:W1:Y:S01]  /*0fc0*/  LDC.64 R36, c[0x0][0x390] ;  /* 0x0000e400ff247b82 */ /* 0x002e620000000a00 */
[----:B0-----:R-:W-:Y:S01]  /*0fd0*/  MOV R8, UR8 ;  /* 0x0000000800087c02 */ /* 0x001fe20008000f00 */
[----:B------:R-:W-:Y:S01]  /*0fe0*/  IMAD.U32 R9, RZ, RZ, UR9 ;  /* 0x00000009ff097e24 */ /* 0x000fe2000f8e00ff */
[----:B------:R-:W-:Y:S01]  /*0ff0*/  MOV R12, UR10 ;  /* 0x0000000a000c7c02 */ /* 0x000fe20008000f00 */
[----:B------:R-:W2:Y:S01]  /*1000*/  LDG.E.128 R20, desc[UR30][R6.64] ;  /* 0x0000001e06147981 */ /* 0x000ea2000c1e1d00 */
[----:B------:R-:W-:-:S03]  /*1010*/  MOV R13, UR11 ;  /* 0x0000000b000d7c02 */ /* 0x000fc60008000f00 */
[----:B------:R-:W0:Y:S01]  /*1020*/  LDC.64 R34, c[0x0][0x398] ;  /* 0x0000e600ff227b82 */ /* 0x000e220000000a00 */
[----:B------:R-:W-:Y:S01]  /*1030*/  MOV R24, UR12 ;  /* 0x0000000c00187c02 */ /* 0x000fe20008000f00 */
[----:B------:R-:W3:Y:S01]  /*1040*/  LDG.E.128 R8, desc[UR30][R8.64] ;  /* 0x0000001e08087981 */ /* 0x000ee2000c1e1d00 */
[----:B------:R-:W-:-:S03]  /*1050*/  MOV R25, UR13 ;  /* 0x0000000d00197c02 */ /* 0x000fc60008000f00 */
[----:B------:R-:W3:Y:S04]  /*1060*/  LDG.E.128 R12, desc[UR30][R12.64] ;  /* 0x0000001e0c0c7981 */ /* 0x000ee8000c1e1d00 */
[----:B------:R-:W4:Y:S04]  /*1070*/  LDG.E.128 R24, desc[UR30][R24.64] ;  /* 0x0000001e18187981 */ /* 0x000f28000c1e1d00 */
[----:B-1----:R-:W5:Y:S04]  /*1080*/  LDG.E.128 R16, desc[UR30][R36.64] ;  /* 0x0000001e24107981 */ /* 0x002f68000c1e1d00 */
[----:B0-----:R-:W4:Y:S01]  /*1090*/  LDG.E.128 R28, desc[UR30][R34.64] ;  /* 0x0000001e221c7981 */ /* 0x001f22000c1e1d00 */
[----:B------:R-:W-:Y:S01]  /*10a0*/  MOV R48, UR8 ;  /* 0x0000000800307c02 */ /* 0x000fe20008000f00 */
[----:B------:R-:W-:Y:S01]  /*10b0*/  IMAD.U32 R49, RZ, RZ, UR9 ;  /* 0x00000009ff317e24 */ /* 0x000fe2000f8e00ff */
[----:B------:R-:W-:-:S02]  /*10c0*/  MOV R50, UR10 ;  /* 0x0000000a00327c02 */ /* 0x000fc40008000f00 */
[----:B------:R-:W-:Y:S01]  /*10d0*/  MOV R51, UR11 ;  /* 0x0000000b00337c02 */ /* 0x000fe20008000f00 */
[----:B---3--:R-:W-:-:S15]  /*10e0*/  DMUL R44, R10, R14 ;  /* 0x0000000e0a2c7228 */ /* 0x008fde0000000000 */
        /* <DEDUP_REMOVED lines=9> */
[----:B-----5:R-:W1:-:S15]  /*1180*/  DMUL R42, R14, R18 ;  /* 0x000000120e2a7228 */ /* 0x020e5e0000000000 */
        /* <DEDUP_REMOVED lines=14> */
[----:B--2---:R-:W0:-:S15]  /*1270*/  DMUL R38, R22, R18 ;  /* 0x0000001216267228 */ /* 0x004e1e0000000000 */
        /* <DEDUP_REMOVED lines=14> */
[----:B------:R-:W-:-:S15]  /*1360*/  DFMA R44, R8, R12, -R44 ;  /* 0x0000000c082c722b */ /* 0x000fde000000082c */
[----:B------:R-:W-:-:S15]  /*1370*/  NOP ;  /* 0x0000000000007918 */ /* 0x000fde0000000000 */
[----:B------:R-:W-:-:S15]  /*1380*/  NOP ;  /* 0x0000000000007918 */ /* 0x000fde0000000000 */
[----:B------:R-:W-:-:S15]  /*1390*/  NOP ;  /* 0x0000000000007918 */ /* 0x000fde0000000000 */
[----:B------:R-:W-:-:S04]  /*13a0*/  NOP ;  /* 0x0000000000007918 */ /* 0x000fc80000000000 */
[----:B------:R-:W-:-:S15]  /*13b0*/  DFMA R40, R12, R18, R40 ;  /* 0x000000120c28722b */ /* 0x000fde0000000028 */
        /* <DEDUP_REMOVED lines=14> */
[----:B----4-:R-:W0:-:S15]  /*14a0*/  DMUL R12, R26, R22 ;  /* 0x000000161a0c7228 */ /* 0x010e1e0000000000 */
        /* <DEDUP_REMOVED lines=44> */
[----:B0-----:R-:W0:-:S15]  /*1770*/  DFMA R22, R8, R28, -R22 ;  /* 0x0000001c0816722b */ /* 0x001e1e0000000816 */
        /* <DEDUP_REMOVED lines=9> */
[----:B0-----:R0:W-:Y:S02]  /*1810*/  DADD R16, R38, -R22 ;  /* 0x0000000026107229 */ /* 0x0011e40000000816 */
[----:B0-----:R-:W0:-:S15]  /*1820*/  LDC.64 R38, c[0x0][0x388] ;  /* 0x0000e200ff267b82 */ /* 0x001e1e0000000a00 */
[----:B------:R-:W-:-:S15]  /*1830*/  NOP ;  /* 0x0000000000007918 */ /* 0x000fde0000000000 */
[----:B------:R-:W-:-:S15]  /*1840*/  NOP ;  /* 0x0000000000007918 */ /* 0x000fde0000000000 */
[----:B------:R-:W-:-:S15]  /*1850*/  NOP ;  /* 0x0000000000007918 */ /* 0x000fde0000000000 */
[----:B------:R-:W-:-:S02]  /*1860*/  NOP ;  /* 0x0000000000007918 */ /* 0x000fc40000000000 */
[----:B------:R1:W-:Y:S02]  /*1870*/  DFMA R26, R26, R28, R24 ;  /* 0x0000001c1a1a722b */ /* 0x0003e40000000018 */
[----:B-1----:R-:W-:Y:S02]  /*1880*/  MOV R24, UR12 ;  /* 0x0000000c00187c02 */ /* 0x002fe40008000f00 */
[----:B------:R-:W-:-:S15]  /*1890*/  MOV R25, UR13 ;  /* 0x0000000d00197c02 */ /* 0x000fde0008000f00 */
[----:B------:R-:W-:-:S15]  /*18a0*/  NOP ;  /* 0x0000000000007918 */ /* 0x000fde0000000000 */
[----:B------:R-:W-:-:S15]  /*18b0*/  NOP ;  /* 0x0000000000007918 */ /* 0x000fde0000000000 */
[----:B------:R-:W-:-:S15]  /*18c0*/  NOP ;  /* 0x0000000000007918 */ /* 0x000fde0000000000 */
        /* <DEDUP_REMOVED lines=11> */
[----:B0-----:R-:W-:-:S15]  /*1980*/  STG.E.128 desc[UR30][R38.64], R12 ;  /* 0x0000000c26007986 */ /* 0x001fde000c101d1e */
[----:B------:R-:W-:-:S15]  /*1990*/  NOP ;  /* 0x0000000000007918 */ /* 0x000fde0000000000 */
[----:B------:R-:W-:-:S15]  /*19a0*/  NOP ;  /* 0x0000000000007918 */ /* 0x000fde0000000000 */
[----:B------:R-:W-:-:S15]  /*19b0*/  NOP ;  /* 0x0000000000007918 */ /* 0x000fde0000000000 */
[----:B------:R-:W-:-:S02]  /*19c0*/  NOP ;  /* 0x0000000000007918 */ /* 0x000fc40000000000 */
[----:B------:R-:W0:Y:S02]  /*19d0*/  DADD R10, R26, -R40 ;  /* 0x000000001a0a7229 */ /* 0x000e240000000828 */
[----:B0-----:R0:W-:-:S15]  /*19e0*/  STG.E.128 desc[UR30][R32.64], R8 ;  /* 0x0000000820007986 */ /* 0x0011de000c101d1e */
[----:B------:R-:W-:-:S15]  /*19f0*/  NOP ;  /* 0x0000000000007918 */ /* 0x000fde0000000000 */
[----:B------:R-:W-:-:S15]  /*1a00*/  NOP ;  /* 0x0000000000007918 */ /* 0x000fde0000000000 */
[----:B------:R-:W-:-:S15]  /*1a10*/  NOP ;  /* 0x0000000000007918 */ /* 0x000fde0000000000 */
[----:B------:R-:W-:-:S02]  /*1a20*/  NOP ;  /* 0x0000000000007918 */ /* 0x000fc40000000000 */
[----:B------:R-:W1:Y:S02]  /*1a30*/  DADD R18, R18, -R28 ;  /* 0x0000000012127229 */ /* 0x000e64000000081c */
[----:B-1----:R1:W-:Y:S04]  /*1a40*/  STG.E.128 desc[UR30][R4.64], R16 ;  /* 0x0000001004007986 */ /* 0x0023e8000c101d1e */
[----:B0-----:R-:W2:Y:S04]  /*1a50*/  LDG.E.128 R8, desc[UR30][R48.64] ;  /* 0x0000001e30087981 */ /* 0x001ea8000c1e1d00 */
[----:B------:R-:W2:Y:S04]  /*1a60*/  LDG.E.128 R12, desc[UR30][R50.64] ;  /* 0x0000001e320c7981 */ /* 0x000ea8000c1e1d00 */
[----:B------:R-:W3:Y:S04]  /*1a70*/  LDG.E.128 R20, desc[UR30][R6.64] ;  /* 0x0000001e06147981 */ /* 0x000ee8000c1e1d00 */
[----:B------:R-:W4:Y:S04]  /*1a80*/  LDG.E.128 R24, desc[UR30][R24.64] ;  /* 0x0000001e18187981 */ /* 0x000f28000c1e1d00 */
[----:B-1----:R-:W5:Y:S04]  /*1a90*/  LDG.E.128 R16, desc[UR30][R36.64] ;  /* 0x0000001e24107981 */ /* 0x002f68000c1e1d00 */
[----:B------:R0:W4:Y:S01]  /*1aa0*/  LDG.E.128 R28, desc[UR30][R34.64] ;  /* 0x0000001e221c7981 */ /* 0x000122000c1e1d00 */
[----:B------:R-:W-:-:S04]  /*1ab0*/  MOV R3, UR6 ;  /* 0x0000000600037c02 */ /* 0x000fc80008000f00 */
[----:B------:R-:W-:-:S15]  /*1ac0*/  LEA R2, P0, R3, R2, 0x1 ;  /* 0x0000000203027211 */ /* 0x000fde00078008ff */
[----:B------:R-:W-:-:S15]  /*1ad0*/  NOP ;  /* 0x0000000000007918 */ /* 0x000fde0000000000 */
[----:B------:R-:W-:-:S03]  /*1ae0*/  NOP ;  /* 0x0000000000007918 */ /* 0x000fc60000000000 */
[----:B--2---:R-:W1:-:S15]  /*1af0*/  DMUL R42, R10, R14 ;  /* 0x0000000e0a2a7228 */ /* 0x004e5e0000000000 */
        /* <DEDUP_REMOVED lines=9> */
[----:B-----5:R-:W5:-:S15]  /*1b90*/  DMUL R44, R14, R18 ;  /* 0x000000120e2c7228 */ /* 0x020f5e0000000000 */
        /* <DEDUP_REMOVED lines=19> */
[----:B-----5:R-:W-:-:S15]  /*1cd0*/  DFMA R14, R12, R16, -R44 ;  /* 0x000000100c0e722b */ /* 0x020fde000000082c */
        /* <DEDUP_REMOVED lines=89> */
[----:B------:R0:W-:Y:S02]  /*2270*/  DADD R10, R40, -R20 ;  /* 0x00000000280a7229 */ /* 0x0001e40000000814 */
[----:B0-----:R-:W-:-:S05]  /*2280*/  IMAD.U32 R21, RZ, RZ, UR6 ;  /* 0x00000006ff157e24 */ /* 0x001fca000f8e00ff */
[----:B------:R-:W-:Y:S02]  /*2290*/  LEA.HI.X R0, R21, R0, RZ, 0x1, P0 ;  /* 0x0000000015007211 */ /* 0x000fe400000f0cff */
[----:B------:R-:W-:-:S04]  /*22a0*/  ISETP.GE.U32.AND P0, PT, R2, UR14, PT ;  /* 0x0000000e02007c0c */ /* 0x000fc8000bf06070 */
[----:B------:R-:W-:-:S15]  /*22b0*/  ISETP.GE.AND.EX P0, PT, R0, UR4, PT, P0 ;  /* 0x0000000400007c0c */ /* 0x000fde000bf06300 */
[----:B------:R-:W-:-:S15]  /*22c0*/  NOP ;  /* 0x0000000000007918 */ /* 0x000fde0000000000 */
[----:B------:R-:W-:-:S15]  /*22d0*/  NOP ;  /* 0x0000000000007918 */ /* 0x000fde0000000000 */
[----:B------:R-:W-:-:S06]  /*22e0*/  NOP ;  /* 0x0000000000007918 */ /* 0x000fcc0000000000 */
        /* <DEDUP_REMOVED lines=23> */
[----:B0-----:R1:W-:Y:S01]  /*2460*/  STG.E.128 desc[UR30][R4.64], R12 ;  /* 0x0000000c04007986 */ /* 0x0013e2000c101d1e */
[----:B------:R-:W-:Y:S05]  /*2470*/  @!P0 BRA `(.L_x_76) ;  /* 0xffffffe800d08947 */ /* 0x000fea000383ffff */
[----:B------:R-:W-:Y:S05]  /*2480*/  EXIT ;  /* 0x000000000000794d */ /* 0x000fea0003800000 */
.L_x_70:
[----:B------:R-:W-:Y:S01]  /*2490*/  UIADD3 UR48, UPT, UPT, UR48, -0x1, URZ ;  /* 0xffffffff30307890 */ /* 0x000fe2000fffe0ff */
[----:B------:R-:W-:Y:S01]  /*24a0*/  BSSY.RECONVERGENT B0, `(.L_x_77) ;  /* 0x000021d000007945 */ /* 0x000fe20003800200 */
[----:B------:R-:W0:Y:S02]  /*24b0*/  LDCU UR7, c[0x0][0x380] ;  /* 0x00007000ff0777ac */ /* 0x000e240008000800 */
[----:B------:R-:W-:Y:S01]  /*24c0*/  UISETP.LT.U32.AND UP0, UPT, UR48, 0x18, UPT ;  /* 0x000000183000788c */ /* 0x000fe2000bf01070 */
[----:B------:R-:W1:Y:S03]  /*24d0*/  LDCU UR8, c[0x0][0x3a4] ;  /* 0x00007480ff0877ac */ /* 0x000e660008000800 */
[----:B------:R-:W-:Y:S01]  /*24e0*/  USEL UR29, UR48, 0x18, UP0 ;  /* 0x00000018301d7887 */ /* 0x000fe20008000000 */
[----:B------:R-:W2:Y:S01]  /*24f0*/  LDCU UR76, c[0x0][0x4dc] ;  /* 0x00009b80ff4c77ac */ /* 0x000ea20008000800 */
        /* <DEDUP_REMOVED lines=54> */
.L_x_79:
[----:B-1----:R-:W-:Y:S01]  /*2860*/  MOV R4, RZ ;  /* 0x000000ff00047202 */ /* 0x002fe20000000f00 */
[----:B------:R-:W1:Y:S01]  /*2870*/  LDCU UR49, c[0x0][0x4d8] ;  /* 0x00009b00ff3177ac */ /* 0x000e620008000800 */
[----:B------:R-:W-:Y:S01]  /*2880*/  MOV R5, R2 ;  /* 0x0000000200057202 */ /* 0x000fe20000000f00 */
[----:B------:R-:W-:Y:S02]  /*2890*/  UIADD3 UR48, UPT, UPT, -UR8, URZ, URZ ;  /* 0x000000ff08307290 */ /* 0x000fe4000fffe1ff */
[----:B0-----:R-:W-:-:S05]  /*28a0*/  IMAD.HI.U32 R3, R2, UR32, R4 ;  /* 0x0000002002037c27 */ /* 0x001fca000f8e0004 */
[----:B------:R-:W-:-:S05]  /*28b0*/  SHF.R.U32.HI R7, RZ, UR33, R3 ;  /* 0x00000021ff077c19 */ /* 0x000fca0008011603 */
[----:B------:R-:W-:-:S04]  /*28c0*/  IMAD R5, R7, UR48, R2 ;  /* 0x0000003007057c24 */ /* 0x000fc8000f8e0202 */
[C---:B------:R-:W-:Y:S02]  /*28d0*/  IMAD R3, R5.reuse, UR34, RZ ;  /* 0x0000002205037c24 */ /* 0x040fe4000f8e02ff */
[C---:B------:R-:W-:Y:S02]  /*28e0*/  IMAD R4, R5.reuse, UR35, RZ ;  /* 0x0000002305047c24 */ /* 0x040fe4000f8e02ff */
[----:B-1----:R-:W-:Y:S01]  /*28f0*/  IMAD R5, R5, UR49, RZ ;  /* 0x0000003105057c24 */ /* 0x002fe2000f8e02ff */
[----:B------:R-:W-:Y:S06]  /*2900*/  BRA.U !UP0, `(.L_x_78) ;  /* 0x0000001108a07547 */ /* 0x000fec000b800000 */
[----:B------:R-:W0:Y:S01]  /*2910*/  LDCU UR48, c[0x0][0x3b8] ;  /* 0x00007700ff3077ac */ /* 0x000e220008000800 */
[----:B------:R-:W-:Y:S01]  /*2920*/  HFMA2 R6, -RZ, RZ, 0, 0 ;  /* 0x00000000ff067431 */ /* 0x000fe200000001ff */
        /* <DEDUP_REMOVED lines=9> */
[----:B------:R-:W-:Y:S01]  /*29c0*/  MOV R6, RZ ;  /* 0x000000ff00067202 */ /* 0x000fe20000000f00 */
[----:B------:R-:W-:Y:S01]  /*29d0*/  IMAD.MOV.U32 R7, RZ, RZ, R9 ;  /* 0x000000ffff077224 */ /* 0x000fe200078e0009 */
        /* <DEDUP_REMOVED lines=267> */
[----:B------:R-:W-:-:S03]  /*3a90*/  @P0 MOV R6, RZ ;  /* 0x000000ff00060202 */ /* 0x000fc60000000f00 */
[--C-:B------:R-:W-:Y:S02]  /*3aa0*/  IMAD.MOV R9, RZ, RZ, -R7.reuse ;  /* 0x000000ffff097224 */ /* 0x100fe400078e0a07 */
[----:B-1----:R-:W-:-:S04]  /*3ab0*/  @P0 IMAD.HI.U32 R8, R7, UR48, R6 ;  /* 0x0000003007080c27 */ /* 0x002fc8000f8e0006 */
[----:B------:R-:W-:Y:S01]  /*3ac0*/  IMAD R6, R9, UR50, R10 ;  /* 0x0000003209067c24 */ /* 0x000fe2000f8e020a */
[----:B------:R-:W1:Y:S01]  /*3ad0*/  LDCU.64 UR50, c[0x0][0x5e8] ;  /* 0x0000bd00ff3277ac */ /* 0x000e620008000a00 */
[----:B------:R-:W-:Y:S02]  /*3ae0*/  @P0 SHF.R.U32.HI R8, RZ, UR49, R8 ;  /* 0x00000031ff080c19 */ /* 0x000fe40008011608 */
[----:B------:R-:W-:Y:S01]  /*3af0*/  IMAD R3, R6, UR28, R3 ;  /* 0x0000001c06037c24 */ /* 0x000fe2000f8e0203 */
[----:B------:R-:W2:Y:S01]  /*3b00*/  @UP1 LDCU.64 UR48, c[0x0][0x5f0] ;  /* 0x0000be00ff3017ac */ /* 0x000ea20008000a00 */
[----:B------:R-:W-:-:S05]  /*3b10*/  @P0 IADD3 R9, PT, PT, -R8, RZ, RZ ;  /* 0x000000ff08090210 */ /* 0x000fca0007ffe1ff */
[----:B0-----:R-:W-:Y:S02]  /*3b20*/  @P0 IMAD R8, R9, UR77, R7 ;  /* 0x0000004d09080c24 */ /* 0x001fe4000f8e0207 */
[C---:B-1----:R-:W-:Y:S01]  /*3b30*/  IMAD R4, R6.reuse, UR50, R4 ;  /* 0x0000003206047c24 */ /* 0x042fe2000f8e0204 */
[----:B------:R-:W0:Y:S01]  /*3b40*/  @UP1 LDCU UR50, c[0x0][0x5f8] ;  /* 0x0000bf00ff3217ac */ /* 0x000e220008000800 */
[----:B------:R-:W-:Y:S02]  /*3b50*/  IMAD R5, R6, UR51, R5 ;  /* 0x0000003306057c24 */ /* 0x000fe4000f8e0205 */
[C---:B--2---:R-:W-:Y:S02]  /*3b60*/  @P0 IMAD R3, R8.reuse, UR48, R3 ;  /* 0x0000003008030c24 */ /* 0x044fe4000f8e0203 */
[C---:B------:R-:W-:Y:S02]  /*3b70*/  @P0 IMAD R4, R8.reuse, UR49, R4 ;  /* 0x0000003108040c24 */ /* 0x040fe4000f8e0204 */
[----:B0-----:R-:W-:-:S07]  /*3b80*/  @P0 IMAD R5, R8, UR50, R5 ;  /* 0x0000003208050c24 */ /* 0x001fce000f8e0205 */
.L_x_78:
[----:B------:R-:W0:Y:S01]  /*3b90*/  LDC.64 R12, c[0x0][0x398] ;  /* 0x0000e600ff0c7b82 */ /* 0x000e220000000a00 */
[----:B------:R-:W-:-:S07]  /*3ba0*/  MOV R31, UR5 ;  /* 0x00000005001f7c02 */ /* 0x000fce0008000f00 */
[----:B------:R-:W1:Y:S08]  /*3bb0*/  LDC.64 R20, c[0x0][0x390] ;  /* 0x0000e400ff147b82 */ /* 0x000e700000000a00 */
[----:B------:R-:W2:Y:S01]  /*3bc0*/  LDC R9, c[0x0][0x600] ;  /* 0x00018000ff097b82 */ /* 0x000ea20000000800 */
[----:B0-----:R-:W-:-:S04]  /*3bd0*/  IMAD.WIDE.U32 R12, R5, 0x10, R12 ;  /* 0x00000010050c7825 */ /* 0x001fc800078e000c */
[----:B------:R-:W-:Y:S02]  /*3be0*/  IMAD.WIDE R30, R31, 0x10, R12 ;  /* 0x000000101f1e7825 */ /* 0x000fe400078e020c */
[----:B------:R-:W3:Y:S02]  /*3bf0*/  LDG.E.128 R12, desc[UR30][R12.64] ;  /* 0x0000001e0c0c7981 */ /* 0x000ee4000c1e1d00 */
[----:B-1----:R-:W-:Y:S01]  /*3c00*/  IMAD.WIDE.U32 R20, R4, 0x10, R20 ;  /* 0x0000001004147825 */ /* 0x002fe200078e0014 */
[----:B------:R-:W-:Y:S01]  /*3c10*/  IADD3 R16, P0, PT, R30, -UR46, RZ ;  /* 0x8000002e1e107c10 */ /* 0x000fe2000ff1e0ff */
[----:B------:R-:W4:Y:S02]  /*3c20*/  LDG.E.128 R24, desc[UR30][R30.64] ;  /* 0x0000001e1e187981 */ /* 0x000f24000c1e1d00 */
[----:B--2---:R-:W-:Y:S01]  /*3c30*/  IMAD.WIDE R28, R9, 0x10, R20 ;  /* 0x00000010091c7825 */ /* 0x004fe200078e0214 */
[----:B------:R-:W-:Y:S01]  /*3c40*/  IADD3.X R17, PT, PT, R31, ~UR47, RZ, P0, !PT ;  /* 0x8000002f1f117c10 */ /* 0x000fe200087fe4ff */
[----:B------:R-:W4:Y:S02]  /*3c50*/  LDG.E.128 R20, desc[UR30][R20.64] ;  /* 0x0000001e14147981 */ /* 0x000f24000c1e1d00 */
[----:B------:R-:W-:-:S02]  /*3c60*/  IMAD.WIDE R8, R9, 0x10, R28 ;  /* 0x0000001009087825 */ /* 0x000fc400078e021c */
[----:B------:R-:W2:Y:S04]  /*3c70*/  LDG.E.128 R4, desc[UR30][R28.64] ;  /* 0x0000001e1c047981 */ /* 0x000ea8000c1e1d00 */
[----:B------:R-:W5:Y:S04]  /*3c80*/  LDG.E.128 R16, desc[UR30][R16.64] ;  /* 0x0000001e10107981 */ /* 0x000f68000c1e1d00 */
[----:B------:R-:W3:Y:S01]  /*3c90*/  LDG.E.128 R8, desc[UR30][R8.64] ;  /* 0x0000001e08087981 */ /* 0x000ee2000c1e1d00 */
[----:B------:R-:W-:-:S04]  /*3ca0*/  IADD3 R2, P0, PT, R2, UR6, RZ ;  /* 0x0000000602027c10 */ /* 0x000fc8000ff1e0ff */
[----:B------:R-:W-:Y:S02]  /*3cb0*/  IADD3.X R0, PT, PT, RZ, R0, RZ, P0, !PT ;  /* 0x00000000ff007210 */ /* 0x000fe400007fe4ff */
[----:B------:R-:W-:-:S04]  /*3cc0*/  ISETP.GE.U32.AND P0, PT, R2, UR7, PT ;  /* 0x0000000702007c0c */ /* 0x000fc8000bf06070 */
[----:B------:R-:W-:Y:S01]  /*3cd0*/  ISETP.GE.AND.EX P0, PT, R0, UR4, PT, P0 ;  /* 0x0000000400007c0c */ /* 0x000fe2000bf06300 */
[----:B----4-:R-:W-:-:S15]  /*3ce0*/  DMUL R36, R26, R22 ;  /* 0x000000161a247228 */ /* 0x010fde0000000000 */
        /* <DEDUP_REMOVED lines=39> */
[----:B-----5:R-:W0:-:S15]  /*3f60*/  DMUL R24, R18, R22 ;  /* 0x0000001612187228 */ /* 0x020e1e0000000000 */
[----:B------:R-:W-:-:S15]  /*3f70*/  NOP ;  /* 0x0000000000007918 */ /* 0x000fde0000000000 */
[----:B------:R-:W-:-:S15]  /*3f80*/  NOP ;  /* 0x0000000000007918 */ /* 0x000fde0000000000 */
[----:B------:R-:W-:-:S15]  /*3f90*/  NOP ;  /* 0x0000000000007918 */ /* 0x000fde0000000000 */
[----:B------:R-:W-:-:S04]  /*3fa0*/  NOP ;  /* 0x0000000000007918 */ /* 0x000fc80000000000 */
[----:B---3--:R-:W1:-:S15]  /*3fb0*/  DMUL R36, R10, R18 ;  /* 0x000000120a247228 */ /* 0x008e5e0000000000 */
        /* <DEDUP_REMOVED lines=69> */
[----:B--2---:R0:W-:Y:S02]  /*4410*/  DFMA R10, R10, R12, R14 ;  /* 0x0000000c0a0a722b */ /* 0x0041e4000000000e */
[----:B0-----:R-:W0:Y:S02]  /*4420*/  LDC.64 R12, c[0x0][0x388] ;  /* 0x0000e200ff0c7b82 */ /* 0x001e240000000a00 */
[----:B0-----:R-:W-:-:S15]  /*4430*/  IMAD.WIDE.U32 R12, R3, 0x10, R12 ;  /* 0x00000010030c7825 */ /* 0x001fde00078e000c */
[----:B------:R-:W-:-:S15]  /*4440*/  NOP ;  /* 0x0000000000007918 */ /* 0x000fde0000000000 */
[----:B------:R-:W-:-:S15]  /*4450*/  NOP ;  /* 0x0000000000007918 */ /* 0x000fde0000000000 */
[----:B------:R-:W-:-:S15]  /*4460*/  NOP ;  /* 0x0000000000007918 */ /* 0x000fde0000000000 */
[----:B------:R0:W-:Y:S02]  /*4470*/  DADD R24, R24, -R18 ;  /* 0x0000000018187229 */ /* 0x0001e40000000812 */
[----:B0-----:R-:W0:Y:S02]  /*4480*/  LDC R19, c[0x0][0x5fc] ;  /* 0x00017f00ff137b82 */ /* 0x001e240000000800 */
[----:B0-----:R-:W-:-:S04]  /*4490*/  IMAD.WIDE R14, R19, 0x10, R12 ;  /* 0x00000010130e7825 */ /* 0x001fc800078e020c */
[----:B------:R-:W-:-:S15]  /*44a0*/  IMAD.WIDE R18, R19, 0x10, R14 ;  /* 0x0000001013127825 */ /* 0x000fde00078e020e */
[----:B------:R-:W-:-:S15]  /*44b0*/  NOP ;  /* 0x0000000000007918 */ /* 0x000fde0000000000 */
[----:B------:R-:W-:-:S15]  /*44c0*/  NOP ;  /* 0x0000000000007918 */ /* 0x000fde0000000000 */
[----:B------:R-:W-:-:S11]  /*44d0*/  NOP ;  /* 0x0000000000007918 */ /* 0x000fd60000000000 */
        /* <DEDUP_REMOVED lines=22> */
[----:B------:R-:W0:Y:S02]  /*4640*/  DADD R26, R16, -R20 ;  /* 0x00000000101a7229 */ /* 0x000e240000000814 */
[----:B0-----:R1:W-:Y:S01]  /*4650*/  STG.E.128 desc[UR30][R18.64], R24 ;  /* 0x0000001812007986 */ /* 0x0013e2000c101d1e */
[----:B------:R-:W-:Y:S05]  /*4660*/  @!P0 BRA `(.L_x_79) ;  /* 0xffffffe0007c8947 */ /* 0x000fea000383ffff */
[----:B------:R-:W-:Y:S05]  /*4670*/  BSYNC.RECONVERGENT B0 ;  /* 0x0000000000007941 */ /* 0x000fea0003800200 */
.L_x_77:
[----:B------:R-:W-:Y:S05]  /*4680*/  EXIT ;  /* 0x000000000000794d */ /* 0x000fea0003800000 */
        .weak           $__internal_6_$__cuda_sm20_div_u64
        .type           $__internal_6_$__cuda_sm20_div_u64,@function
        .size           $__internal_6_$__cuda_sm20_div_u64,(.L_x_266 - $__internal_6_$__cuda_sm20_div_u64)
$__internal_6_$__cuda_sm20_div_u64:
        /* <DEDUP_REMOVED lines=39> */
[----:B------:R-:W-:-:S03]  /*4900*/  IADD3 R10, P1, PT, R11, R8, RZ ;  /* 0x000000080b0a7210 */ /* 0x000fc60007f3e0ff */
[----:B------:R-:W-:-:S05]  /*4910*/  IMAD.X R8, RZ, RZ, R13, P0 ;  /* 0x000000ffff087224 */ /* 0x000fca00000e060d */
        /* <DEDUP_REMOVED lines=26> */
[----:B------:R-:W-:Y:S06]  /*4ac0*/  RET.REL.NODEC R6 `(_ZN2at6native12cross_kernelIN3c107complexIdEE16OffsetCalculatorILi3EjLb0EEiEEviPT_PKS7_SA_T0_T1_SC_SC_) ;  /* 0xffffffb4064c7950 */ /* 0x000fec0003c3ffff */
.L_x_80:
        /* <DEDUP_REMOVED lines=11> */
.L_x_266:


//--------------------- .text._ZN2at6native12cross_kernelIN3c107complexIdEE16OffsetCalculatorILi3EjLb0EElEEviPT_PKS7_SA_T0_T1_SC_SC_ --------------------------
	.section	.text._ZN2at6native12cross_kernelIN3c107complexIdEE16OffsetCalculatorILi3EjLb0EElEEviPT_PKS7_SA_T0_T1_SC_SC_,"ax",@progbits
	.align	128
        .global         _ZN2at6native12cross_kernelIN3c107complexIdEE16OffsetCalculatorILi3EjLb0EElEEviPT_PKS7_SA_T0_T1_SC_SC_
        .type           _ZN2at6native12cross_kernelIN3c107complexIdEE16OffsetCalculatorILi3EjLb0EElEEviPT_PKS7_SA_T0_T1_SC_SC_,@function
        .size           _ZN2at6native12cross_kernelIN3c107complexIdEE16OffsetCalculatorILi3EjLb0EElEEviPT_PKS7_SA_T0_T1_SC_SC_,(.L_x_267 - _ZN2at6native12cross_kernelIN3c107complexIdEE16OffsetCalculatorILi3EjLb0EElEEviPT_PKS7_SA_T0_T1_SC_SC_)
        .other          _ZN2at6native12cross_kernelIN3c107complexIdEE16OffsetCalculatorILi3EjLb0EElEEviPT_PKS7_SA_T0_T1_SC_SC_,@"STO_CUDA_ENTRY STV_DEFAULT"
_ZN2at6native12cross_kernelIN3c107complexIdEE16OffsetCalculatorILi3EjLb0EElEEviPT_PKS7_SA_T0_T1_SC_SC_:
.text._ZN2at6native12cross_kernelIN3c107complexIdEE16OffsetCalculatorILi3EjLb0EElEEviPT_PKS7_SA_T0_T1_SC_SC_:
        /* <DEDUP_REMOVED lines=13> */
[----:B------:R-:W-:Y:S01]  /*00d0*/  IMAD.MOV.U32 R3, RZ, RZ, R4 ;  /* 0x000000ffff037224 */ /* 0x000fe200078e0004 */
[----:B------:R-:W-:Y:S01]  /*00e0*/  MOV R0, R5 ;  /* 0x0000000500007202 */ /* 0x000fe20000000f00 */
[----:B------:R-:W2:Y:S04]  /*00f0*/  LDCU.64 UR76, c[0x0][0x358] ;  /* 0x00006b00ff4c77ac */ /* 0x000ea80008000a00 */
[----:B------:R-:W3:Y:S01]  /*0100*/  LDC.64 R28, c[0x0][0x610] ;  /* 0x00018400ff1c7b82 */ /* 0x000ee20000000a00 */
[----:B-1----:R-:W-:Y:S01]  /*0110*/  IMAD R2, R7, UR4, RZ ;  /* 0x0000000407027c24 */ /* 0x002fe2000f8e02ff */
[----:B0-----:R-:W-:-:S02]  /*0120*/  ISETP.NE.AND P0, PT, R6, RZ, PT ;  /* 0x000000ff0600720c */ /* 0x001fc40003f05270 */
[C---:B---3--:R-:W-:Y:S01]  /*0130*/  SHF.L.U64.HI R30, R28.reuse, 0x5, R29 ;  /* 0x000000051c1e7819 */ /* 0x048fe2000001021d */
[----:B------:R-:W-:-:S10]  /*0140*/  IMAD.SHL.U32 R36, R28, 0x20, RZ ;  /* 0x000000201c247824 */ /* 0x000fd400078e00ff */
        /* <DEDUP_REMOVED lines=19> */
[----:B0-----:R-:W-:-:S06]  /*0280*/  VIADD R6, R8, 0xffffffe ;  /* 0x0ffffffe08067836 */ /* 0x001fcc0000000000 */
[----:B------:R0:W1:Y:S02]  /*0290*/  F2I.FTZ.U32.TRUNC.NTZ R7, R6 ;  /* 0x0000000600077305 */ /* 0x000064000021f000 */
[----:B0-----:R-:W-:Y:S02]  /*02a0*/  IMAD.MOV.U32 R6, RZ, RZ, RZ ;  /* 0x000000ffff067224 */ /* 0x001fe400078e00ff */
[----:B-1----:R-:W-:-:S04]  /*02b0*/  IMAD R9, R9, R7, RZ ;  /* 0x0000000709097224 */ /* 0x002fc800078e02ff */
[----:B------:R-:W-:-:S06]  /*02c0*/  IMAD.HI.U32 R10, R7, R9, R6 ;  /* 0x00000009070a7227 */ /* 0x000fcc00078e0006 */
[----:B------:R-:W-:-:S05]  /*02d0*/  IMAD.HI.U32 R6, R10, R5, RZ ;  /* 0x000000050a067227 */ /* 0x000fca00078e00ff */
[----:B------:R-:W-:-:S05]  /*02e0*/  IADD3 R7, PT, PT, -R6, RZ, RZ ;  /* 0x000000ff06077210 */ /* 0x000fca0007ffe1ff */
[----:B------:R-:W-:Y:S01]  /*02f0*/  IMAD R5, R2, R7, R5 ;  /* 0x0000000702057224 */ /* 0x000fe200078e0205 */
[----:B------:R-:W-:-:S04]  /*0300*/  MOV R7, RZ ;  /* 0x000000ff00077202 */ /* 0x000fc80000000f00 */
[----:B------:R-:W-:-:S13]  /*0310*/  ISETP.GE.U32.AND P0, PT, R5, R2, PT ;  /* 0x000000020500720c */ /* 0x000fda0003f06070 */
[----:B------:R-:W-:Y:S01]  /*0320*/  @P0 IMAD.IADD R5, R5, 0x1, -R2 ;  /* 0x0000000105050824 */ /* 0x000fe200078e0a02 */
[----:B------:R-:W-:-:S04]  /*0330*/  @P0 IADD3 R6, PT, PT, R6, 0x1, RZ ;  /* 0x0000000106060810 */ /* 0x000fc80007ffe0ff */
[----:B------:R-:W-:-:S13]  /*0340*/  ISETP.GE.U32.AND P1, PT, R5, R2, PT ;  /* 0x000000020500720c */ /* 0x000fda0003f26070 */
[----:B------:R-:W-:Y:S01]  /*0350*/  @P1 VIADD R6, R6, 0x1 ;  /* 0x0000000106061836 */ /* 0x000fe20000000000 */
[----:B------:R-:W-:Y:S01]  /*0360*/  @!P2 LOP3.LUT R6, RZ, R2, RZ, 0x33, !PT ;  /* 0x00000002ff06a212 */ /* 0x000fe200078e33ff */
[----:B------:R-:W-:Y:S06]  /*0370*/  BRA `(.L_x_84) ;  /* 0x0000000000107947 */ /* 0x000fec0003800000 */
.L_x_83:
[----:B------:R-:W-:-:S07]  /*0380*/  MOV R6, 0x3a0 ;  /* 0x000003a000067802 */ /* 0x000fce0000000f00 */
[----:B------:R-:W-:Y:S05]  /*0390*/  CALL.REL.NOINC `($__internal_7_$__cuda_sm20_div_u64) ;  /* 0x0000004000bc7944 */ /* 0x000fea0003c00000 */
[----:B------:R-:W-:Y:S01]  /*03a0*/  IMAD.MOV.U32 R6, RZ, RZ, R5 ;  /* 0x000000ffff067224 */ /* 0x000fe200078e0005 */
[----:B------:R-:W-:-:S07]  /*03b0*/  MOV R7, R8 ;  /* 0x0000000800077202 */ /* 0x000fce0000000f00 */
.L_x_84:
[----:B------:R-:W-:Y:S05]  /*03c0*/  BSYNC.RECONVERGENT B0 ;  /* 0x0000000000007941 */ /* 0x000fea0003800200 */
.L_x_82:
[----:B------:R-:W0:Y:S01]  /*03d0*/  LDCU.128 UR8, c[0x0][0x600] ;  /* 0x0000c000ff0877ac */ /* 0x000e220008000c00 */
[----:B------:R-:W1:Y:S01]  /*03e0*/  LDC.64 R8, c[0x0][0x610] ;  /* 0x00018400ff087b82 */ /* 0x000e620000000a00 */
[----:B------:R-:W-:Y:S01]  /*03f0*/  IADD3 R4, P0, PT, R6, R4, RZ ;  /* 0x0000000406047210 */ /* 0x000fe20007f1e0ff */
[----:B------:R-:W-:Y:S01]  /*0400*/  BSSY.RECONVERGENT B0, `(.L_x_85) ;  /* 0x00000c4000007945 */ /* 0x000fe20003800200 */
[----:B------:R-:W2:Y:S02]  /*0410*/  LDCU.64 UR16, c[0x0][0x388] ;  /* 0x00007100ff1077ac */ /* 0x000ea40008000a00 */
[C---:B------:R-:W-:Y:S01]  /*0420*/  LOP3.LUT R5, R4.reuse, 0x1, RZ, 0xc0, !PT ;  /* 0x0000000104057812 */ /* 0x040fe200078ec0ff */
[----:B------:R-:W-:Y:S01]  /*0430*/  IMAD.X R7, RZ, RZ, R7, P0 ;  /* 0x000000ffff077224 */ /* 0x000fe200000e0607 */
[----:B------:R-:W3:Y:S01]  /*0440*/  LDCU.128 UR12, c[0x0][0x390] ;  /* 0x00007200ff0c77ac */ /* 0x000ee20008000c00 */
[----:B------:R-:W-:Y:S02]  /*0450*/  ISETP.NE.U32.AND P1, PT, R4, RZ, PT ;  /* 0x000000ff0400720c */ /* 0x000fe40003f25070 */
[----:B------:R-:W-:-:S02]  /*0460*/  ISETP.NE.U32.AND P0, PT, R5, 0x1, PT ;  /* 0x000000010500780c */ /* 0x000fc40003f05070 */
        /* <DEDUP_REMOVED lines=15> */
[----:B------:R-:W-:Y:S01]  /*0560*/  IMAD.U32 R38, RZ, RZ, UR8 ;  /* 0x00000008ff267e24 */ /* 0x000fe2000f8e00ff */
[----:B------:R-:W-:Y:S01]  /*0570*/  UIADD3 UR4, UP1, UPT, UR4, UR10, URZ ;  /* 0x0000000a04047290 */ /* 0x000fe2000ff3e0ff */
[----:B------:R-:W-:Y:S01]  /*0580*/  IADD3.X R7, PT, PT, ~R5, R37, RZ, P2, !PT ;  /* 0x0000002505077210 */ /* 0x000fe200017fe5ff */
[----:B------:R-:W-:Y:S01]  /*0590*/  UIADD3.X UR7, UPT, UPT, UR7, UR9, URZ, UP0, !UPT ;  /* 0x0000000907077290 */ /* 0x000fe200087fe4ff */
[----:B------:R-:W-:Y:S01]  /*05a0*/  MOV R10, UR10 ;  /* 0x0000000a000a7c02 */ /* 0x000fe20008000f00 */
[----:B------:R-:W-:Y:S01]  /*05b0*/  UIADD3.X UR5, UPT, UPT, UR5, UR11, URZ, UP1, !UPT ;  /* 0x0000000b05057290 */ /* 0x000fe20008ffe4ff */
[----:B------:R-:W-:Y:S01]  /*05c0*/  IMAD.U32 R39, RZ, RZ, UR9 ;  /* 0x00000009ff277e24 */ /* 0x000fe2000f8e00ff */
[----:B------:R-:W0:Y:S01]  /*05d0*/  LDCU UR12, c[0x0][0x380] ;  /* 0x00007000ff0c77ac */ /* 0x000e220008000800 */
[----:B------:R-:W-:Y:S01]  /*05e0*/  MOV R11, UR11 ;  /* 0x0000000b000b7c02 */ /* 0x000fe20008000f00 */
[----:B------:R-:W-:Y:S01]  /*05f0*/  IMAD.U32 R4, RZ, RZ, UR4 ;  /* 0x00000004ff047e24 */ /* 0x000fe2000f8e00ff */
[----:B------:R-:W-:-:S02]  /*0600*/  MOV R8, UR6 ;  /* 0x0000000600087c02 */ /* 0x000fc40008000f00 */
[----:B------:R-:W-:Y:S02]  /*0610*/  MOV R9, UR7 ;  /* 0x0000000700097c02 */ /* 0x000fe40008000f00 */
[----:B------:R-:W-:Y:S01]  /*0620*/  MOV R5, UR5 ;  /* 0x0000000500057c02 */ /* 0x000fe20008000f00 */
[----:B------:R-:W-:Y:S06]  /*0630*/  @!P0 BRA `(.L_x_86) ;  /* 0x0000000800808947 */ /* 0x000fec0003800000 */
[----:B------:R-:W1:Y:S01]  /*0640*/  LDC.64 R20, c[0x0][0x398] ;  /* 0x0000e600ff147b82 */ /* 0x000e620000000a00 */
[----:B------:R-:W2:Y:S04]  /*0650*/  LDG.E.128 R12, desc[UR76][R8.64] ;  /* 0x0000004c080c7981 */ /* 0x000ea8000c1e1d00 */
[----:B------:R-:W2:Y:S03]  /*0660*/  LDG.E.128 R16, desc[UR76][R6.64] ;  /* 0x0000004c06107981 */ /* 0x000ea6000c1e1d00 */
[----:B------:R-:W3:Y:S01]  /*0670*/  LDC.64 R32, c[0x0][0x390] ;  /* 0x0000e400ff207b82 */ /* 0x000ee20000000a00 */
[----:B------:R-:W4:Y:S04]  /*0680*/  LDG.E.128 R24, desc[UR76][R38.64] ;  /* 0x0000004c26187981 */ /* 0x000f28000c1e1d00 */
[----:B------:R-:W4:Y:S04]  /*0690*/  LDG.E.128 R28, desc[UR76][R36.64] ;  /* 0x0000004c241c7981 */ /* 0x000f28000c1e1d00 */
[----:B-1----:R-:W5:Y:S04]  /*06a0*/  LDG.E.128 R20, desc[UR76][R20.64] ;  /* 0x0000004c14147981 */ /* 0x002f68000c1e1d00 */
[----:B---3--:R-:W3:Y:S01]  /*06b0*/  LDG.E.128 R32, desc[UR76][R32.64] ;  /* 0x0000004c20207981 */ /* 0x008ee2000c1e1d00 */
[----:B------:R-:W-:Y:S01]  /*06c0*/  IMAD.MOV.U32 R3, RZ, RZ, R41 ;  /* 0x000000ffff037224 */ /* 0x000fe200078e0029 */
[----:B------:R-:W-:Y:S01]  /*06d0*/  MOV R0, R40 ;  /* 0x0000002800007202 */ /* 0x000fe20000000f00 */
        /* <DEDUP_REMOVED lines=50> */
[----:B---3--:R-:W2:-:S15]  /*0a00*/  DMUL R52, R30, R34 ;  /* 0x000000221e347228 */ /* 0x008e9e0000000000 */
        /* <DEDUP_REMOVED lines=50> */
[----:B------:R-:W-:-:S15]  /*0d30*/  DMUL R50, R26, R22 ;  /* 0x000000161a327228 */ /* 0x000fde0000000000 */
        /* <DEDUP_REMOVED lines=47> */
[----:B0-----:R1:W-:Y:S02]  /*1030*/  STG.E.128 desc[UR76][R4.64], R24 ;  /* 0x0000001804007986 */ /* 0x0013e4000c101d4c */
.L_x_86:
[----:B0-----:R-:W-:Y:S05]  /*1040*/  BSYNC.RECONVERGENT B0 ;  /* 0x0000000000007941 */ /* 0x001fea0003800200 */
.L_x_85:
[----:B------:R-:W-:Y:S05]  /*1050*/  @!P1 EXIT ;  /* 0x000000000000994d */ /* 0x000fea0003800000 */
.L_x_87:
[----:B01----:R-:W0:Y:S01]  /*1060*/  LDC.64 R44, c[0x0][0x390] ;  /* 0x0000e400ff2c7b82 */ /* 0x003e220000000a00 */
[----:B------:R-:W2:Y:S04]  /*1070*/  LDG.E.128 R12, desc[UR76][R38.64] ;  /* 0x0000004c260c7981 */ /* 0x000ea8000c1e1d00 */
[----:B------:R-:W2:Y:S03]  /*1080*/  LDG.E.128 R16, desc[UR76][R36.64] ;  /* 0x0000004c24107981 */ /* 0x000ea6000c1e1d00 */
[----:B------:R-:W1:Y:S01]  /*1090*/  LDC.64 R40, c[0x0][0x398] ;  /* 0x0000e600ff287b82 */ /* 0x000e620000000a00 */
[----:B------:R-:W3:Y:S04]  /*10a0*/  LDG.E.128 R24, desc[UR76][R6.64] ;  /* 0x0000004c06187981 */ /* 0x000ee8000c1e1d00 */
[----:B------:R-:W4:Y:S04]  /*10b0*/  LDG.E.128 R28, desc[UR76][R8.64] ;  /* 0x0000004c081c7981 */ /* 0x000f28000c1e1d00 */
[----:B0-----:R-:W5:Y:S04]  /*10c0*/  LDG.E.128 R20, desc[UR76][R44.64] ;  /* 0x0000004c2c147981 */ /* 0x001f68000c1e1d00 */
[----:B-1----:R-:W4:Y:S01]  /*10d0*/  LDG.E.128 R32, desc[UR76][R40.64] ;  /* 0x0000004c28207981 */ /* 0x002f22000c1e1d00 */
[----:B--2---:R-:W-:-:S15]  /*10e0*/  DMUL R50, R14, R18 ;  /* 0x000000120e327228 */ /* 0x004fde0000000000 */
        /* <DEDUP_REMOVED lines=147> */
[----:B------:R-:W2:Y:S02]  /*1a20*/  DADD R22, R22, -R32 ;  /* 0x0000000016167229 */ /* 0x000ea40000000820 */
[----:B--2---:R2:W-:Y:S04]  /*1a30*/  STG.E.128 desc[UR76][R4.64], R20 ;  /* 0x0000001404007986 */ /* 0x0045e8000c101d4c */
[----:B0-----:R-:W3:Y:S04]  /*1a40*/  LDG.E.128 R12, desc[UR76][R38.64] ;  /* 0x0000004c260c7981 */ /* 0x001ee8000c1e1d00 */
[----:B-1----:R-:W3:Y:S04]  /*1a50*/  LDG.E.128 R16, desc[UR76][R36.64] ;  /* 0x0000004c24107981 */ /* 0x002ee8000c1e1d00 */
[----:B------:R-:W4:Y:S04]  /*1a60*/  LDG.E.128 R24, desc[UR76][R6.64] ;  /* 0x0000004c06187981 */ /* 0x000f28000c1e1d00 */
[----:B------:R-:W5:Y:S04]  /*1a70*/  LDG.E.128 R28, desc[UR76][R8.64] ;  /* 0x0000004c081c7981 */ /* 0x000f68000c1e1d00 */
[----:B--2---:R-:W2:Y:S04]  /*1a80*/  LDG.E.128 R20, desc[UR76][R44.64] ;  /* 0x0000004c2c147981 */ /* 0x004ea8000c1e1d00 */
[----:B------:R0:W5:Y:S01]  /*1a90*/  LDG.E.128 R32, desc[UR76][R40.64] ;  /* 0x0000004c28207981 */ /* 0x000162000c1e1d00 */
[----:B------:R-:W-:-:S04]  /*1aa0*/  LEA R3, P0, R2, R3, 0x1 ;  /* 0x0000000302037211 */ /* 0x000fc800078008ff */
[----:B------:R-:W-:Y:S02]  /*1ab0*/  LEA.HI.X R0, R2, R0, RZ, 0x1, P0 ;  /* 0x0000000002007211 */ /* 0x000fe400000f0cff */
[----:B------:R-:W-:-:S04]  /*1ac0*/  ISETP.GE.U32.AND P0, PT, R3, UR12, PT ;  /* 0x0000000c03007c0c */ /* 0x000fc8000bf06070 */
[----:B------:R-:W-:-:S15]  /*1ad0*/  ISETP.GE.AND.EX P0, PT, R0, UR71, PT, P0 ;  /* 0x0000004700007c0c */ /* 0x000fde000bf06300 */
[----:B------:R-:W-:-:S12]  /*1ae0*/  NOP ;  /* 0x0000000000007918 */ /* 0x000fd80000000000 */
[----:B---3--:R-:W1:-:S15]  /*1af0*/  DMUL R48, R14, R18 ;  /* 0x000000120e307228 */ /* 0x008e5e0000000000 */
        /* <DEDUP_REMOVED lines=9> */
[----:B--2---:R-:W2:-:S15]  /*1b90*/  DMUL R50, R18, R22 ;  /* 0x0000001612327228 */ /* 0x004e9e0000000000 */
        /* <DEDUP_REMOVED lines=137> */
[----:B-1----:R0:W-:Y:S01]  /*2430*/  STG.E.128 desc[UR76][R4.64], R20 ;  /* 0x0000001404007986 */ /* 0x0021e2000c101d4c */
[----:B------:R-:W-:Y:S05]  /*2440*/  @!P0 BRA `(.L_x_87) ;  /* 0xffffffec00048947 */ /* 0x000fea000383ffff */
[----:B------:R-:W-:Y:S05]  /*2450*/  EXIT ;  /* 0x000000000000794d */ /* 0x000fea0003800000 */
.L_x_81:
[----:B------:R-:W0:Y:S01]  /*2460*/  LDCU.128 UR24, c[0x0][0x600] ;  /* 0x0000c000ff1877ac */ /* 0x000e220008000c00 */
[----:B------:R-:W-:Y:S01]  /*2470*/  IADD3 R4, PT, PT, R6, -0x1, RZ ;  /* 0xffffffff06047810 */ /* 0x000fe20007ffe0ff */
[----:B------:R-:W-:Y:S01]  /*2480*/  BSSY.RECONVERGENT B0, `(.L_x_88) ;  /* 0x000021f000007945 */ /* 0x000fe20003800200 */
[----:B------:R-:W-:Y:S01]  /*2490*/  SHF.L.U64.HI R31, R28, 0x4, R29 ;  /* 0x000000041c1f7819 */ /* 0x000fe2000001021d */
[----:B------:R-:W1:Y:S01]  /*24a0*/  LDCU UR4, c[0x0][0x380] ;  /* 0x00007000ff0477ac */ /* 0x000e620008000800 */
[C---:B------:R-:W-:Y:S02]  /*24b0*/  ISETP.NE.AND P1, PT, R4.reuse, RZ, PT ;  /* 0x000000ff0400720c */ /* 0x040fe40003f25270 */
[----:B------:R-:W-:Y:S01]  /*24c0*/  VIMNMX.U32 R4, PT, PT, R4, 0x18, PT ;  /* 0x0000001804047848 */ /* 0x000fe20003fe0000 */
[----:B------:R-:W2:Y:S04]  /*24d0*/  LDCU UR70, c[0x0][0x3a4] ;  /* 0x00007480ff4677ac */ /* 0x000ea80008000800 */
[----:B------:R-:W-:Y:S01]  /*24e0*/  VIADD R29, R4, 0x1 ;  /* 0x00000001041d7836 */ /* 0x000fe20000000000 */
        /* <DEDUP_REMOVED lines=58> */
.L_x_90:
[----:B0-----:R-:W-:Y:S01]  /*2890*/  MOV R4, RZ ;  /* 0x000000ff00047202 */ /* 0x001fe20000000f00 */
[----:B------:R-:W-:Y:S01]  /*28a0*/  UIADD3 UR24, UPT, UPT, -UR70, URZ, URZ ;  /* 0x000000ff46187290 */ /* 0x000fe2000fffe1ff */
[----:B------:R-:W-:-:S03]  /*28b0*/  MOV R5, R3 ;  /* 0x0000000300057202 */ /* 0x000fc60000000f00 */
[----:B-1----:R-:W-:-:S05]  /*28c0*/  IMAD.HI.U32 R4, R3, UR36, R4 ;  /* 0x0000002403047c27 */ /* 0x002fca000f8e0004 */
[----:B------:R-:W-:-:S05]  /*28d0*/  SHF.R.U32.HI R7, RZ, UR37, R4 ;  /* 0x00000025ff077c19 */ /* 0x000fca0008011604 */
[----:B------:R-:W-:-:S04]  /*28e0*/  IMAD R4, R7, UR24, R3 ;  /* 0x0000001807047c24 */ /* 0x000fc8000f8e0203 */
[C---:B------:R-:W-:Y:S02]  /*28f0*/  IMAD R37, R4.reuse, UR38, RZ ;  /* 0x0000002604257c24 */ /* 0x040fe4000f8e02ff */
[C---:B------:R-:W-:Y:S02]  /*2900*/  IMAD R24, R4.reuse, UR39, RZ ;  /* 0x0000002704187c24 */ /* 0x040fe4000f8e02ff */
[----:B------:R-:W-:Y:S01]  /*2910*/  IMAD R4, R4, UR69, RZ ;  /* 0x0000004504047c24 */ /* 0x000fe2000f8e02ff */
[----:B------:R-:W-:Y:S06]  /*2920*/  @!P1 BRA `(.L_x_89) ;  /* 0x0000001000989947 */ /* 0x000fec0003800000 */
        /* <DEDUP_REMOVED lines=10> */
[----:B------:R-:W-:Y:S02]  /*29d0*/  HFMA2 R6, -RZ, RZ, 0, 0 ;  /* 0x00000000ff067431 */ /* 0x000fe400000001ff */
[----:B------:R-:W-:Y:S01]  /*29e0*/  IMAD.MOV.U32 R7, RZ, RZ, R8 ;  /* 0x000000ffff077224 */ /* 0x000fe200078e0008 */
        /* <DEDUP_REMOVED lines=13> */
[----:B------:R-:W-:-:S05]  /*2ac0*/  SHF.R.U32.HI R8, RZ, UR64, R5 ;  /* 0x00000040ff087c19 */ /* 0x000fca0008011605 */
[----:B------:R-:W-:-:S04]  /*2ad0*/  IMAD.MOV R5, RZ, RZ, -R8 ;  /* 0x000000ffff057224 */ /* 0x000fc800078e0a08 */
        /* <DEDUP_REMOVED lines=251> */
[----:B------:R-:W-:Y:S01]  /*3a90*/  SHF.R.U32.HI R7, RZ, UR34, R6 ;  /* 0x00000022ff077c19 */ /* 0x000fe20008011606 */
[----:B------:R-:W-:-:S03]  /*3aa0*/  @P0 IMAD.MOV.U32 R6, RZ, RZ, RZ ;  /* 0x000000ffff060224 */ /* 0x000fc600078e00ff */
        /* <DEDUP_REMOVED lines=14> */
.L_x_89:
[----:B------:R-:W0:Y:S08]  /*3b90*/  LDC.64 R6, c[0x0][0x390] ;  /* 0x0000e400ff067b82 */ /* 0x000e300000000a00 */
[----:B------:R-:W1:Y:S01]  /*3ba0*/  LDC.64 R12, c[0x0][0x398] ;  /* 0x0000e600ff0c7b82 */ /* 0x000e620000000a00 */
[----:B0-----:R-:W-:-:S04]  /*3bb0*/  IMAD.WIDE.U32 R24, R24, 0x10, R6 ;  /* 0x0000001018187825 */ /* 0x001fc800078e0006 */
[----:B-1----:R-:W-:Y:S01]  /*3bc0*/  IMAD.WIDE.U32 R12, R4, 0x10, R12 ;  /* 0x00000010040c7825 */ /* 0x002fe200078e000c */
[----:B------:R-:W-:Y:S02]  /*3bd0*/  IADD3 R4, P2, PT, R24, UR73, RZ ;  /* 0x0000004918047c10 */ /* 0x000fe4000ff5e0ff */
[----:B------:R-:W-:Y:S02]  /*3be0*/  IADD3 R34, P0, PT, R12, R36, RZ ;  /* 0x000000240c227210 */ /* 0x000fe40007f1e0ff */
[----:B------:R-:W-:Y:S02]  /*3bf0*/  IADD3.X R5, PT, PT, R25, UR72, RZ, P2, !PT ;  /* 0x0000004819057c10 */ /* 0x000fe400097fe4ff */
[----:B------:R-:W-:Y:S01]  /*3c00*/  IADD3 R16, P2, PT, R4, UR73, RZ ;  /* 0x0000004904107c10 */ /* 0x000fe2000ff5e0ff */
[----:B------:R-:W-:Y:S01]  /*3c10*/  IMAD.X R35, R13, 0x1, R30, P0 ;  /* 0x000000010d237824 */ /* 0x000fe200000e061e */
[----:B------:R-:W-:Y:S01]  /*3c20*/  LEA R20, P0, -R28, R34, 0x4 ;  /* 0x000000221c147211 */ /* 0x000fe200078021ff */
[----:B------:R-:W2:Y:S01]  /*3c30*/  LDG.E.128 R12, desc[UR76][R12.64] ;  /* 0x0000004c0c0c7981 */ /* 0x000ea2000c1e1d00 */
[----:B------:R-:W-:-:S02]  /*3c40*/  IADD3.X R17, PT, PT, R5, UR72, RZ, P2, !PT ;  /* 0x0000004805117c10 */ /* 0x000fc400097fe4ff */
[----:B------:R-:W-:Y:S01]  /*3c50*/  IADD3.X R21, PT, PT, R35, ~R31, RZ, P0, !PT ;  /* 0x8000001f23157210 */ /* 0x000fe200007fe4ff */
[----:B------:R-:W2:Y:S04]  /*3c60*/  LDG.E.128 R4, desc[UR76][R4.64] ;  /* 0x0000004c04047981 */ /* 0x000ea8000c1e1d00 */
[----:B------:R2:W3:Y:S04]  /*3c70*/  LDG.E.128 R8, desc[UR76][R34.64] ;  /* 0x0000004c22087981 */ /* 0x0004e8000c1e1d00 */
[----:B------:R-:W4:Y:S04]  /*3c80*/  LDG.E.128 R16, desc[UR76][R16.64] ;  /* 0x0000004c10107981 */ /* 0x000f28000c1e1d00 */
[----:B------:R-:W5:Y:S04]  /*3c90*/  LDG.E.128 R20, desc[UR76][R20.64] ;  /* 0x0000004c14147981 */ /* 0x000f68000c1e1d00 */
[----:B------:R-:W5:Y:S01]  /*3ca0*/  LDG.E.128 R24, desc[UR76][R24.64] ;  /* 0x0000004c18187981 */ /* 0x000f62000c1e1d00 */
[----:B--2---:R-:W-:-:S15]  /*3cb0*/  DMUL R34, R4, R14 ;  /* 0x0000000e04227228 */ /* 0x004fde0000000000 */
        /* <DEDUP_REMOVED lines=84> */
[----:B0-----:R-:W0:-:S15]  /*4200*/  DFMA R10, R8, R26, R10 ;  /* 0x0000001a080a722b */ /* 0x001e1e000000000a */
[----:B------:R-:W-:-:S15]  /*4210*/  NOP ;  /* 0x0000000000007918 */ /* 0x000fde0000000000 */
[----:B------:R-:W-:-:S15]  /*4220*/  NOP ;  /* 0x0000000000007918 */ /* 0x000fde0000000000 */
[----:B------:R-:W-:-:S15]  /*4230*/  NOP ;  /* 0x0000000000007918 */ /* 0x000fde0000000000 */
[----:B------:R-:W-:-:S04]  /*4240*/  NOP ;  /* 0x0000000000007918 */ /* 0x000fc80000000000 */
[----:B0-----:R0:W-:Y:S02]  /*4250*/  DADD R10, R12, -R10 ;  /* 0x000000000c0a7229 */ /* 0x0011e4000000080a */
[----:B0-----:R-:W0:Y:S02]  /*4260*/  LDC.64 R12, c[0x0][0x388] ;  /* 0x0000e200ff0c7b82 */ /* 0x001e240000000a00 */
[----:B0-----:R-:W-:-:S15]  /*4270*/  IMAD.WIDE.U32 R12, R37, 0x10, R12 ;  /* 0x00000010250c7825 */ /* 0x001fde00078e000c */
[----:B------:R-:W-:-:S15]  /*4280*/  NOP ;  /* 0x0000000000007918 */ /* 0x000fde0000000000 */
[----:B------:R-:W-:-:S15]  /*4290*/  NOP ;  /* 0x0000000000007918 */ /* 0x000fde0000000000 */
[----:B------:R-:W-:-:S15]  /*42a0*/  NOP ;  /* 0x0000000000007918 */ /* 0x000fde0000000000 */
[----:B------:R-:W-:-:S15]  /*42b0*/  DFMA R16, R8, R24, -R16 ;  /* 0x000000180810722b */ /* 0x000fde0000000810 */
        /* <DEDUP_REMOVED lines=19> */
[----:B------:R0:W-:Y:S02]  /*43f0*/  DADD R8, R14, -R16 ;  /* 0x000000000e087229 */ /* 0x0001e40000000810 */
[----:B0-----:R-:W-:-:S04]  /*4400*/  IADD3 R14, P0, PT, R12, UR75, RZ ;  /* 0x0000004b0c0e7c10 */ /* 0x001fc8000ff1e0ff */
[----:B------:R-:W-:Y:S02]  /*4410*/  IADD3.X R15, PT, PT, R13, UR74, RZ, P0, !PT ;  /* 0x0000004a0d0f7c10 */ /* 0x000fe400087fe4ff */
[----:B------:R-:W-:-:S04]  /*4420*/  IADD3 R16, P0, PT, R14, UR75, RZ ;  /* 0x0000004b0e107c10 */ /* 0x000fc8000ff1e0ff */
[----:B------:R-:W-:Y:S02]  /*4430*/  IADD3.X R17, PT, PT, R15, UR74, RZ, P0, !PT ;  /* 0x0000004a0f117c10 */ /* 0x000fe400087fe4ff */
[----:B------:R-:W-:-:S04]  /*4440*/  IADD3 R3, P0, PT, R2, R3, RZ ;  /* 0x0000000302037210 */ /* 0x000fc80007f1e0ff */
[----:B------:R-:W-:Y:S02]  /*4450*/  IADD3.X R0, PT, PT, RZ, R0, RZ, P0, !PT ;  /* 0x00000000ff007210 */ /* 0x000fe400007fe4ff */
[----:B------:R-:W-:-:S04]  /*4460*/  ISETP.GE.U32.AND P0, PT, R3, UR4, PT ;  /* 0x0000000403007c0c */ /* 0x000fc8000bf06070 */
[----:B------:R-:W-:-:S15]  /*4470*/  ISETP.GE.AND.EX P0, PT, R0, UR71, PT, P0 ;  /* 0x0000004700007c0c */ /* 0x000fde000bf06300 */
[----:B------:R-:W-:-:S15]  /*4480*/  NOP ;  /* 0x0000000000007918 */ /* 0x000fde0000000000 */
[----:B------:R-:W-:-:S10]  /*4490*/  NOP ;  /* 0x0000000000007918 */ /* 0x000fd40000000000 */
[----:B------:R-:W0:-:S15]  /*44a0*/  DFMA R6, R18, R20, R6 ;  /* 0x000000141206722b */ /* 0x000e1e0000000006 */
        /* <DEDUP_REMOVED lines=9> */
[----:B0-----:R-:W0:Y:S02]  /*4540*/  DADD R6, R38, -R6 ;  /* 0x0000000026067229 */ /* 0x001e240000000806 */
[----:B0-----:R0:W-:Y:S04]  /*4550*/  STG.E.128 desc[UR76][R12.64], R4 ;  /* 0x000000040c007986 */ /* 0x0011e8000c101d4c */
[----:B------:R0:W-:-:S15]  /*4560*/  STG.E.128 desc[UR76][R14.64], R8 ;  /* 0x000000080e007986 */ /* 0x0001de000c101d4c */
[----:B------:R-:W-:-:S15]  /*4570*/  NOP ;  /* 0x0000000000007918 */ /* 0x000fde0000000000 */
[----:B------:R-:W-:-:S15]  /*4580*/  NOP ;  /* 0x0000000000007918 */ /* 0x000fde0000000000 */
[----:B------:R-:W-:-:S13]  /*4590*/  NOP ;  /* 0x0000000000007918 */ /* 0x000fda0000000000 */
[----:B------:R-:W1:-:S15]  /*45a0*/  DFMA R20, R20, R26, R22 ;  /* 0x0000001a1414722b */ /* 0x000e5e0000000016 */
        /* <DEDUP_REMOVED lines=9> */
[----:B-1----:R-:W1:Y:S02]  /*4640*/  DADD R34, R20, -R34 ;  /* 0x0000000014227229 */ /* 0x002e640000000822 */
[----:B-1----:R0:W-:Y:S01]  /*4650*/  STG.E.128 desc[UR76][R16.64], R32 ;  /* 0x0000002010007986 */ /* 0x0021e2000c101d4c */
[----:B------:R-:W-:Y:S05]  /*4660*/  @!P0 BRA `(.L_x_90) ;  /* 0xffffffe000888947 */ /* 0x000fea000383ffff */
[----:B------:R-:W-:Y:S05]  /*4670*/  BSYNC.RECONVERGENT B0 ;  /* 0x0000000000007941 */ /* 0x000fea0003800200 */
.L_x_88:
[----:B------:R-:W-:Y:S05]  /*4680*/  EXIT ;  /* 0x000000000000794d */ /* 0x000fea0003800000 */
        .weak           $__internal_7_$__cuda_sm20_div_u64
        .type           $__internal_7_$__cuda_sm20_div_u64,@function
        .size           $__internal_7_$__cuda_sm20_div_u64,(.L_x_267 - $__internal_7_$__cuda_sm20_div_u64)
$__internal_7_$__cuda_sm20_div_u64:
[----:B------:R-:W-:Y:S01]  /*4690*/  IMAD.MOV.U32 R12, RZ, RZ, R2 ;  /* 0x000000ffff0c7224 */ /* 0x000fe200078e0002 */
[----:B------:R-:W-:-:S05]  /*46a0*/  MOV R13, RZ ;  /* 0x000000ff000d7202 */ /* 0x000fca0000000f00 */
        /* <DEDUP_REMOVED lines=23> */
[----:B------:R-:W-:-:S04]  /*4820*/  IMAD.HI.U32 R10, R11, R15, RZ ;  /* 0x0000000f0b0a7227 */ /* 0x000fc800078e00ff */
[----:B------:R-:W-:-:S04]  /*4830*/  IMAD.X R8, RZ, RZ, ~R8, P0 ;  /* 0x000000ffff087224 */ /* 0x000fc800000e0e08 */
        /* <DEDUP_REMOVED lines=16> */
[----:B------:R-:W-:-:S04]  /*4940*/  IMAD.WIDE.U32 R8, R11, R2, RZ ;  /* 0x000000020b087225 */ /* 0x000fc800078e00ff */
[----:B------:R-:W-:Y:S01]  /*4950*/  IMAD R10, R13, R2, R9 ;  /* 0x000000020d0a7224 */ /* 0x000fe200078e0209 */
[----:B------:R-:W-:-:S04]  /*4960*/  IADD3 R9, P0, PT, -R8, R5, RZ ;  /* 0x0000000508097210 */ /* 0x000fc80007f1e1ff */
[----:B------:R-:W-:Y:S02]  /*4970*/  IADD3.X R12, PT, PT, ~R10, R7, RZ, P0, !PT ;  /* 0x000000070a0c7210 */ /* 0x000fe400007fe5ff */
[----:B------:R-:W-:Y:S02]  /*4980*/  ISETP.GE.U32.AND P0, PT, R9, R2, PT ;  /* 0x000000020900720c */ /* 0x000fe40003f06070 */
[----:B------:R-:W-:Y:S02]  /*4990*/  IADD3 R10, P2, PT, R11, 0x1, RZ ;  /* 0x000000010b0a7810 */ /* 0x000fe40007f5e0ff */
[----:B------:R-:W-:Y:S02]  /*49a0*/  IADD3 R5, P1, PT, -R2, R9, RZ ;  /* 0x0000000902057210 */ /* 0x000fe40007f3e1ff */
[C---:B------:R-:W-:Y:S01]  /*49b0*/  ISETP.GE.U32.AND.EX P0, PT, R12.reuse, RZ, PT, P0 ;  /* 0x000000ff0c00720c */ /* 0x040fe20003f06100 */
[----:B------:R-:W-:Y:S01]  /*49c0*/  IMAD.X R8, RZ, RZ, R13, P2 ;  /* 0x000000ffff087224 */ /* 0x000fe200010e060d */
[----:B------:R-:W-:-:S02]  /*49d0*/  IADD3.X R7, PT, PT, R12, -0x1, RZ, P1, !PT ;  /* 0xffffffff0c077810 */ /* 0x000fc40000ffe4ff */
[----:B------:R-:W-:Y:S02]  /*49e0*/  SEL R5, R5, R9, P0 ;  /* 0x0000000905057207 */ /* 0x000fe40000000000 */
[----:B------:R-:W-:Y:S02]  /*49f0*/  SEL R10, R10, R11, P0 ;  /* 0x0000000b0a0a7207 */ /* 0x000fe40000000000 */
[----:B------:R-:W-:Y:S02]  /*4a00*/  SEL R7, R7, R12, P0 ;  /* 0x0000000c07077207 */ /* 0x000fe40000000000 */
[----:B------:R-:W-:Y:S02]  /*4a10*/  SEL R13, R8, R13, P0 ;  /* 0x0000000d080d7207 */ /* 0x000fe40000000000 */
[----:B------:R-:W-:Y:S02]  /*4a20*/  ISETP.GE.U32.AND P0, PT, R5, R2, PT ;  /* 0x000000020500720c */ /* 0x000fe40003f06070 */
[----:B------:R-:W-:-:S02]  /*4a30*/  IADD3 R5, P2, PT, R10, 0x1, RZ ;  /* 0x000000010a057810 */ /* 0x000fc40007f5e0ff */
[----:B------:R-:W-:Y:S02]  /*4a40*/  ISETP.NE.U32.AND P1, PT, R2, RZ, PT ;  /* 0x000000ff0200720c */ /* 0x000fe40003f25070 */
[----:B------:R-:W-:Y:S02]  /*4a50*/  ISETP.GE.U32.AND.EX P0, PT, R7, RZ, PT, P0 ;  /* 0x000000ff0700720c */ /* 0x000fe40003f06100 */
[----:B------:R-:W-:Y:S02]  /*4a60*/  IADD3.X R8, PT, PT, RZ, R13, RZ, P2, !PT ;  /* 0x0000000dff087210 */ /* 0x000fe400017fe4ff */
[----:B------:R-:W-:Y:S02]  /*4a70*/  MOV R7, 0x0 ;  /* 0x0000000000077802 */ /* 0x000fe40000000f00 */
[----:B------:R-:W-:Y:S02]  /*4a80*/  ISETP.NE.AND.EX P1, PT, RZ, RZ, PT, P1 ;  /* 0x000000ffff00720c */ /* 0x000fe40003f25310 */
[----:B------:R-:W-:-:S02]  /*4a90*/  SEL R5, R5, R10, P0 ;  /* 0x0000000a05057207 */ /* 0x000fc40000000000 */
[----:B------:R-:W-:Y:S02]  /*4aa0*/  SEL R8, R8, R13, P0 ;  /* 0x0000000d08087207 */ /* 0x000fe40000000000 */
[----:B------:R-:W-:Y:S02]  /*4ab0*/  SEL R5, R5, 0xffffffff, P1 ;  /* 0xffffffff05057807 */ /* 0x000fe40000800000 */
[----:B------:R-:W-:Y:S01]  /*4ac0*/  SEL R8, R8, 0xffffffff, P1 ;  /* 0xffffffff08087807 */ /* 0x000fe20000800000 */
[----:B------:R-:W-:Y:S06]  /*4ad0*/  RET.REL.NODEC R6 `(_ZN2at6native12cross_kernelIN3c107complexIdEE16OffsetCalculatorILi3EjLb0EElEEviPT_PKS7_SA_T0_T1_SC_SC_) ;  /* 0xffffffb406487950 */ /* 0x000fec0003c3ffff */
.L_x_91:
        /* <DEDUP_REMOVED lines=10> */
.L_x_267:


//--------------------- .text._ZN2at6native12cross_kernelIf16OffsetCalculatorILi3EjLb0EEiEEviPT_PKS4_S7_T0_T1_S9_S9_ --------------------------
	.section	.text._ZN2at6native12cross_kernelIf16OffsetCalculatorILi3EjLb0EEiEEviPT_PKS4_S7_T0_T1_S9_S9_,"ax",@progbits
	.align	128
        .global         _ZN2at6native12cross_kernelIf16OffsetCalculatorILi3EjLb0EEiEEviPT_PKS4_S7_T0_T1_S9_S9_
        .type           _ZN2at6native12cross_kernelIf16OffsetCalculatorILi3EjLb0EEiEEviPT_PKS4_S7_T0_T1_S9_S9_,@function
        .size           _ZN2at6native12cross_kernelIf16OffsetCalculatorILi3EjLb0EEiEEviPT_PKS4_S7_T0_T1_S9_S9_,(.L_x_268 - _ZN2at6native12cross_kernelIf16OffsetCalculatorILi3EjLb0EEiEEviPT_PKS4_S7_T0_T1_S9_S9_)
        .other          _ZN2at6native12cross_kernelIf16OffsetCalculatorILi3EjLb0EEiEEviPT_PKS4_S7_T0_T1_S9_S9_,@"STO_CUDA_ENTRY STV_DEFAULT"
_ZN2at6native12cross_kernelIf16OffsetCalculatorILi3EjLb0EEiEEviPT_PKS4_S7_T0_T1_S9_S9_:
.text._ZN2at6native12cross_kernelIf16OffsetCalculatorILi3EjLb0EEiEEviPT_PKS4_S7_T0_T1_S9_S9_:
        /* <DEDUP_REMOVED lines=36> */
[----:B------:R-:W-:Y:S01]  /*0240*/  IMAD R7, RZ, RZ, -UR72 ;  /* 0x80000048ff077e24 */ /* 0x000fe2000f8e02ff */
[----:B------:R-:W-:-:S06]  /*0250*/  ISETP.NE.U32.AND P2, PT, RZ, UR72, PT ;  /* 0x00000048ff007c0c */ /* 0x000fcc000bf45070 */
        /* <DEDUP_REMOVED lines=14> */
[----:B------:R-:W-:Y:S01]  /*0340*/  @P1 VIADD R4, R4, 0x1 ;  /* 0x0000000104041836 */ /* 0x000fe20000000000 */
[----:B------:R-:W-:Y:S01]  /*0350*/  @!P2 LOP3.LUT R4, RZ, UR72, RZ, 0x33, !PT ;  /* 0x00000048ff04ac12 */ /* 0x000fe2000f8e33ff */
[----:B------:R-:W-:Y:S06]  /*0360*/  BRA `(.L_x_95) ;  /* 0x0000000000107947 */ /* 0x000fec0003800000 */
.L_x_94:
[----:B------:R-:W-:-:S07]  /*0370*/  MOV R4, 0x390 ;  /* 0x0000039000047802 */ /* 0x000fce0000000f00 */
[----:B------:R-:W-:Y:S05]  /*0380*/  CALL.REL.NOINC `($__internal_8_$__cuda_sm20_div_u64) ;  /* 0x0000002000b47944 */ /* 0x000fea0003c00000 */
[----:B------:R-:W-:Y:S02]  /*0390*/  MOV R4, R3 ;  /* 0x0000000300047202 */ /* 0x000fe40000000f00 */
[----:B------:R-:W-:-:S07]  /*03a0*/  MOV R5, R6 ;  /* 0x0000000600057202 */ /* 0x000fce0000000f00 */
.L_x_95:
[----:B------:R-:W-:Y:S05]  /*03b0*/  BSYNC.RECONVERGENT B0 ;  /* 0x0000000000007941 */ /* 0x000fea0003800200 */
.L_x_93:
        /* <DEDUP_REMOVED lines=13> */
[----:B--2---:R-:W-:-:S04]  /*0490*/  UIMAD.WIDE UR4, UR13, 0x4, URZ ;  /* 0x000000040d0478a5 */ /* 0x004fc8000f8e02ff */
[----:B------:R-:W-:-:S04]  /*04a0*/  UIADD3 UR11, UP0, UPT, UR6, -UR4, URZ ;  /* 0x80000004060b7290 */ /* 0x000fc8000ff1e0ff */
[----:B------:R-:W-:Y:S02]  /*04b0*/  UIADD3.X UR10, UPT, UPT, UR7, ~UR5, URZ, UP0, !UPT ;  /* 0x80000005070a7290 */ /* 0x000fe400087fe4ff */
[----:B------:R-:W-:Y:S01]  /*04c0*/  UIMAD.WIDE UR4, UR12, 0x4, UR8 ;  /* 0x000000040c0478a5 */ /* 0x000fe2000f8e0208 */
[----:B-1----:R-:W-:-:S03]  /*04d0*/  IMAD.WIDE R2, R9, 0x4, R6 ;  /* 0x0000000409027825 */ /* 0x002fc600078e0206 */
[----:B------:R-:W-:Y:S01]  /*04e0*/  MOV R5, UR10 ;  /* 0x0000000a00057c02 */ /* 0x000fe20008000f00 */
[----:B------:R-:W-:Y:S01]  /*04f0*/  IMAD.U32 R4, RZ, RZ, UR11 ;  /* 0x0000000bff047e24 */ /* 0x000fe2000f8e00ff */
[----:B------:R-:W-:Y:S01]  /*0500*/  UIMAD.WIDE UR8, UR12, 0x4, UR4 ;  /* 0x000000040c0878a5 */ /* 0x000fe2000f8e0204 */
[----:B------:R-:W-:Y:S01]  /*0510*/  IMAD.WIDE R6, R9, 0x4, R2 ;  /* 0x0000000409067825 */ /* 0x000fe200078e0202 */
[----:B------:R-:W-:Y:S10]  /*0520*/  @!P1 BRA `(.L_x_97) ;  /* 0x0000000000889947 */ /* 0x000ff40003800000 */
[----:B------:R-:W0:Y:S01]  /*0530*/  LDC.64 R8, c[0x0][0x388] ;  /* 0x0000e200ff087b82 */ /* 0x000e220000000a00 */
[----:B------:R-:W-:Y:S01]  /*0540*/  IADD3 R17, PT, PT, R17, 0x1, RZ ;  /* 0x0000000111117810 */ /* 0x000fe20007ffe0ff */
[----:B------:R-:W-:-:S03]  /*0550*/  HFMA2 R16, -RZ, RZ, 0, 0 ;  /* 0x00000000ff107431 */ /* 0x000fc600000001ff */
[----:B------:R-:W-:-:S07]  /*0560*/  LOP3.LUT R17, R17, 0x3, RZ, 0xc0, !PT ;  /* 0x0000000311117812 */ /* 0x000fce00078ec0ff */
.L_x_98:
[----:B-1----:R-:W1:Y:S01]  /*0570*/  LDC.64 R10, c[0x0][0x390] ;  /* 0x0000e400ff0a7b82 */ /* 0x002e620000000a00 */
[----:B------:R-:W-:Y:S01]  /*0580*/  MOV R14, UR8 ;  /* 0x00000008000e7c02 */ /* 0x000fe20008000f00 */
[----:B------:R-:W-:Y:S01]  /*0590*/  IMAD.U32 R19, RZ, RZ, UR5 ;  /* 0x00000005ff137e24 */ /* 0x000fe2000f8e00ff */
[----:B------:R-:W-:Y:S01]  /*05a0*/  MOV R23, UR7 ;  /* 0x0000000700177c02 */ /* 0x000fe20008000f00 */
[----:B------:R-:W2:Y:S01]  /*05b0*/  LDG.E R25, desc[UR76][R4.64] ;  /* 0x0000004c04197981 */ /* 0x000ea2000c1e1900 */
[----:B------:R-:W-:Y:S02]  /*05c0*/  MOV R15, UR9 ;  /* 0x00000009000f7c02 */ /* 0x000fe40008000f00 */
[----:B------:R-:W-:Y:S01]  /*05d0*/  MOV R18, UR4 ;  /* 0x0000000400127c02 */ /* 0x000fe20008000f00 */
[----:B------:R-:W3:Y:S01]  /*05e0*/  LDC.64 R12, c[0x0][0x398] ;  /* 0x0000e600ff0c7b82 */ /* 0x000ee20000000a00 */
[----:B------:R-:W-:Y:S01]  /*05f0*/  MOV R22, UR6 ;  /* 0x0000000600167c02 */ /* 0x000fe20008000f00 */
[----:B------:R-:W2:Y:S04]  /*0600*/  LDG.E R14, desc[UR76][R14.64] ;  /* 0x0000004c0e0e7981 */ /* 0x000ea8000c1e1900 */
[----:B------:R-:W4:Y:S04]  /*0610*/  LDG.E R23, desc[UR76][R22.64] ;  /* 0x0000004c16177981 */ /* 0x000f28000c1e1900 */
[----:B------:R-:W4:Y:S04]  /*0620*/  LDG.E R18, desc[UR76][R18.64] ;  /* 0x0000004c12127981 */ /* 0x000f28000c1e1900 */
[----:B-1----:R-:W5:Y:S04]  /*0630*/  LDG.E R10, desc[UR76][R10.64] ;  /* 0x0000004c0a0a7981 */ /* 0x002f68000c1e1900 */
[----:B---3--:R-:W3:Y:S01]  /*0640*/  LDG.E R13, desc[UR76][R12.64] ;  /* 0x0000004c0c0d7981 */ /* 0x008ee2000c1e1900 */
[----:B------:R-:W-:-:S04]  /*0650*/  IADD3 R17, P1, PT, R17, -0x1, RZ ;  /* 0xffffffff11117810 */ /* 0x000fc80007f3e0ff */
[----:B------:R-:W-:Y:S02]  /*0660*/  IADD3.X R16, PT, PT, R16, -0x1, RZ, P1, !PT ;  /* 0xffffffff10107810 */ /* 0x000fe40000ffe4ff */
[----:B------:R-:W-:-:S04]  /*0670*/  ISETP.NE.U32.AND P1, PT, R17, RZ, PT ;  /* 0x000000ff1100720c */ /* 0x000fc80003f25070 */
[----:B------:R-:W-:Y:S02]  /*0680*/  ISETP.NE.AND.EX P1, PT, R16, RZ, PT, P1 ;  /* 0x000000ff1000720c */ /* 0x000fe40003f25310 */
[----:B------:R-:W-:-:S05]  /*0690*/  IADD3 R0, P2, PT, R0, UR72, RZ ;  /* 0x0000004800007c10 */ /* 0x000fca000ff5e0ff */
[----:B------:R-:W-:Y:S02]  /*06a0*/  IMAD.X R21, RZ, RZ, R21, P2 ;  /* 0x000000ffff157224 */ /* 0x000fe400010e0615 */
[----:B--2---:R-:W-:-:S04]  /*06b0*/  FMUL.FTZ R27, R14, R25 ;  /* 0x000000190e1b7220 */ /* 0x004fc80000410000 */
[----:B----4-:R-:W-:Y:S01]  /*06c0*/  FFMA.FTZ R27, R18, R23, -R27 ;  /* 0x00000017121b7223 */ /* 0x010fe2000001081b */
[----:B-----5:R-:W-:-:S04]  /*06d0*/  FMUL.FTZ R29, R23, R10 ;  /* 0x0000000a171d7220 */ /* 0x020fc80000410000 */
[----:B0-----:R1:W-:Y:S01]  /*06e0*/  STG.E desc[UR76][R8.64], R27 ;  /* 0x0000001b08007986 */ /* 0x0013e2000c10194c */
[-C--:B---3--:R-:W-:Y:S01]  /*06f0*/  FMUL.FTZ R20, R18, R13.reuse ;  /* 0x0000000d12147220 */ /* 0x088fe20000410000 */
[----:B------:R-:W-:-:S03]  /*0700*/  FFMA.FTZ R29, R14, R13, -R29 ;  /* 0x0000000d0e1d7223 */ /* 0x000fc6000001081d */
[----:B------:R-:W-:Y:S02]  /*0710*/  FFMA.FTZ R25, R25, R10, -R20 ;  /* 0x0000000a19197223 */ /* 0x000fe40000010814 */
[----:B------:R1:W-:Y:S04]  /*0720*/  STG.E desc[UR76][R2.64], R29 ;  /* 0x0000001d02007986 */ /* 0x0003e8000c10194c */
[----:B------:R1:W-:Y:S01]  /*0730*/  STG.E desc[UR76][R6.64], R25 ;  /* 0x0000001906007986 */ /* 0x0003e2000c10194c */
[----:B------:R-:W-:Y:S05]  /*0740*/  @P1 BRA `(.L_x_98) ;  /* 0xfffffffc00881947 */ /* 0x000fea000383ffff */
.L_x_97:
[----:B------:R-:W-:Y:S05]  /*0750*/  BSYNC.RECONVERGENT B0 ;  /* 0x0000000000007941 */ /* 0x000fea0003800200 */
.L_x_96:
[----:B------:R-:W-:Y:S05]  /*0760*/  @!P0 EXIT ;  /* 0x000000000000894d */ /* 0x000fea0003800000 */
[----:B------:R-:W0:Y:S01]  /*0770*/  LDC.64 R10, c[0x0][0x398] ;  /* 0x0000e600ff0a7b82 */ /* 0x000e220000000a00 */
[----:B------:R-:W2:Y:S07]  /*0780*/  LDCU UR10, c[0x0][0x380] ;  /* 0x00007000ff0a77ac */ /* 0x000eae0008000800 */
[----:B------:R-:W3:Y:S08]  /*0790*/  LDC.64 R12, c[0x0][0x390] ;  /* 0x0000e400ff0c7b82 */ /* 0x000ef00000000a00 */
[----:B-1----:R-:W1:Y:S02]  /*07a0*/  LDC.64 R8, c[0x0][0x388] ;  /* 0x0000e200ff087b82 */ /* 0x002e640000000a00 */
.L_x_99:
[----:B------:R-:W-:Y:S01]  /*07b0*/  MOV R18, UR8 ;  /* 0x0000000800127c02 */ /* 0x000fe20008000f00 */
[----:B------:R-:W-:Y:S01]  /*07c0*/  IMAD.U32 R16, RZ, RZ, UR6 ;  /* 0x00000006ff107e24 */ /* 0x000fe2000f8e00ff */
[----:B------:R-:W-:Y:S01]  /*07d0*/  MOV R19, UR9 ;  /* 0x0000000900137c02 */ /* 0x000fe20008000f00 */
[----:B----4-:R-:W4:Y:S01]  /*07e0*/  LDG.E R23, desc[UR76][R4.64] ;  /* 0x0000004c04177981 */ /* 0x010f22000c1e1900 */
[----:B------:R-:W-:Y:S02]  /*07f0*/  MOV R17, UR7 ;  /* 0x0000000700117c02 */ /* 0x000fe40008000f00 */
[----:B------:R-:W-:Y:S01]  /*0800*/  MOV R14, UR4 ;  /* 0x00000004000e7c02 */ /* 0x000fe20008000f00 */
[----:B------:R-:W4:Y:S01]  /*0810*/  LDG.E R18, desc[UR76][R18.64] ;  /* 0x0000004c12127981 */ /* 0x000f22000c1e1900 */
[----:B------:R-:W-:-:S03]  /*0820*/  MOV R15, UR5 ;  /* 0x00000005000f7c02 */ /* 0x000fc60008000f00 */
[----:B------:R5:W2:Y:S04]  /*0830*/  LDG.E R17, desc[UR76][R16.64] ;  /* 0x0000004c10117981 */ /* 0x000aa8000c1e1900 */
[----:B---3--:R-:W2:Y:S04]  /*0840*/  LDG.E R20, desc[UR76][R12.64] ;  /* 0x0000004c0c147981 */ /* 0x008ea8000c1e1900 */
[----:B------:R3:W2:Y:S04]  /*0850*/  LDG.E R14, desc[UR76][R14.64] ;  /* 0x0000004c0e0e7981 */ /* 0x0006a8000c1e1900 */
[----:B0-----:R-:W2:Y:S01]  /*0860*/  LDG.E R27, desc[UR76][R10.64] ;  /* 0x0000004c0a1b7981 */ /* 0x001ea2000c1e1900 */
[----:B-----5:R-:W-:-:S02]  /*0870*/  MOV R16, UR8 ;  /* 0x0000000800107c02 */ /* 0x020fc40008000f00 */
[----:B------:R-:W-:Y:S02]  /*0880*/  MOV R19, UR5 ;  /* 0x0000000500137c02 */ /* 0x000fe40008000f00 */
[----:B---3--:R-:W-:Y:S01]  /*0890*/  MOV R15, UR7 ;  /* 0x00000007000f7c02 */ /* 0x008fe20008000f00 */
[----:B----4-:R-:W-:Y:S01]  /*08a0*/  FMUL.FTZ R25, R18, R23 ;  /* 0x0000001712197220 */ /* 0x010fe20000410000 */
[----:B--2---:R-:W-:-:S03]  /*08b0*/  FMUL.FTZ R29, R17, R20 ;  /* 0x00000014111d7220 */ /* 0x004fc60000410000 */
[C---:B------:R-:W-:Y:S01]  /*08c0*/  FFMA.FTZ R25, R14.reuse, R17, -R25 ;  /* 0x000000110e197223 */ /* 0x040fe20000010819 */
[-C--:B------:R-:W-:Y:S01]  /*08d0*/  FMUL.FTZ R22, R14, R27.reuse ;  /* 0x0000001b0e167220 */ /* 0x080fe20000410000 */
[----:B------:R-:W-:Y:S01]  /*08e0*/  FFMA.FTZ R29, R18, R27, -R29 ;  /* 0x0000001b121d7223 */ /* 0x000fe2000001081d */
[----:B------:R-:W-:Y:S02]  /*08f0*/  IMAD.U32 R17, RZ, RZ, UR9 ;  /* 0x00000009ff117e24 */ /* 0x000fe4000f8e00ff */
[----:B------:R-:W-:Y:S01]  /*0900*/  FFMA.FTZ R23, R23, R20, -R22 ;  /* 0x0000001417177223 */ /* 0x000fe20000010816 */
[----:B------:R-:W-:Y:S01]  /*0910*/  MOV R18, UR4 ;  /* 0x0000000400127c02 */ /* 0x000fe20008000f00 */
[----:B-1----:R0:W-:Y:S01]  /*0920*/  STG.E desc[UR76][R8.64], R25 ;  /* 0x0000001908007986 */ /* 0x0021e2000c10194c */
[----:B------:R-:W-:-:S03]  /*0930*/  MOV R14, UR6 ;  /* 0x00000006000e7c02 */ /* 0x000fc60008000f00 */
[----:B------:R-:W-:Y:S04]  /*0940*/  STG.E desc[UR76][R2.64], R29 ;  /* 0x0000001d02007986 */ /* 0x000fe8000c10194c */
[----:B------:R1:W-:Y:S04]  /*0950*/  STG.E desc[UR76][R6.64], R23 ;  /* 0x0000001706007986 */ /* 0x0003e8000c10194c */
[----:B------:R2:W0:Y:S04]  /*0960*/  LDG.E R16, desc[UR76][R16.64] ;  /* 0x0000004c10107981 */ /* 0x000428000c1e1900 */
[----:B------:R-:W0:Y:S04]  /*0970*/  LDG.E R27, desc[UR76][R4.64] ;  /* 0x0000004c041b7981 */ /* 0x000e28000c1e1900 */
[----:B------:R-:W3:Y:S04]  /*0980*/  LDG.E R15, desc[UR76][R14.64] ;  /* 0x0000004c0e0f7981 */ /* 0x000ee8000c1e1900 */
[----:B------:R-:W3:Y:S04]  /*0990*/  LDG.E R22, desc[UR76][R12.64] ;  /* 0x0000004c0c167981 */ /* 0x000ee8000c1e1900 */
[----:B------:R4:W5:Y:S04]  /*09a0*/  LDG.E R18, desc[UR76][R18.64] ;  /* 0x0000004c12127981 */ /* 0x000968000c1e1900 */
[----:B------:R-:W5:Y:S01]  /*09b0*/  LDG.E R20, desc[UR76][R10.64] ;  /* 0x0000004c0a147981 */ /* 0x000f62000c1e1900 */
[----:B--2---:R-:W-:-:S02]  /*09c0*/  MOV R17, UR5 ;  /* 0x0000000500117c02 */ /* 0x004fc40008000f00 */
[----:B----4-:R-:W-:Y:S01]  /*09d0*/  MOV R19, UR9 ;  /* 0x0000000900137c02 */ /* 0x010fe20008000f00 */
[----:B0-----:R-:W-:Y:S01]  /*09e0*/  FMUL.FTZ R25, R16, R27 ;  /* 0x0000001b10197220 */ /* 0x001fe20000410000 */
[----:B---3--:R-:W-:-:S03]  /*09f0*/  FMUL.FTZ R24, R15, R22 ;  /* 0x000000160f187220 */ /* 0x008fc60000410000 */
[C---:B-----5:R-:W-:Y:S01]  /*0a00*/  FFMA.FTZ R25, R18.reuse, R15, -R25 ;  /* 0x0000000f12197223 */ /* 0x060fe20000010819 */
[-C--:B------:R-:W-:Y:S01]  /*0a10*/  FMUL.FTZ R26, R18, R20.reuse ;  /* 0x00000014121a7220 */ /* 0x080fe20000410000 */
[----:B-1----:R-:W-:Y:S01]  /*0a20*/  FFMA.FTZ R23, R16, R20, -R24 ;  /* 0x0000001410177223 */ /* 0x002fe20000010818 */
[----:B------:R-:W-:Y:S01]  /*0a30*/  IMAD.U32 R18, RZ, RZ, UR8 ;  /* 0x00000008ff127e24 */ /* 0x000fe2000f8e00ff */
[----:B------:R-:W-:Y:S01]  /*0a40*/  MOV R15, UR7 ;  /* 0x00000007000f7c02 */ /* 0x000fe20008000f00 */
[----:B------:R-:W-:Y:S01]  /*0a50*/  FFMA.FTZ R27, R27, R22, -R26 ;  /* 0x000000161b1b7223 */ /* 0x000fe2000001081a */
[----:B------:R-:W-:Y:S01]  /*0a60*/  MOV R16, UR4 ;  /* 0x0000000400107c02 */ /* 0x000fe20008000f00 */
[----:B------:R0:W-:Y:S04]  /*0a70*/  STG.E desc[UR76][R8.64], R25 ;  /* 0x0000001908007986 */ /* 0x0001e8000c10194c */
[----:B------:R1:W-:Y:S04]  /*0a80*/  STG.E desc[UR76][R2.64], R23 ;  /* 0x0000001702007986 */ /* 0x0003e8000c10194c */
[----:B------:R2:W-:Y:S04]  /*0a90*/  STG.E desc[UR76][R6.64], R27 ;  /* 0x0000001b06007986 */ /* 0x0005e8000c10194c */
[----:B------:R-:W0:Y:S04]  /*0aa0*/  LDG.E R18, desc[UR76][R18.64] ;  /* 0x0000004c12127981 */ /* 0x000e28000c1e1900 */
[----:B------:R-:W0:Y:S04]  /*0ab0*/  LDG.E R29, desc[UR76][R4.64] ;  /* 0x0000004c041d7981 */ /* 0x000e28000c1e1900 */
[----:B------:R-:W3:Y:S04]  /*0ac0*/  LDG.E R15, desc[UR76][R14.64] ;  /* 0x0000004c0e0f7981 */ /* 0x000ee8000c1e1900 */
[----:B------:R-:W3:Y:S04]  /*0ad0*/  LDG.E R22, desc[UR76][R12.64] ;  /* 0x0000004c0c167981 */ /* 0x000ee8000c1e1900 */
[----:B------:R-:W4:Y:S04]  /*0ae0*/  LDG.E R16, desc[UR76][R16.64] ;  /* 0x0000004c10107981 */ /* 0x000f28000c1e1900 */
[----:B------:R-:W5:Y:S01]  /*0af0*/  LDG.E R20, desc[UR76][R10.64] ;  /* 0x0000004c0a147981 */ /* 0x000f62000c1e1900 */
[----:B0-----:R-:W-:Y:S01]  /*0b00*/  FMUL.FTZ R25, R18, R29 ;  /* 0x0000001d12197220 */ /* 0x001fe20000410000 */
[----:B---3--:R-:W-:-:S03]  /*0b10*/  FMUL.FTZ R24, R15, R22 ;  /* 0x000000160f187220 */ /* 0x008fc60000410000 */
[C---:B----4-:R-:W-:Y:S01]  /*0b20*/  FFMA.FTZ R25, R16.reuse, R15, -R25 ;  /* 0x0000000f10197223 */ /* 0x050fe20000010819 */
[-C--:B-----5:R-:W-:Y:S01]  /*0b30*/  FMUL.FTZ R26, R16, R20.reuse ;  /* 0x00000014101a7220 */ /* 0x0a0fe20000410000 */
[----:B-1----:R-:W-:Y:S01]  /*0b40*/  FFMA.FTZ R23, R18, R20, -R24 ;  /* 0x0000001412177223 */ /* 0x002fe20000010818 */
[----:B------:R-:W-:Y:S01]  /*0b50*/  MOV R18, UR8 ;  /* 0x0000000800127c02 */ /* 0x000fe20008000f00 */
[----:B------:R-:W-:Y:S02]  /*0b60*/  IMAD.U32 R15, RZ, RZ, UR7 ;  /* 0x00000007ff0f7e24 */ /* 0x000fe4000f8e00ff */
[----:B------:R-:W-:Y:S01]  /*0b70*/  FFMA.FTZ R29, R29, R22, -R26 ;  /* 0x000000161d1d7223 */ /* 0x000fe2000001081a */
[----:B------:R-:W-:Y:S01]  /*0b80*/  MOV R16, UR4 ;  /* 0x0000000400107c02 */ /* 0x000fe20008000f00 */
[----:B------:R0:W-:Y:S04]  /*0b90*/  STG.E desc[UR76][R8.64], R25 ;  /* 0x0000001908007986 */ /* 0x0001e8000c10194c */
[----:B------:R1:W-:Y:S04]  /*0ba0*/  STG.E desc[UR76][R2.64], R23 ;  /* 0x0000001702007986 */ /* 0x0003e8000c10194c */
[----:B------:R4:W-:Y:S04]  /*0bb0*/  STG.E desc[UR76][R6.64], R29 ;  /* 0x0000001d06007986 */ /* 0x0009e8000c10194c */
[----:B------:R-:W0:Y:S04]  /*0bc0*/  LDG.E R18, desc[UR76][R18.64] ;  /* 0x0000004c12127981 */ /* 0x000e28000c1e1900 */
[----:B--2---:R-:W0:Y:S04]  /*0bd0*/  LDG.E R27, desc[UR76][R4.64] ;  /* 0x0000004c041b7981 */ /* 0x004e28000c1e1900 */
[----:B------:R2:W3:Y:S04]  /*0be0*/  LDG.E R15, desc[UR76][R14.64] ;  /* 0x0000004c0e0f7981 */ /* 0x0004e8000c1e1900 */
[----:B------:R-:W3:Y:S04]  /*0bf0*/  LDG.E R22, desc[UR76][R12.64] ;  /* 0x0000004c0c167981 */ /* 0x000ee8000c1e1900 */
[----:B------:R5:W4:Y:S04]  /*0c00*/  LDG.E R16, desc[UR76][R16.64] ;  /* 0x0000004c10107981 */ /* 0x000b28000c1e1900 */
[----:B------:R-:W4:Y:S01]  /*0c10*/  LDG.E R20, desc[UR76][R10.64] ;  /* 0x0000004c0a147981 */ /* 0x000f22000c1e1900 */
[----:B--2---:R-:W-:-:S02]  /*0c20*/  MOV R14, UR72 ;  /* 0x00000048000e7c02 */ /* 0x004fc40008000f00 */
[----:B-----5:R-:W-:-:S04]  /*0c30*/  MOV R17, UR72 ;  /* 0x0000004800117c02 */ /* 0x020fc80008000f00 */
[----:B------:R-:W-:-:S04]  /*0c40*/  LEA R0, P0, R17, R0, 0x2 ;  /* 0x0000000011007211 */ /* 0x000fc800078010ff */
[----:B------:R-:W-:Y:S02]  /*0c50*/  LEA.HI.X R21, R14, R21, RZ, 0x2, P0 ;  /* 0x000000150e157211 */ /* 0x000fe400000f14ff */
[----:B------:R-:W-:-:S04]  /*0c60*/  ISETP.GE.U32.AND P0, PT, R0, UR10, PT ;  /* 0x0000000a00007c0c */ /* 0x000fc8000bf06070 */
[----:B------:R-:W-:Y:S01]  /*0c70*/  ISETP.GE.AND.EX P0, PT, R21, UR71, PT, P0 ;  /* 0x0000004715007c0c */ /* 0x000fe2000bf06300 */
[----:B0-----:R-:W-:Y:S01]  /*0c80*/  FMUL.FTZ R25, R18, R27 ;  /* 0x0000001b12197220 */ /* 0x001fe20000410000 */
[----:B---3--:R-:W-:-:S03]  /*0c90*/  FMUL.FTZ R24, R15, R22 ;  /* 0x000000160f187220 */ /* 0x008fc60000410000 */
[C---:B----4-:R-:W-:Y:S01]  /*0ca0*/  FFMA.FTZ R25, R16.reuse, R15, -R25 ;  /* 0x0000000f10197223 */ /* 0x050fe20000010819 */
[-C--:B------:R-:W-:Y:S01]  /*0cb0*/  FMUL.FTZ R26, R16, R20.reuse ;  /* 0x00000014101a7220 */ /* 0x080fe20000410000 */
[----:B-1----:R-:W-:-:S03]  /*0cc0*/  FFMA.FTZ R23, R18, R20, -R24 ;  /* 0x0000001412177223 */ /* 0x002fc60000010818 */
[----:B------:R-:W-:Y:S01]  /*0cd0*/  FFMA.FTZ R27, R27, R22, -R26 ;  /* 0x000000161b1b7223 */ /* 0x000fe2000001081a */
[----:B------:R4:W-:Y:S04]  /*0ce0*/  STG.E desc[UR76][R8.64], R25 ;  /* 0x0000001908007986 */ /* 0x0009e8000c10194c */
[----:B------:R4:W-:Y:S04]  /*0cf0*/  STG.E desc[UR76][R2.64], R23 ;  /* 0x0000001702007986 */ /* 0x0009e8000c10194c */
[----:B------:R4:W-:Y:S01]  /*0d00*/  STG.E desc[UR76][R6.64], R27 ;  /* 0x0000001b06007986 */ /* 0x0009e2000c10194c */
[----:B------:R-:W-:Y:S05]  /*0d10*/  @!P0 BRA `(.L_x_99) ;  /* 0xfffffff800a48947 */ /* 0x000fea000383ffff */
[----:B------:R-:W-:Y:S05]  /*0d20*/  EXIT ;  /* 0x000000000000794d */ /* 0x000fea0003800000 */
.L_x_92:
        /* <DEDUP_REMOVED lines=67> */
.L_x_102:
[----:B-1----:R-:W-:Y:S01]  /*1160*/  MOV R9, R0 ;  /* 0x0000000000097202 */ /* 0x002fe20000000f00 */
[----:B------:R-:W-:Y:S01]  /*1170*/  IMAD.MOV.U32 R8, RZ, RZ, RZ ;  /* 0x000000ffff087224 */ /* 0x000fe200078e00ff */
        /* <DEDUP_REMOVED lines=8> */
[----:B------:R-:W-:Y:S01]  /*1200*/  HFMA2 R8, -RZ, RZ, 0, 0 ;  /* 0x00000000ff087431 */ /* 0x000fe200000001ff */
[----:B------:R-:W-:-:S04]  /*1210*/  ISETP.NE.AND P0, PT, R22, 0x2, PT ;  /* 0x000000021600780c */ /* 0x000fc80003f05270 */
        /* <DEDUP_REMOVED lines=9> */
[----:B------:R-:W-:Y:S01]  /*12b0*/  IMAD.MOV.U32 R9, RZ, RZ, R11 ;  /* 0x000000ffff097224 */ /* 0x000fe200078e000b */
        /* <DEDUP_REMOVED lines=265> */
[----:B------:R-:W-:Y:S01]  /*2350*/  SHF.R.U32.HI R11, RZ, UR30, R10 ;  /* 0x0000001eff0b7c19 */ /* 0x000fe2000801160a */
[----:B------:R-:W-:-:S06]  /*2360*/  @P0 IMAD.MOV.U32 R10, RZ, RZ, RZ ;  /* 0x000000ffff0a0224 */ /* 0x000fcc00078e00ff */
        /* <DEDUP_REMOVED lines=14> */
.L_x_101:
[----:B------:R-:W-:Y:S01]  /*2450*/  IMAD.WIDE.U32 R8, R15, 0x4, R2 ;  /* 0x000000040f087825 */ /* 0x000fe200078e0002 */
[----:B------:R-:W-:-:S03]  /*2460*/  MOV R13, UR73 ;  /* 0x00000049000d7c02 */ /* 0x000fc60008000f00 */
[----:B------:R-:W-:-:S04]  /*2470*/  IMAD.WIDE.U32 R10, R14, 0x4, R4 ;  /* 0x000000040e0a7825 */ /* 0x000fc800078e0004 */
[----:B------:R-:W-:Y:S02]  /*2480*/  IMAD.WIDE R12, R13, 0x4, R8 ;  /* 0x000000040d0c7825 */ /* 0x000fe400078e0208 */
[----:B------:R-:W2:Y:S02]  /*2490*/  LDG.E R8, desc[UR76][R8.64] ;  /* 0x0000004c08087981 */ /* 0x000ea4000c1e1900 */
[----:B------:R-:W-:Y:S01]  /*24a0*/  IMAD.WIDE R14, R25, 0x4, R10 ;  /* 0x00000004190e7825 */ /* 0x000fe200078e020a */
[----:B------:R-:W-:Y:S01]  /*24b0*/  IADD3 R16, P0, PT, R12, -UR74, RZ ;  /* 0x8000004a0c107c10 */ /* 0x000fe2000ff1e0ff */
[----:B------:R-:W3:Y:S03]  /*24c0*/  LDG.E R10, desc[UR76][R10.64] ;  /* 0x0000004c0a0a7981 */ /* 0x000ee6000c1e1900 */
[----:B------:R-:W-:Y:S01]  /*24d0*/  IADD3.X R17, PT, PT, R13, ~UR75, RZ, P0, !PT ;  /* 0x8000004b0d117c10 */ /* 0x000fe200087fe4ff */
[----:B------:R-:W-:Y:S01]  /*24e0*/  IMAD.WIDE R18, R25, 0x4, R14 ;  /* 0x0000000419127825 */ /* 0x000fe200078e020e */
[----:B------:R-:W3:Y:S04]  /*24f0*/  LDG.E R12, desc[UR76][R12.64] ;  /* 0x0000004c0c0c7981 */ /* 0x000ee8000c1e1900 */
[----:B------:R-:W4:Y:S04]  /*2500*/  LDG.E R16, desc[UR76][R16.64] ;  /* 0x0000004c10107981 */ /* 0x000f28000c1e1900 */
[----:B------:R-:W4:Y:S04]  /*2510*/  LDG.E R19, desc[UR76][R18.64] ;  /* 0x0000004c12137981 */ /* 0x000f28000c1e1900 */
[----:B------:R-:W2:Y:S01]  /*2520*/  LDG.E R15, desc[UR76][R14.64] ;  /* 0x0000004c0e0f7981 */ /* 0x000ea2000c1e1900 */
[----:B------:R-:W-:-:S04]  /*2530*/  IMAD.WIDE.U32 R28, R23, 0x4, R6 ;  /* 0x00000004171c7825 */ /* 0x000fc800078e0006 */
[----:B------:R-:W-:Y:S01]  /*2540*/  IMAD.WIDE R26, R20, 0x4, R28 ;  /* 0x00000004141a7825 */ /* 0x000fe200078e021c */
[----:B------:R-:W-:-:S04]  /*2550*/  IADD3 R0, P0, PT, R0, UR72, RZ ;  /* 0x0000004800007c10 */ /* 0x000fc8000ff1e0ff */
[----:B------:R-:W-:Y:S02]  /*2560*/  IADD3.X R21, PT, PT, RZ, R21, RZ, P0, !PT ;  /* 0x00000015ff157210 */ /* 0x000fe400007fe4ff */
[----:B------:R-:W-:-:S04]  /*2570*/  ISETP.GE.U32.AND P0, PT, R0, UR4, PT ;  /* 0x0000000400007c0c */ /* 0x000fc8000bf06070 */
[----:B------:R-:W-:Y:S01]  /*2580*/  ISETP.GE.AND.EX P0, PT, R21, UR71, PT, P0 ;  /* 0x0000004715007c0c */ /* 0x000fe2000bf06300 */
[----:B---3--:R-:W-:Y:S01]  /*2590*/  FMUL.FTZ R23, R12, R10 ;  /* 0x0000000a0c177220 */ /* 0x008fe20000410000 */
[----:B----4-:R-:W-:Y:S01]  /*25a0*/  FMUL.FTZ R24, R19, R16 ;  /* 0x0000001013187220 */ /* 0x010fe20000410000 */
[----:B--2---:R-:W-:-:S03]  /*25b0*/  FMUL.FTZ R9, R15, R8 ;  /* 0x000000080f097220 */ /* 0x004fc60000410000 */
[----:B------:R-:W-:Y:S01]  /*25c0*/  FFMA.FTZ R11, R15, R12, -R24 ;  /* 0x0000000c0f0b7223 */ /* 0x000fe20000010818 */
[----:B------:R-:W-:Y:S01]  /*25d0*/  FFMA.FTZ R23, R19, R8, -R23 ;  /* 0x0000000813177223 */ /* 0x000fe20000010817 */
[----:B------:R-:W-:Y:S01]  /*25e0*/  FFMA.FTZ R13, R16, R10, -R9 ;  /* 0x0000000a100d7223 */ /* 0x000fe20000010809 */
[----:B------:R-:W-:Y:S02]  /*25f0*/  IMAD.WIDE R8, R20, 0x4, R26 ;  /* 0x0000000414087825 */ /* 0x000fe400078e021a */
[----:B------:R1:W-:Y:S04]  /*2600*/  STG.E desc[UR76][R28.64], R11 ;  /* 0x0000000b1c007986 */ /* 0x0003e8000c10194c */
[----:B------:R1:W-:Y:S04]  /*2610*/  STG.E desc[UR76][R26.64], R23 ;  /* 0x000000171a007986 */ /* 0x0003e8000c10194c */
[----:B------:R1:W-:Y:S01]  /*2620*/  STG.E desc[UR76][R8.64], R13 ;  /* 0x0000000d08007986 */ /* 0x0003e2000c10194c */
[----:B------:R-:W-:Y:S05]  /*2630*/  @!P0 BRA `(.L_x_102) ;  /* 0xffffffe800c88947 */ /* 0x000fea000383ffff */
[----:B------:R-:W-:Y:S05]  /*2640*/  BSYNC.RECONVERGENT B0 ;  /* 0x0000000000007941 */ /* 0x000fea0003800200 */
.L_x_100:
[----:B------:R-:W-:Y:S05]  /*2650*/  EXIT ;  /* 0x000000000000794d */ /* 0x000fea0003800000 */
        .weak           $__internal_8_$__cuda_sm20_div_u64
        .type           $__internal_8_$__cuda_sm20_div_u64,@function
        .size           $__internal_8_$__cuda_sm20_div_u64,(.L_x_268 - $__internal_8_$__cuda_sm20_div_u64)
$__internal_8_$__cuda_sm20_div_u64:
        /* <DEDUP_REMOVED lines=68> */
[----:B------:R-:W-:Y:S06]  /*2aa0*/  RET.REL.NODEC R4 `(_ZN2at6native12cross_kernelIf16OffsetCalculatorILi3EjLb0EEiEEviPT_PKS4_S7_T0_T1_S9_S9_) ;  /* 0xffffffd404547950 */ /* 0x000fec0003c3ffff */
.L_x_103:
        /* <DEDUP_REMOVED lines=13> */
.L_x_268:


//--------------------- .text._ZN2at6native12cross_kernelIf16OffsetCalculatorILi3EjLb0EElEEviPT_PKS4_S7_T0_T1_S9_S9_ --------------------------
	.section	.text._ZN2at6native12cross_kernelIf16OffsetCalculatorILi3EjLb0EElEEviPT_PKS4_S7_T0_T1_S9_S9_,"ax",@progbits
	.align	128
        .global         _ZN2at6native12cross_kernelIf16OffsetCalculatorILi3EjLb0EElEEviPT_PKS4_S7_T0_T1_S9_S9_
        .type           _ZN2at6native12cross_kernelIf16OffsetCalculatorILi3EjLb0EElEEviPT_PKS4_S7_T0_T1_S9_S9_,@function
        .size           _ZN2at6native12cross_kernelIf16OffsetCalculatorILi3EjLb0EElEEviPT_PKS4_S7_T0_T1_S9_S9_,(.L_x_269 - _ZN2at6native12cross_kernelIf16OffsetCalculatorILi3EjLb0EElEEviPT_PKS4_S7_T0_T1_S9_S9_)
        .other          _ZN2at6native12cross_kernelIf16OffsetCalculatorILi3EjLb0EElEEviPT_PKS4_S7_T0_T1_S9_S9_,@"STO_CUDA_ENTRY STV_DEFAULT"
_ZN2at6native12cross_kernelIf16OffsetCalculatorILi3EjLb0EElEEviPT_PKS4_S7_T0_T1_S9_S9_:
.text._ZN2at6native12cross_kernelIf16OffsetCalculatorILi3EjLb0EElEEviPT_PKS4_S7_T0_T1_S9_S9_:
        /* <DEDUP_REMOVED lines=44> */
[----:B------:R-:W-:-:S04]  /*02c0*/  IMAD.HI.U32 R6, R6, R7, RZ ;  /* 0x0000000706067227 */ /* 0x000fc800078e00ff */
[----:B------:R-:W-:-:S04]  /*02d0*/  IMAD.MOV R9, RZ, RZ, -R6 ;  /* 0x000000ffff097224 */ /* 0x000fc800078e0a06 */
[----:B------:R-:W-:-:S05]  /*02e0*/  IMAD R7, R0, R9, R7 ;  /* 0x0000000900077224 */ /* 0x000fca00078e0207 */
[----:B------:R-:W-:-:S13]  /*02f0*/  ISETP.GE.U32.AND P0, PT, R7, R0, PT ;  /* 0x000000000700720c */ /* 0x000fda0003f06070 */
[----:B------:R-:W-:Y:S02]  /*0300*/  @P0 IADD3 R7, PT, PT, -R0, R7, RZ ;  /* 0x0000000700070210 */ /* 0x000fe40007ffe1ff */
[----:B------:R-:W-:Y:S02]  /*0310*/  @P0 IADD3 R6, PT, PT, R6, 0x1, RZ ;  /* 0x0000000106060810 */ /* 0x000fe40007ffe0ff */
[----:B------:R-:W-:Y:S01]  /*0320*/  ISETP.GE.U32.AND P1, PT, R7, R0, PT ;  /* 0x000000000700720c */ /* 0x000fe20003f26070 */
[----:B------:R-:W-:-:S12]  /*0330*/  IMAD.MOV.U32 R7, RZ, RZ, RZ ;  /* 0x000000ffff077224 */ /* 0x000fd800078e00ff */
[----:B------:R-:W-:Y:S02]  /*0340*/  @P1 IADD3 R6, PT, PT, R6, 0x1, RZ ;  /* 0x0000000106061810 */ /* 0x000fe40007ffe0ff */
[----:B------:R-:W-:Y:S01]  /*0350*/  @!P2 LOP3.LUT R6, RZ, R0, RZ, 0x33, !PT ;  /* 0x00000000ff06a212 */ /* 0x000fe200078e33ff */
[----:B------:R-:W-:Y:S06]  /*0360*/  BRA `(.L_x_107) ;  /* 0x0000000000107947 */ /* 0x000fec0003800000 */
.L_x_106:
[----:B------:R-:W-:-:S07]  /*0370*/  MOV R4, 0x390 ;  /* 0x0000039000047802 */ /* 0x000fce0000000f00 */
[----:B------:R-:W-:Y:S05]  /*0380*/  CALL.REL.NOINC `($__internal_9_$__cuda_sm20_div_u64) ;  /* 0x00000020009c7944 */ /* 0x000fea0003c00000 */
[----:B------:R-:W-:Y:S02]  /*0390*/  MOV R6, R8 ;  /* 0x0000000800067202 */ /* 0x000fe40000000f00 */
[----:B------:R-:W-:-:S07]  /*03a0*/  MOV R7, R9 ;  /* 0x0000000900077202 */ /* 0x000fce0000000f00 */
.L_x_107:
[----:B------:R-:W-:Y:S05]  /*03b0*/  BSYNC.RECONVERGENT B0 ;  /* 0x0000000000007941 */ /* 0x000fea0003800200 */
.L_x_105:
[----:B------:R-:W0:Y:S01]  /*03c0*/  LDCU.128 UR4, c[0x0][0x600] ;  /* 0x0000c000ff0477ac */ /* 0x000e220008000c00 */
[----:B------:R-:W1:Y:S01]  /*03d0*/  LDC.64 R8, c[0x0][0x610] ;  /* 0x00018400ff087b82 */ /* 0x000e620000000a00 */
[----:B------:R-:W-:Y:S01]  /*03e0*/  IADD3 R2, P0, PT, R6, R2, RZ ;  /* 0x0000000206027210 */ /* 0x000fe20007f1e0ff */
[----:B------:R-:W-:Y:S01]  /*03f0*/  BSSY.RECONVERGENT B0, `(.L_x_108) ;  /* 0x000003f000007945 */ /* 0x000fe20003800200 */
[----:B------:R-:W2:Y:S02]  /*0400*/  LDCU.128 UR8, c[0x0][0x390] ;  /* 0x00007200ff0877ac */ /* 0x000ea40008000c00 */
[----:B------:R-:W-:Y:S01]  /*0410*/  IADD3.X R4, PT, PT, RZ, R7, RZ, P0, !PT ;  /* 0x00000007ff047210 */ /* 0x000fe200007fe4ff */
[----:B------:R-:W3:Y:S01]  /*0420*/  LDCU.64 UR12, c[0x0][0x388] ;  /* 0x00007100ff0c77ac */ /* 0x000ee20008000a00 */
[----:B------:R-:W-:-:S04]  /*0430*/  LOP3.LUT R7, R2, 0x3, RZ, 0xc0, !PT ;  /* 0x0000000302077812 */ /* 0x000fc800078ec0ff */
[----:B------:R-:W-:-:S04]  /*0440*/  ISETP.NE.U32.AND P1, PT, R7, 0x3, PT ;  /* 0x000000030700780c */ /* 0x000fc80003f25070 */
[----:B------:R-:W-:Y:S01]  /*0450*/  ISETP.NE.AND.EX P1, PT, RZ, RZ, PT, P1 ;  /* 0x000000ffff00720c */ /* 0x000fe20003f25310 */
[----:B0-----:R-:W-:Y:S02]  /*0460*/  USHF.L.U64.HI UR7, UR6, 0x2, UR7 ;  /* 0x0000000206077899 */ /* 0x001fe40008010207 */
[----:B------:R-:W-:Y:S02]  /*0470*/  USHF.L.U64.HI UR5, UR4, 0x2, UR5 ;  /* 0x0000000204057899 */ /* 0x000fe40008010205 */
[----:B------:R-:W-:Y:S01]  /*0480*/  USHF.L.U32 UR6, UR6, 0x2, URZ ;  /* 0x0000000206067899 */ /* 0x000fe200080006ff */
[----:B--2---:R-:W-:Y:S01]  /*0490*/  IADD3 R6, P0, PT, R25, UR10, RZ ;  /* 0x0000000a19067c10 */ /* 0x004fe2000ff1e0ff */
[----:B------:R-:W-:Y:S01]  /*04a0*/  USHF.L.U32 UR4, UR4, 0x2, URZ ;  /* 0x0000000204047899 */ /* 0x000fe200080006ff */
[C---:B-1----:R-:W-:Y:S01]  /*04b0*/  SHF.L.U64.HI R9, R8.reuse, 0x2, R9 ;  /* 0x0000000208097819 */ /* 0x042fe20000010209 */
[----:B------:R-:W-:Y:S01]  /*04c0*/  UIADD3 UR8, UP0, UPT, UR6, UR8, URZ ;  /* 0x0000000806087290 */ /* 0x000fe2000ff1e0ff */
[----:B------:R-:W-:Y:S01]  /*04d0*/  IADD3.X R7, PT, PT, R23, UR11, RZ, P0, !PT ;  /* 0x0000000b17077c10 */ /* 0x000fe200087fe4ff */
[----:B---3--:R-:W-:Y:S01]  /*04e0*/  UIADD3 UR10, UP1, UPT, UR4, UR12, URZ ;  /* 0x0000000c040a7290 */ /* 0x008fe2000ff3e0ff */
[----:B------:R-:W-:Y:S01]  /*04f0*/  LEA R16, P2, -R8, R6, 0x2 ;  /* 0x0000000608107211 */ /* 0x000fe200078411ff */
[----:B------:R-:W-:Y:S01]  /*0500*/  UIADD3.X UR9, UPT, UPT, UR7, UR9, URZ, UP0, !UPT ;  /* 0x0000000907097290 */ /* 0x000fe200087fe4ff */
[----:B------:R-:W-:Y:S01]  /*0510*/  ISETP.GE.U32.AND P0, PT, R2, 0x3, PT ;  /* 0x000000030200780c */ /* 0x000fe20003f06070 */
[----:B------:R-:W-:Y:S01]  /*0520*/  UIADD3.X UR11, UPT, UPT, UR5, UR13, URZ, UP1, !UPT ;  /* 0x0000000d050b7290 */ /* 0x000fe20008ffe4ff */
[----:B------:R-:W-:Y:S01]  /*0530*/  MOV R14, UR8 ;  /* 0x00000008000e7c02 */ /* 0x000fe20008000f00 */
[----:B------:R-:W-:Y:S01]  /*0540*/  UIADD3 UR6, UP0, UPT, UR6, UR8, URZ ;  /* 0x0000000806067290 */ /* 0x000fe2000ff1e0ff */
[----:B------:R-:W-:Y:S01]  /*0550*/  IMAD.X R17, R7, 0x1, ~R9, P2 ;  /* 0x0000000107117824 */ /* 0x000fe200010e0e09 */
[----:B------:R-:W-:-:S02]  /*0560*/  UIADD3 UR4, UP1, UPT, UR4, UR10, URZ ;  /* 0x0000000a04047290 */ /* 0x000fc4000ff3e0ff */
[----:B------:R-:W-:Y:S01]  /*0570*/  MOV R12, UR10 ;  /* 0x0000000a000c7c02 */ /* 0x000fe20008000f00 */
[----:B------:R-:W-:Y:S02]  /*0580*/  UIADD3.X UR7, UPT, UPT, UR7, UR9, URZ, UP0, !UPT ;  /* 0x0000000907077290 */ /* 0x000fe400087fe4ff */
[----:B------:R-:W-:Y:S01]  /*0590*/  MOV R15, UR9 ;  /* 0x00000009000f7c02 */ /* 0x000fe20008000f00 */
[----:B------:R-:W-:Y:S02]  /*05a0*/  UIADD3.X UR5, UPT, UPT, UR5, UR11, URZ, UP1, !UPT ;  /* 0x0000000b05057290 */ /* 0x000fe40008ffe4ff */
[----:B------:R-:W-:Y:S01]  /*05b0*/  IMAD.U32 R13, RZ, RZ, UR11 ;  /* 0x0000000bff0d7e24 */ /* 0x000fe2000f8e00ff */
[----:B------:R-:W-:Y:S02]  /*05c0*/  MOV R10, UR6 ;  /* 0x00000006000a7c02 */ /* 0x000fe40008000f00 */
[----:B------:R-:W-:Y:S02]  /*05d0*/  MOV R8, UR4 ;  /* 0x0000000400087c02 */ /* 0x000fe40008000f00 */
[----:B------:R-:W-:Y:S01]  /*05e0*/  MOV R11, UR7 ;  /* 0x00000007000b7c02 */ /* 0x000fe20008000f00 */
[----:B------:R-:W-:Y:S01]  /*05f0*/  IMAD.U32 R9, RZ, RZ, UR5 ;  /* 0x00000005ff097e24 */ /* 0x000fe2000f8e00ff */
[----:B------:R-:W-:Y:S01]  /*0600*/  ISETP.GE.U32.AND.EX P0, PT, R4, RZ, PT, P0 ;  /* 0x000000ff0400720c */ /* 0x000fe20003f06100 */
[----:B------:R-:W-:-:S12]  /*0610*/  @!P1 BRA `(.L_x_109) ;  /* 0x0000000000709947 */ /* 0x000fd80003800000 */
[----:B------:R-:W0:Y:S01]  /*0620*/  LDC.64 R18, c[0x0][0x388] ;  /* 0x0000e200ff127b82 */ /* 0x000e220000000a00 */
[----:B------:R-:W-:Y:S01]  /*0630*/  IADD3 R4, PT, PT, R2, 0x1, RZ ;  /* 0x0000000102047810 */ /* 0x000fe20007ffe0ff */
[----:B------:R-:W-:-:S03]  /*0640*/  HFMA2 R2, -RZ, RZ, 0, 0 ;  /* 0x00000000ff027431 */ /* 0x000fc600000001ff */
[----:B------:R-:W-:-:S07]  /*0650*/  LOP3.LUT R4, R4, 0x3, RZ, 0xc0, !PT ;  /* 0x0000000304047812 */ /* 0x000fce00078ec0ff */
.L_x_110:
[----:B-1----:R-:W1:Y:S01]  /*0660*/  LDC.64 R20, c[0x0][0x390] ;  /* 0x0000e400ff147b82 */ /* 0x002e620000000a00 */
[----:B------:R-:W2:Y:S04]  /*0670*/  LDG.E R25, desc[UR76][R10.64] ;  /* 0x0000004c0a197981 */ /* 0x000ea8000c1e1900 */
[----:B------:R-:W2:Y:S03]  /*0680*/  LDG.E R24, desc[UR76][R16.64] ;  /* 0x0000004c10187981 */ /* 0x000ea6000c1e1900 */
[----:B------:R-:W3:Y:S01]  /*0690*/  LDC.64 R22, c[0x0][0x398] ;  /* 0x0000e600ff167b82 */ /* 0x000ee20000000a00 */
        /* <DEDUP_REMOVED lines=8> */
[----:B------:R-:W-:-:S04]  /*0720*/  IADD3 R5, P2, PT, R0, R5, RZ ;  /* 0x0000000500057210 */ /* 0x000fc80007f5e0ff */
[----:B------:R-:W-:Y:S01]  /*0730*/  IADD3.X R3, PT, PT, RZ, R3, RZ, P2, !PT ;  /* 0x00000003ff037210 */ /* 0x000fe200017fe4ff */
        /* <DEDUP_REMOVED lines=10> */
.L_x_109:
[----:B------:R-:W-:Y:S05]  /*07e0*/  BSYNC.RECONVERGENT B0 ;  /* 0x0000000000007941 */ /* 0x000fea0003800200 */
.L_x_108:
[----:B------:R-:W-:Y:S05]  /*07f0*/  @!P0 EXIT ;  /* 0x000000000000894d */ /* 0x000fea0003800000 */
[----:B------:R-:W0:Y:S01]  /*0800*/  LDC.64 R20, c[0x0][0x398] ;  /* 0x0000e600ff147b82 */ /* 0x000e220000000a00 */
[----:B------:R-:W2:Y:S07]  /*0810*/  LDCU UR4, c[0x0][0x380] ;  /* 0x00007000ff0477ac */ /* 0x000eae0008000800 */
[----:B------:R-:W3:Y:S08]  /*0820*/  LDC.64 R22, c[0x0][0x390] ;  /* 0x0000e400ff167b82 */ /* 0x000ef00000000a00 */
[----:B-1----:R-:W1:Y:S02]  /*0830*/  LDC.64 R18, c[0x0][0x388] ;  /* 0x0000e200ff127b82 */ /* 0x002e640000000a00 */
.L_x_111:
[----:B----4-:R-:W4:Y:S04]  /*0840*/  LDG.E R29, desc[UR76][R10.64] ;  /* 0x0000004c0a1d7981 */ /* 0x010f28000c1e1900 */
[----:B------:R-:W4:Y:S04]  /*0850*/  LDG.E R4, desc[UR76][R16.64] ;  /* 0x0000004c10047981 */ /* 0x000f28000c1e1900 */
[----:B------:R-:W5:Y:S04]  /*0860*/  LDG.E R27, desc[UR76][R14.64] ;  /* 0x0000004c0e1b7981 */ /* 0x000f68000c1e1900 */
[----:B------:R-:W5:Y:S04]  /*0870*/  LDG.E R26, desc[UR76][R6.64] ;  /* 0x0000004c061a7981 */ /* 0x000f68000c1e1900 */
[----:B---3--:R-:W3:Y:S04]  /*0880*/  LDG.E R25, desc[UR76][R22.64] ;  /* 0x0000004c16197981 */ /* 0x008ee8000c1e1900 */
[----:B0-----:R-:W2:Y:S01]  /*0890*/  LDG.E R2, desc[UR76][R20.64] ;  /* 0x0000004c14027981 */ /* 0x001ea2000c1e1900 */
[----:B----4-:R-:W-:-:S04]  /*08a0*/  FMUL.FTZ R24, R29, R4 ;  /* 0x000000041d187220 */ /* 0x010fc80000410000 */
[----:B-----5:R-:W-:Y:S01]  /*08b0*/  FFMA.FTZ R24, R27, R26, -R24 ;  /* 0x0000001a1b187223 */ /* 0x020fe20000010818 */
[----:B---3--:R-:W-:-:S04]  /*08c0*/  FMUL.FTZ R26, R26, R25 ;  /* 0x000000191a1a7220 */ /* 0x008fc80000410000 */
[----:B-1----:R-:W-:Y:S01]  /*08d0*/  STG.E desc[UR76][R18.64], R24 ;  /* 0x0000001812007986 */ /* 0x002fe2000c10194c */
[-C--:B--2---:R-:W-:Y:S01]  /*08e0*/  FMUL.FTZ R27, R27, R2.reuse ;  /* 0x000000021b1b7220 */ /* 0x084fe20000410000 */
[----:B------:R-:W-:-:S03]  /*08f0*/  FFMA.FTZ R28, R29, R2, -R26 ;  /* 0x000000021d1c7223 */ /* 0x000fc6000001081a */
[----:B------:R-:W-:Y:S02]  /*0900*/  FFMA.FTZ R27, R4, R25, -R27 ;  /* 0x00000019041b7223 */ /* 0x000fe4000001081b */
[----:B------:R-:W-:Y:S04]  /*0910*/  STG.E desc[UR76][R12.64], R28 ;  /* 0x0000001c0c007986 */ /* 0x000fe8000c10194c */
[----:B------:R0:W-:Y:S04]  /*0920*/  STG.E desc[UR76][R8.64], R27 ;  /* 0x0000001b08007986 */ /* 0x0001e8000c10194c */
[----:B------:R-:W2:Y:S04]  /*0930*/  LDG.E R29, desc[UR76][R10.64] ;  /* 0x0000004c0a1d7981 */ /* 0x000ea8000c1e1900 */
[----:B------:R-:W2:Y:S04]  /*0940*/  LDG.E R4, desc[UR76][R16.64] ;  /* 0x0000004c10047981 */ /* 0x000ea8000c1e1900 */
[----:B0-----:R-:W3:Y:S04]  /*0950*/  LDG.E R27, desc[UR76][R14.64] ;  /* 0x0000004c0e1b7981 */ /* 0x001ee8000c1e1900 */
[----:B------:R-:W3:Y:S04]  /*0960*/  LDG.E R24, desc[UR76][R6.64] ;  /* 0x0000004c06187981 */ /* 0x000ee8000c1e1900 */
[----:B------:R-:W4:Y:S04]  /*0970*/  LDG.E R25, desc[UR76][R22.64] ;  /* 0x0000004c16197981 */ /* 0x000f28000c1e1900 */
[----:B------:R-:W5:Y:S01]  /*0980*/  LDG.E R2, desc[UR76][R20.64] ;  /* 0x0000004c14027981 */ /* 0x000f62000c1e1900 */
[----:B--2---:R-:W-:-:S04]  /*0990*/  FMUL.FTZ R26, R29, R4 ;  /* 0x000000041d1a7220 */ /* 0x004fc80000410000 */
[----:B---3--:R-:W-:Y:S01]  /*09a0*/  FFMA.FTZ R26, R27, R24, -R26 ;  /* 0x000000181b1a7223 */ /* 0x008fe2000001081a */
[----:B----4-:R-:W-:-:S04]  /*09b0*/  FMUL.FTZ R24, R24, R25 ;  /* 0x0000001918187220 */ /* 0x010fc80000410000 */
[----:B------:R-:W-:Y:S01]  /*09c0*/  STG.E desc[UR76][R18.64], R26 ;  /* 0x0000001a12007986 */ /* 0x000fe2000c10194c */
[-C--:B-----5:R-:W-:Y:S01]  /*09d0*/  FMUL.FTZ R27, R27, R2.reuse ;  /* 0x000000021b1b7220 */ /* 0x0a0fe20000410000 */
        /* <DEDUP_REMOVED lines=25> */
[----:B------:R-:W-:-:S04]  /*0b70*/  LEA R5, P0, R0, R5, 0x2 ;  /* 0x0000000500057211 */ /* 0x000fc800078010ff */
[----:B------:R-:W-:Y:S02]  /*0b80*/  LEA.HI.X R3, R0, R3, RZ, 0x2, P0 ;  /* 0x0000000300037211 */ /* 0x000fe400000f14ff */
[----:B------:R-:W-:-:S04]  /*0b90*/  ISETP.GE.U32.AND P0, PT, R5, UR4, PT ;  /* 0x0000000405007c0c */ /* 0x000fc8000bf06070 */
[----:B------:R-:W-:Y:S01]  /*0ba0*/  ISETP.GE.AND.EX P0, PT, R3, UR71, PT, P0 ;  /* 0x0000004703007c0c */ /* 0x000fe2000bf06300 */
[----:B--2---:R-:W-:-:S04]  /*0bb0*/  FMUL.FTZ R26, R29, R4 ;  /* 0x000000041d1a7220 */ /* 0x004fc80000410000 */
[----:B---3--:R-:W-:Y:S01]  /*0bc0*/  FFMA.FTZ R26, R27, R24, -R26 ;  /* 0x000000181b1a7223 */ /* 0x008fe2000001081a */
[----:B----4-:R-:W-:-:S04]  /*0bd0*/  FMUL.FTZ R24, R24, R25 ;  /* 0x0000001918187220 */ /* 0x010fc80000410000 */
[----:B------:R4:W-:Y:S01]  /*0be0*/  STG.E desc[UR76][R18.64], R26 ;  /* 0x0000001a12007986 */ /* 0x0009e2000c10194c */
[-C--:B-----5:R-:W-:Y:S01]  /*0bf0*/  FMUL.FTZ R27, R27, R2.reuse ;  /* 0x000000021b1b7220 */ /* 0x0a0fe20000410000 */
[----:B------:R-:W-:-:S03]  /*0c00*/  FFMA.FTZ R29, R29, R2, -R24 ;  /* 0x000000021d1d7223 */ /* 0x000fc60000010818 */
[----:B------:R-:W-:Y:S02]  /*0c10*/  FFMA.FTZ R27, R4, R25, -R27 ;  /* 0x00000019041b7223 */ /* 0x000fe4000001081b */
[----:B------:R4:W-:Y:S04]  /*0c20*/  STG.E desc[UR76][R12.64], R29 ;  /* 0x0000001d0c007986 */ /* 0x0009e8000c10194c */
[----:B------:R4:W-:Y:S01]  /*0c30*/  STG.E desc[UR76][R8.64], R27 ;  /* 0x0000001b08007986 */ /* 0x0009e2000c10194c */
[----:B------:R-:W-:Y:S05]  /*0c40*/  @!P0 BRA `(.L_x_111) ;  /* 0xfffffff800fc8947 */ /* 0x000fea000383ffff */
[----:B------:R-:W-:Y:S05]  /*0c50*/  EXIT ;  /* 0x000000000000794d */ /* 0x000fea0003800000 */
.L_x_104:
[----:B------:R-:W0:Y:S01]  /*0c60*/  LDC.64 R6, c[0x0][0x388] ;  /* 0x0000e200ff067b82 */ /* 0x000e220000000a00 */
[----:B------:R-:W1:Y:S01]  /*0c70*/  LDCU.128 UR24, c[0x0][0x600] ;  /* 0x0000c000ff1877ac */ /* 0x000e620008000c00 */
[----:B------:R-:W-:Y:S01]  /*0c80*/  VIADD R2, R4, 0xffffffff ;  /* 0xffffffff04027836 */ /* 0x000fe20000000000 */
[----:B------:R-:W-:Y:S01]  /*0c90*/  BSSY.RECONVERGENT B0, `(.L_x_112) ;  /* 0x0000195000007945 */ /* 0x000fe20003800200 */
[----:B------:R-:W-:Y:S01]  /*0ca0*/  SHF.L.U64.HI R9, R8, 0x2, R9 ;  /* 0x0000000208097819 */ /* 0x000fe20000010209 */
[----:B------:R-:W2:Y:S02]  /*0cb0*/  LDCU UR4, c[0x0][0x380] ;  /* 0x00007000ff0477ac */ /* 0x000ea40008000800 */
        /* <DEDUP_REMOVED lines=62> */
.L_x_114:
        /* <DEDUP_REMOVED lines=12> */
[----:B------:R-:W-:-:S05]  /*1160*/  SHF.R.U32.HI R13, RZ, UR68, R10 ;  /* 0x00000044ff0d7c19 */ /* 0x000fca000801160a */
[----:B------:R-:W-:-:S04]  /*1170*/  IMAD.MOV R10, RZ, RZ, -R13 ;  /* 0x000000ffff0a7224 */ /* 0x000fc800078e0a0d */
        /* <DEDUP_REMOVED lines=289> */
.L_x_113:
[----:B------:R-:W0:Y:S08]  /*2390*/  LDC.64 R12, c[0x0][0x398] ;  /* 0x0000e600ff0c7b82 */ /* 0x000e300000000a00 */
[----:B------:R-:W1:Y:S01]  /*23a0*/  LDC.64 R10, c[0x0][0x390] ;  /* 0x0000e400ff0a7b82 */ /* 0x000e620000000a00 */
[----:B0-----:R-:W-:-:S03]  /*23b0*/  IMAD.WIDE.U32 R12, R17, 0x4, R12 ;  /* 0x00000004110c7825 */ /* 0x001fc600078e000c */
[----:B------:R-:W-:-:S03]  /*23c0*/  IADD3 R16, P0, PT, R12, R25, RZ ;  /* 0x000000190c107210 */ /* 0x000fc60007f1e0ff */
[----:B------:R-:W2:Y:S01]  /*23d0*/  LDG.E R12, desc[UR76][R12.64] ;  /* 0x0000004c0c0c7981 */ /* 0x000ea2000c1e1900 */
[----:B-1----:R-:W-:Y:S01]  /*23e0*/  IMAD.WIDE.U32 R10, R4, 0x4, R10 ;  /* 0x00000004040a7825 */ /* 0x002fe200078e000a */
[----:B------:R-:W-:Y:S02]  /*23f0*/  IADD3.X R17, PT, PT, R13, R23, RZ, P0, !PT ;  /* 0x000000170d117210 */ /* 0x000fe400007fe4ff */
[----:B------:R-:W-:Y:S02]  /*2400*/  LEA R20, P0, -R8, R16, 0x2 ;  /* 0x0000001008147211 */ /* 0x000fe400078011ff */
[----:B------:R-:W-:Y:S01]  /*2410*/  IADD3 R14, P2, PT, R10, UR73, RZ ;  /* 0x000000490a0e7c10 */ /* 0x000fe2000ff5e0ff */
[----:B------:R-:W3:Y:S01]  /*2420*/  LDG.E R16, desc[UR76][R16.64] ;  /* 0x0000004c10107981 */ /* 0x000ee2000c1e1900 */
[----:B------:R-:W-:Y:S02]  /*2430*/  IADD3.X R21, PT, PT, R17, ~R9, RZ, P0, !PT ;  /* 0x8000000911157210 */ /* 0x000fe400007fe4ff */
[----:B------:R-:W-:Y:S01]  /*2440*/  IADD3.X R15, PT, PT, R11, UR72, RZ, P2, !PT ;  /* 0x000000480b0f7c10 */ /* 0x000fe200097fe4ff */
[----:B------:R-:W4:Y:S01]  /*2450*/  LDG.E R10, desc[UR76][R10.64] ;  /* 0x0000004c0a0a7981 */ /* 0x000f22000c1e1900 */
[----:B------:R-:W-:-:S03]  /*2460*/  IADD3 R18, P2, PT, R14, UR73, RZ ;  /* 0x000000490e127c10 */ /* 0x000fc6000ff5e0ff */
[----:B------:R-:W5:Y:S01]  /*2470*/  LDG.E R21, desc[UR76][R20.64] ;  /* 0x0000004c14157981 */ /* 0x000f62000c1e1900 */
[----:B------:R-:W-:-:S03]  /*2480*/  IADD3.X R19, PT, PT, R15, UR72, RZ, P2, !PT ;  /* 0x000000480f137c10 */ /* 0x000fc600097fe4ff */
[----:B------:R0:W2:Y:S04]  /*2490*/  LDG.E R15, desc[UR76][R14.64] ;  /* 0x0000004c0e0f7981 */ /* 0x0000a8000c1e1900 */
[----:B------:R-:W5:Y:S01]  /*24a0*/  LDG.E R18, desc[UR76][R18.64] ;  /* 0x0000004c12127981 */ /* 0x000f62000c1e1900 */
[----:B------:R-:W-:-:S03]  /*24b0*/  IMAD.WIDE.U32 R26, R27, 0x4, R6 ;  /* 0x000000041b1a7825 */ /* 0x000fc600078e0006 */
[----:B------:R-:W-:-:S04]  /*24c0*/  IADD3 R28, P0, PT, R26, UR75, RZ ;  /* 0x0000004b1a1c7c10 */ /* 0x000fc8000ff1e0ff */
[----:B------:R-:W-:Y:S02]  /*24d0*/  IADD3.X R29, PT, PT, R27, UR74, RZ, P0, !PT ;  /* 0x0000004a1b1d7c10 */ /* 0x000fe400087fe4ff */
[----:B0-----:R-:W-:Y:S01]  /*24e0*/  IADD3 R14, P0, PT, R28, UR75, RZ ;  /* 0x0000004b1c0e7c10 */ /* 0x001fe2000ff1e0ff */
[----:B-----5:R-:W-:Y:S01]  /*24f0*/  FMUL.FTZ R4, R18, R21 ;  /* 0x0000001512047220 */ /* 0x020fe20000410000 */
[----:B--2---:R-:W-:-:S03]  /*2500*/  FMUL.FTZ R20, R15, R12 ;  /* 0x0000000c0f147220 */ /* 0x004fc60000410000 */
[----:B---3--:R-:W-:Y:S01]  /*2510*/  FFMA.FTZ R19, R15, R16, -R4 ;  /* 0x000000100f137223 */ /* 0x008fe20000010804 */
[-C--:B----4-:R-:W-:Y:S01]  /*2520*/  FMUL.FTZ R4, R16, R10.reuse ;  /* 0x0000000a10047220 */ /* 0x090fe20000410000 */
[----:B------:R-:W-:Y:S01]  /*2530*/  IADD3.X R15, PT, PT, R29, UR74, RZ, P0, !PT ;  /* 0x0000004a1d0f7c10 */ /* 0x000fe200087fe4ff */
[----:B------:R-:W-:Y:S02]  /*2540*/  FFMA.FTZ R21, R21, R10, -R20 ;  /* 0x0000000a15157223 */ /* 0x000fe40000010814 */
[----:B------:R-:W-:Y:S01]  /*2550*/  FFMA.FTZ R11, R18, R12, -R4 ;  /* 0x0000000c120b7223 */ /* 0x000fe20000010804 */
[----:B------:R-:W-:Y:S01]  /*2560*/  IADD3 R5, P0, PT, R0, R5, RZ ;  /* 0x0000000500057210 */ /* 0x000fe20007f1e0ff */
[----:B------:R1:W-:Y:S03]  /*2570*/  STG.E desc[UR76][R26.64], R19 ;  /* 0x000000131a007986 */ /* 0x0003e6000c10194c */
[----:B------:R-:W-:Y:S01]  /*2580*/  IADD3.X R3, PT, PT, RZ, R3, RZ, P0, !PT ;  /* 0x00000003ff037210 */ /* 0x000fe200007fe4ff */
[----:B------:R1:W-:Y:S01]  /*2590*/  STG.E desc[UR76][R28.64], R11 ;  /* 0x0000000b1c007986 */ /* 0x0003e2000c10194c */
[----:B------:R-:W-:-:S03]  /*25a0*/  ISETP.GE.U32.AND P0, PT, R5, UR4, PT ;  /* 0x0000000405007c0c */ /* 0x000fc6000bf06070 */
[----:B------:R1:W-:Y:S01]  /*25b0*/  STG.E desc[UR76][R14.64], R21 ;  /* 0x000000150e007986 */ /* 0x0003e2000c10194c */
[----:B------:R-:W-:-:S13]  /*25c0*/  ISETP.GE.AND.EX P0, PT, R3, UR71, PT, P0 ;  /* 0x0000004703007c0c */ /* 0x000fda000bf06300 */
[----:B-1----:R-:W-:Y:S05]  /*25d0*/  @!P0 BRA `(.L_x_114) ;  /* 0xffffffe800b08947 */ /* 0x002fea000383ffff */
[----:B------:R-:W-:Y:S05]  /*25e0*/  BSYNC.RECONVERGENT B0 ;  /* 0x0000000000007941 */ /* 0x000fea0003800200 */
.L_x_112:
[----:B------:R-:W-:Y:S05]  /*25f0*/  EXIT ;  /* 0x000000000000794d */ /* 0x000fea0003800000 */
        .weak           $__internal_9_$__cuda_sm20_div_u64
        .type           $__internal_9_$__cuda_sm20_div_u64,@function
        .size           $__internal_9_$__cuda_sm20_div_u64,(.L_x_269 - $__internal_9_$__cuda_sm20_div_u64)
$__internal_9_$__cuda_sm20_div_u64:
[----:B------:R-:W-:Y:S01]  /*2600*/  MOV R12, R0 ;  /* 0x00000000000c7202 */ /* 0x000fe20000000f00 */
[----:B------:R-:W-:-:S05]  /*2610*/  IMAD.MOV.U32 R13, RZ, RZ, RZ ;  /* 0x000000ffff0d7224 */ /* 0x000fca00078e00ff */
        /* <DEDUP_REMOVED lines=24> */
[----:B------:R-:W-:-:S04]  /*27a0*/  IMAD.HI.U32 R10, R11, R15, RZ ;  /* 0x0000000f0b0a7227 */ /* 0x000fc800078e00ff */
[----:B------:R-:W-:-:S04]  /*27b0*/  IMAD.X R8, RZ, RZ, ~R8, P0 ;  /* 0x000000ffff087224 */ /* 0x000fc800000e0e08 */
        /* <DEDUP_REMOVED lines=18> */
[----:B------:R-:W-:Y:S01]  /*28e0*/  IADD3 R7, P1, PT, -R0, R15, RZ ;  /* 0x0000000f00077210 */ /* 0x000fe20007f3e1ff */
[----:B------:R-:W-:Y:S01]  /*28f0*/  IMAD.X R10, R6, 0x1, ~R9, P0 ;  /* 0x00000001060a7824 */ /* 0x000fe200000e0e09 */
[----:B------:R-:W-:Y:S02]  /*2900*/  ISETP.GE.U32.AND P0, PT, R15, R0, PT ;  /* 0x000000000f00720c */ /* 0x000fe40003f06070 */
[----:B------:R-:W-:Y:S02]  /*2910*/  IADD3 R6, P2, PT, R11, 0x1, RZ ;  /* 0x000000010b067810 */ /* 0x000fe40007f5e0ff */
[C---:B------:R-:W-:Y:S02]  /*2920*/  ISETP.GE.U32.AND.EX P0, PT, R10.reuse, RZ, PT, P0 ;  /* 0x000000ff0a00720c */ /* 0x040fe40003f06100 */
[----:B------:R-:W-:Y:S02]  /*2930*/  IADD3.X R9, PT, PT, R10, -0x1, RZ, P1, !PT ;  /* 0xffffffff0a097810 */ /* 0x000fe40000ffe4ff */
[----:B------:R-:W-:-:S02]  /*2940*/  IADD3.X R8, PT, PT, RZ, R13, RZ, P2, !PT ;  /* 0x0000000dff087210 */ /* 0x000fc400017fe4ff */
        /* <DEDUP_REMOVED lines=16> */
[----:B------:R-:W-:Y:S06]  /*2a50*/  RET.REL.NODEC R6 `(_ZN2at6native12cross_kernelIf16OffsetCalculatorILi3EjLb0EElEEviPT_PKS4_S7_T0_T1_S9_S9_) ;  /* 0xffffffd406687950 */ /* 0x000fec0003c3ffff */
.L_x_115:
        /* <DEDUP_REMOVED lines=10> */
.L_x_269:


//--------------------- .text._ZN2at6native12cross_kernelId16OffsetCalculatorILi3EjLb0EEiEEviPT_PKS4_S7_T0_T1_S9_S9_ --------------------------
	.section	.text._ZN2at6native12cross_kernelId16OffsetCalculatorILi3EjLb0EEiEEviPT_PKS4_S7_T0_T1_S9_S9_,"ax",@progbits
	.align	128
        .global         _ZN2at6native12cross_kernelId16OffsetCalculatorILi3EjLb0EEiEEviPT_PKS4_S7_T0_T1_S9_S9_
        .type           _ZN2at6native12cross_kernelId16OffsetCalculatorILi3EjLb0EEiEEviPT_PKS4_S7_T0_T1_S9_S9_,@function
        .size           _ZN2at6native12cross_kernelId16OffsetCalculatorILi3EjLb0EEiEEviPT_PKS4_S7_T0_T1_S9_S9_,(.L_x_270 - _ZN2at6native12cross_kernelId16OffsetCalculatorILi3EjLb0EEiEEviPT_PKS4_S7_T0_T1_S9_S9_)
        .other          _ZN2at6native12cross_kernelId16OffsetCalculatorILi3EjLb0EEiEEviPT_PKS4_S7_T0_T1_S9_S9_,@"STO_CUDA_ENTRY STV_DEFAULT"
_ZN2at6native12cross_kernelId16OffsetCalculatorILi3EjLb0EEiEEviPT_PKS4_S7_T0_T1_S9_S9_:
.text._ZN2at6native12cross_kernelId16OffsetCalculatorILi3EjLb0EEiEEviPT_PKS4_S7_T0_T1_S9_S9_:
        /* <DEDUP_REMOVED lines=14> */
[----:B------:R-:W-:Y:S01]  /*00e0*/  IMAD.MOV.U32 R0, RZ, RZ, R2 ;  /* 0x000000ffff007224 */ /* 0x000fe200078e0002 */
        /* <DEDUP_REMOVED lines=24> */
[----:B0-----:R-:W-:Y:S02]  /*0270*/  VIADD R6, R5, 0xffffffe ;  /* 0x0ffffffe05067836 */ /* 0x001fe40000000000 */
[----:B------:R-:W-:-:S04]  /*0280*/  IMAD.MOV.U32 R5, RZ, RZ, RZ ;  /* 0x000000ffff057224 */ /* 0x000fc800078e00ff */
        /* <DEDUP_REMOVED lines=15> */
.L_x_118:
[----:B------:R-:W-:-:S07]  /*0380*/  MOV R6, 0x3a0 ;  /* 0x000003a000067802 */ /* 0x000fce0000000f00 */
[----:B------:R-:W-:Y:S05]  /*0390*/  CALL.REL.NOINC `($__internal_10_$__cuda_sm20_div_u64) ;  /* 0x0000002800bc7944 */ /* 0x000fea0003c00000 */
.L_x_119:
[----:B------:R-:W-:Y:S05]  /*03a0*/  BSYNC.RECONVERGENT B0 ;  /* 0x0000000000007941 */ /* 0x000fea0003800200 */
.L_x_117:
[----:B------:R-:W0:Y:S01]  /*03b0*/  LDCU.128 UR4, c[0x0][0x390] ;  /* 0x00007200ff0477ac */ /* 0x000e220008000c00 */
[----:B------:R-:W1:Y:S01]  /*03c0*/  LDC R9, c[0x0][0x5fc] ;  /* 0x00017f00ff097b82 */ /* 0x000e620000000800 */
[----:B------:R-:W-:Y:S01]  /*03d0*/  IADD3 R2, P0, PT, R4, R2, RZ ;  /* 0x0000000204027210 */ /* 0x000fe20007f1e0ff */
[----:B------:R-:W-:Y:S01]  /*03e0*/  BSSY.RECONVERGENT B0, `(.L_x_120) ;  /* 0x0000049000007945 */ /* 0x000fe20003800200 */
[----:B------:R-:W2:Y:S02]  /*03f0*/  LDCU.64 UR10, c[0x0][0x600] ;  /* 0x0000c000ff0a77ac */ /* 0x000ea40008000a00 */
[----:B------:R-:W-:Y:S02]  /*0400*/  IADD3.X R4, PT, PT, RZ, R5, RZ, P0, !PT ;  /* 0x00000005ff047210 */ /* 0x000fe400007fe4ff */
[C---:B------:R-:W-:Y:S01]  /*0410*/  LOP3.LUT R5, R2.reuse, 0x3, RZ, 0xc0, !PT ;  /* 0x0000000302057812 */ /* 0x040fe200078ec0ff */
[----:B------:R-:W1:Y:S01]  /*0420*/  LDC.64 R6, c[0x0][0x388] ;  /* 0x0000e200ff067b82 */ /* 0x000e620000000a00 */
[----:B------:R-:W-:-:S02]  /*0430*/  ISETP.GE.U32.AND P0, PT, R2, 0x3, PT ;  /* 0x000000030200780c */ /* 0x000fc40003f06070 */
[----:B------:R-:W-:Y:S02]  /*0440*/  ISETP.NE.U32.AND P1, PT, R5, 0x3, PT ;  /* 0x000000030500780c */ /* 0x000fe40003f25070 */
[----:B------:R-:W-:Y:S02]  /*0450*/  ISETP.GE.U32.AND.EX P0, PT, R4, RZ, PT, P0 ;  /* 0x000000ff0400720c */ /* 0x000fe40003f06100 */
[----:B------:R-:W-:Y:S01]  /*0460*/  ISETP.NE.AND.EX P1, PT, RZ, RZ, PT, P1 ;  /* 0x000000ffff00720c */ /* 0x000fe20003f25310 */
[----:B0-----:R-:W-:Y:S02]  /*0470*/  UIMAD.WIDE UR6, UR73, 0x8, UR6 ;  /* 0x00000008490678a5 */ /* 0x001fe4000f8e0206 */
[----:B--2---:R-:W-:Y:S02]  /*0480*/  UIMAD.WIDE UR8, UR11, 0x8, URZ ;  /* 0x000000080b0878a5 */ /* 0x004fe4000f8e02ff */
[----:B------:R-:W-:Y:S02]  /*0490*/  UIMAD.WIDE UR4, UR10, 0x8, UR4 ;  /* 0x000000080a0478a5 */ /* 0x000fe4000f8e0204 */
[----:B------:R-:W-:-:S04]  /*04a0*/  UIADD3 UR12, UP0, UPT, UR6, -UR8, URZ ;  /* 0x80000008060c7290 */ /* 0x000fc8000ff1e0ff */
[----:B------:R-:W-:Y:S02]  /*04b0*/  UIADD3.X UR13, UPT, UPT, UR7, ~UR9, URZ, UP0, !UPT ;  /* 0x80000009070d7290 */ /* 0x000fe400087fe4ff */
[----:B------:R-:W-:Y:S01]  /*04c0*/  UIMAD.WIDE UR8, UR10, 0x8, UR4 ;  /* 0x000000080a0878a5 */ /* 0x000fe2000f8e0204 */
[----:B-1----:R-:W-:-:S04]  /*04d0*/  IMAD.WIDE R6, R9, 0x8, R6 ;  /* 0x0000000809067825 */ /* 0x002fc800078e0206 */
[----:B------:R-:W-:Y:S01]  /*04e0*/  IMAD.WIDE R8, R9, 0x8, R6 ;  /* 0x0000000809087825 */ /* 0x000fe200078e0206 */
[----:B------:R-:W-:Y:S06]  /*04f0*/  @!P1 BRA `(.L_x_121) ;  /* 0x0000000000dc9947 */ /* 0x000fec0003800000 */
[----:B------:R-:W-:Y:S01]  /*0500*/  IADD3 R20, PT, PT, R2, 0x1, RZ ;  /* 0x0000000102147810 */ /* 0x000fe20007ffe0ff */
[----:B------:R-:W-:-:S03]  /*0510*/  IMAD.MOV.U32 R2, RZ, RZ, RZ ;  /* 0x000000ffff027224 */ /* 0x000fc600078e00ff */
[----:B------:R-:W-:-:S07]  /*0520*/  LOP3.LUT R20, R20, 0x3, RZ, 0xc0, !PT ;  /* 0x0000000314147812 */ /* 0x000fce00078ec0ff */
.L_x_122:
[----:B0-----:R-:W0:Y:S01]  /*0530*/  LDC.64 R4, c[0x0][0x390] ;  /* 0x0000e400ff047b82 */ /* 0x001e220000000a00 */
[----:B------:R-:W-:Y:S01]  /*0540*/  MOV R28, UR6 ;  /* 0x00000006001c7c02 */ /* 0x000fe20008000f00 */
[----:B------:R-:W-:Y:S01]  /*0550*/  IMAD.U32 R12, RZ, RZ, UR8 ;  /* 0x00000008ff0c7e24 */ /* 0x000fe2000f8e00ff */
[----:B------:R-:W-:Y:S01]  /*0560*/  MOV R29, UR7 ;  /* 0x00000007001d7c02 */ /* 0x000fe20008000f00 */
[----:B------:R-:W-:Y:S01]  /*0570*/  IMAD.U32 R11, RZ, RZ, UR13 ;  /* 0x0000000dff0b7e24 */ /* 0x000fe2000f8e00ff */
[----:B------:R-:W-:Y:S02]  /*0580*/  MOV R13, UR9 ;  /* 0x00000009000d7c02 */ /* 0x000fe40008000f00 */
[----:B------:R-:W-:Y:S01]  /*0590*/  MOV R10, UR12 ;  /* 0x0000000c000a7c02 */ /* 0x000fe20008000f00 */
[----:B------:R-:W1:Y:S01]  /*05a0*/  LDC.64 R14, c[0x0][0x398] ;  /* 0x0000e600ff0e7b82 */ /* 0x000e620000000a00 */
[----:B------:R-:W2:Y:S01]  /*05b0*/  LDG.E.64 R22, desc[UR76][R28.64] ;  /* 0x0000004c1c167981 */ /* 0x000ea2000c1e1b00 */
[----:B------:R-:W-:-:S02]  /*05c0*/  MOV R24, UR4 ;  /* 0x0000000400187c02 */ /* 0x000fc40008000f00 */
[----:B------:R-:W-:Y:S01]  /*05d0*/  MOV R25, UR5 ;  /* 0x0000000500197c02 */ /* 0x000fe20008000f00 */
[----:B------:R-:W3:Y:S04]  /*05e0*/  LDG.E.64 R12, desc[UR76][R12.64] ;  /* 0x0000004c0c0c7981 */ /* 0x000ee8000c1e1b00 */
[----:B------:R-:W3:Y:S04]  /*05f0*/  LDG.E.64 R10, desc[UR76][R10.64] ;  /* 0x0000004c0a0a7981 */ /* 0x000ee8000c1e1b00 */
[----:B------:R-:W4:Y:S04]  /*0600*/  LDG.E.64 R18, desc[UR76][R24.64] ;  /* 0x0000004c18127981 */ /* 0x000f28000c1e1b00 */
[----:B0-----:R-:W2:Y:S04]  /*0610*/  LDG.E.64 R4, desc[UR76][R4.64] ;  /* 0x0000004c04047981 */ /* 0x001ea8000c1e1b00 */
[----:B-1----:R-:W5:Y:S01]  /*0620*/  LDG.E.64 R14, desc[UR76][R14.64] ;  /* 0x0000004c0e0e7981 */ /* 0x002f62000c1e1b00 */
[----:B------:R-:W-:-:S04]  /*0630*/  IADD3 R20, P1, PT, R20, -0x1, RZ ;  /* 0xffffffff14147810 */ /* 0x000fc80007f3e0ff */
[----:B------:R-:W-:Y:S02]  /*0640*/  IADD3.X R2, PT, PT, R2, -0x1, RZ, P1, !PT ;  /* 0xffffffff02027810 */ /* 0x000fe40000ffe4ff */
[----:B------:R-:W-:-:S04]  /*0650*/  ISETP.NE.U32.AND P1, PT, R20, RZ, PT ;  /* 0x000000ff1400720c */ /* 0x000fc80003f25070 */
[----:B------:R-:W-:Y:S02]  /*0660*/  ISETP.NE.AND.EX P1, PT, R2, RZ, PT, P1 ;  /* 0x000000ff0200720c */ /* 0x000fe40003f25310 */
[----:B------:R-:W-:-:S05]  /*0670*/  IADD3 R0, P2, PT, R0, UR72, RZ ;  /* 0x0000004800007c10 */ /* 0x000fca000ff5e0ff */
[----:B------:R-:W-:Y:S01]  /*0680*/  IMAD.X R3, RZ, RZ, R3, P2 ;  /* 0x000000ffff037224 */ /* 0x000fe200010e0603 */
[----:B---3--:R-:W-:-:S15]  /*0690*/  DMUL R26, R12, R10 ;  /* 0x0000000a0c1a7228 */ /* 0x008fde0000000000 */
[----:B------:R-:W-:-:S15]  /*06a0*/  NOP ;  /* 0x0000000000007918 */ /* 0x000fde0000000000 */
[----:B------:R-:W-:-:S15]  /*06b0*/  NOP ;  /* 0x0000000000007918 */ /* 0x000fde0000000000 */
[----:B------:R-:W-:-:S15]  /*06c0*/  NOP ;  /* 0x0000000000007918 */ /* 0x000fde0000000000 */
[----:B------:R-:W-:-:S04]  /*06d0*/  NOP ;  /* 0x0000000000007918 */ /* 0x000fc80000000000 */
[----:B--2---:R-:W5:-:S15]  /*06e0*/  DMUL R16, R22, R4 ;  /* 0x0000000416107228 */ /* 0x004f5e0000000000 */
[----:B------:R-:W-:-:S15]  /*06f0*/  NOP ;  /* 0x0000000000007918 */ /* 0x000fde0000000000 */
[----:B------:R-:W-:-:S15]  /*0700*/  NOP ;  /* 0x0000000000007918 */ /* 0x000fde0000000000 */
[----:B------:R-:W-:-:S15]  /*0710*/  NOP ;  /* 0x0000000000007918 */ /* 0x000fde0000000000 */
[----:B------:R-:W-:-:S04]  /*0720*/  NOP ;  /* 0x0000000000007918 */ /* 0x000fc80000000000 */
[----:B-----5:R0:W-:Y:S02]  /*0730*/  DFMA R16, R12, R14, -R16 ;  /* 0x0000000e0c10722b */ /* 0x0201e40000000810 */
[----:B0-----:R-:W0:-:S15]  /*0740*/  LDC.64 R12, c[0x0][0x388] ;  /* 0x0000e200ff0c7b82 */ /* 0x001e1e0000000a00 */
[----:B------:R-:W-:-:S15]  /*0750*/  NOP ;  /* 0x0000000000007918 */ /* 0x000fde0000000000 */
[----:B------:R-:W-:-:S15]  /*0760*/  NOP ;  /* 0x0000000000007918 */ /* 0x000fde0000000000 */
[----:B------:R-:W-:-:S15]  /*0770*/  NOP ;  /* 0x0000000000007918 */ /* 0x000fde0000000000 */
[----:B------:R-:W-:-:S02]  /*0780*/  NOP ;  /* 0x0000000000007918 */ /* 0x000fc40000000000 */
[----:B----4-:R-:W0:Y:S02]  /*0790*/  DFMA R22, R18, R22, -R26 ;  /* 0x000000161216722b */ /* 0x010e24000000081a */
[----:B0-----:R0:W-:Y:S04]  /*07a0*/  STG.E.64 desc[UR76][R12.64], R22 ;  /* 0x000000160c007986 */ /* 0x0011e8000c101b4c */
[----:B------:R0:W-:-:S15]  /*07b0*/  STG.E.64 desc[UR76][R6.64], R16 ;  /* 0x0000001006007986 */ /* 0x0001de000c101b4c */
[----:B------:R-:W-:-:S15]  /*07c0*/  NOP ;  /* 0x0000000000007918 */ /* 0x000fde0000000000 */
[----:B------:R-:W-:-:S15]  /*07d0*/  NOP ;  /* 0x0000000000007918 */ /* 0x000fde0000000000 */
[----:B------:R-:W-:-:S13]  /*07e0*/  NOP ;  /* 0x0000000000007918 */ /* 0x000fda0000000000 */
[----:B------:R-:W1:-:S15]  /*07f0*/  DMUL R18, R18, R14 ;  /* 0x0000000e12127228 */ /* 0x000e5e0000000000 */
[----:B------:R-:W-:-:S15]  /*0800*/  NOP ;  /* 0x0000000000007918 */ /* 0x000fde0000000000 */
[----:B------:R-:W-:-:S15]  /*0810*/  NOP ;  /* 0x0000000000007918 */ /* 0x000fde0000000000 */
[----:B------:R-:W-:-:S15]  /*0820*/  NOP ;  /* 0x0000000000007918 */ /* 0x000fde0000000000 */
[----:B------:R-:W-:-:S04]  /*0830*/  NOP ;  /* 0x0000000000007918 */ /* 0x000fc80000000000 */
[----:B-1----:R-:W1:Y:S02]  /*0840*/  DFMA R18, R10, R4, -R18 ;  /* 0x000000040a12722b */ /* 0x002e640000000812 */
[----:B-1----:R0:W-:Y:S01]  /*0850*/  STG.E.64 desc[UR76][R8.64], R18 ;  /* 0x0000001208007986 */ /* 0x0021e2000c101b4c */
[----:B------:R-:W-:Y:S05]  /*0860*/  @P1 BRA `(.L_x_122) ;  /* 0xfffffffc00301947 */ /* 0x000fea000383ffff */
.L_x_121:
[----:B------:R-:W-:Y:S05]  /*0870*/  BSYNC.RECONVERGENT B0 ;  /* 0x0000000000007941 */ /* 0x000fea0003800200 */
.L_x_120:
[----:B------:R-:W-:Y:S05]  /*0880*/  @!P0 EXIT ;  /* 0x000000000000894d */ /* 0x000fea0003800000 */
[----:B------:R-:W1:Y:S01]  /*0890*/  LDC.64 R10, c[0x0][0x390] ;  /* 0x0000e400ff0a7b82 */ /* 0x000e620000000a00 */
[----:B------:R-:W2:Y:S07]  /*08a0*/  LDCU UR10, c[0x0][0x380] ;  /* 0x00007000ff0a77ac */ /* 0x000eae0008000800 */
[----:B------:R-:W3:Y:S02]  /*08b0*/  LDC.64 R4, c[0x0][0x388] ;  /* 0x0000e200ff047b82 */ /* 0x000ee40000000a00 */
.L_x_123:
[----:B0-----:R-:W0:Y:S01]  /*08c0*/  LDC.64 R12, c[0x0][0x398] ;  /* 0x0000e600ff0c7b82 */ /* 0x001e220000000a00 */
[----:B----4-:R-:W-:Y:S01]  /*08d0*/  IMAD.U32 R26, RZ, RZ, UR8 ;  /* 0x00000008ff1a7e24 */ /* 0x010fe2000f8e00ff */
[----:B------:R-:W-:Y:S01]  /*08e0*/  MOV R27, UR9 ;  /* 0x00000009001b7c02 */ /* 0x000fe20008000f00 */
[----:B------:R-:W-:Y:S01]  /*08f0*/  IMAD.U32 R17, RZ, RZ, UR13 ;  /* 0x0000000dff117e24 */ /* 0x000fe2000f8e00ff */
[----:B------:R-:W-:Y:S01]  /*0900*/  MOV R16, UR12 ;  /* 0x0000000c00107c02 */ /* 0x000fe20008000f00 */
[----:B-1----:R-:W4:Y:S01]  /*0910*/  LDG.E.64 R18, desc[UR76][R10.64] ;  /* 0x0000004c0a127981 */ /* 0x002f22000c1e1b00 */
[----:B------:R-:W-:Y:S02]  /*0920*/  MOV R24, UR6 ;  /* 0x0000000600187c02 */ /* 0x000fe40008000f00 */
[----:B------:R-:W-:Y:S01]  /*0930*/  MOV R25, UR7 ;  /* 0x0000000700197c02 */ /* 0x000fe20008000f00 */
[----:B------:R-:W5:Y:S01]  /*0940*/  LDG.E.64 R26, desc[UR76][R26.64] ;  /* 0x0000004c1a1a7981 */ /* 0x000f62000c1e1b00 */
[----:B------:R-:W-:-:S02]  /*0950*/  MOV R28, UR4 ;  /* 0x00000004001c7c02 */ /* 0x000fc40008000f00 */
[----:B------:R-:W-:Y:S01]  /*0960*/  MOV R29, UR5 ;  /* 0x00000005001d7c02 */ /* 0x000fe20008000f00 */
[----:B------:R-:W5:Y:S04]  /*0970*/  LDG.E.64 R16, desc[UR76][R16.64] ;  /* 0x0000004c10107981 */ /* 0x000f68000c1e1b00 */
[----:B------:R1:W2:Y:S04]  /*0980*/  LDG.E.64 R20, desc[UR76][R28.64] ;  /* 0x0000004c1c147981 */ /* 0x0002a8000c1e1b00 */
[----:B------:R-:W2:Y:S04]  /*0990*/  LDG.E.64 R24, desc[UR76][R24.64] ;  /* 0x0000004c18187981 */ /* 0x000ea8000c1e1b00 */
[----:B0-----:R-:W4:Y:S01]  /*09a0*/  LDG.E.64 R22, desc[UR76][R12.64] ;  /* 0x0000004c0c167981 */ /* 0x001f22000c1e1b00 */
[----:B-1----:R-:W-:Y:S01]  /*09b0*/  IMAD.U32 R28, RZ, RZ, UR6 ;  /* 0x00000006ff1c7e24 */ /* 0x002fe2000f8e00ff */
[----:B------:R-:W-:Y:S01]  /*09c0*/  MOV R29, UR7 ;  /* 0x00000007001d7c02 */ /* 0x000fe20008000f00 */
[----:B-----5:R-:W2:-:S15]  /*09d0*/  DMUL R14, R26, R16 ;  /* 0x000000101a0e7228 */ /* 0x020e9e0000000000 */
[----:B------:R-:W-:-:S15]  /*09e0*/  NOP ;  /* 0x0000000000007918 */ /* 0x000fde0000000000 */
[----:B------:R-:W-:-:S15]  /*09f0*/  NOP ;  /* 0x0000000000007918 */ /* 0x000fde0000000000 */
[----:B------:R-:W-:-:S15]  /*0a00*/  NOP ;  /* 0x0000000000007918 */ /* 0x000fde0000000000 */
[----:B------:R-:W-:-:S04]  /*0a10*/  NOP ;  /* 0x0000000000007918 */ /* 0x000fc80000000000 */
[----:B--2---:R-:W3:Y:S02]  /*0a20*/  DFMA R14, R20, R24, -R14 ;  /* 0x00000018140e722b */ /* 0x004ee4000000080e */
[----:B---3--:R-:W-:-:S15]  /*0a30*/  STG.E.64 desc[UR76][R4.64], R14 ;  /* 0x0000000e04007986 */ /* 0x008fde000c101b4c */
[----:B------:R-:W-:-:S15]  /*0a40*/  NOP ;  /* 0x0000000000007918 */ /* 0x000fde0000000000 */
[----:B------:R-:W-:-:S15]  /*0a50*/  NOP ;  /* 0x0000000000007918 */ /* 0x000fde0000000000 */
[----:B------:R-:W-:-:S15]  /*0a60*/  NOP ;  /* 0x0000000000007918 */ /* 0x000fde0000000000 */
[----:B------:R-:W-:-:S02]  /*0a70*/  NOP ;  /* 0x0000000000007918 */ /* 0x000fc40000000000 */
        /* <DEDUP_REMOVED lines=10> */
[----:B0-----:R0:W1:Y:S02]  /*0b20*/  DFMA R26, R26, R22, -R24 ;  /* 0x000000161a1a722b */ /* 0x0010640000000818 */
[----:B0-----:R-:W-:Y:S01]  /*0b30*/  MOV R24, UR8 ;  /* 0x0000000800187c02 */ /* 0x001fe20008000f00 */
[----:B------:R-:W-:Y:S01]  /*0b40*/  IMAD.U32 R25, RZ, RZ, UR9 ;  /* 0x00000009ff197e24 */ /* 0x000fe2000f8e00ff */
[----:B-1----:R-:W-:-:S15]  /*0b50*/  STG.E.64 desc[UR76][R6.64], R26 ;  /* 0x0000001a06007986 */ /* 0x002fde000c101b4c */
[----:B------:R-:W-:-:S15]  /*0b60*/  NOP ;  /* 0x0000000000007918 */ /* 0x000fde0000000000 */
[----:B------:R-:W-:-:S15]  /*0b70*/  NOP ;  /* 0x0000000000007918 */ /* 0x000fde0000000000 */
[----:B------:R-:W-:-:S15]  /*0b80*/  NOP ;  /* 0x0000000000007918 */ /* 0x000fde0000000000 */
[----:B------:R0:W1:Y:S02]  /*0b90*/  DFMA R20, R16, R18, -R20 ;  /* 0x000000121014722b */ /* 0x0000640000000814 */
[----:B0-----:R-:W-:Y:S01]  /*0ba0*/  IMAD.U32 R16, RZ, RZ, UR4 ;  /* 0x00000004ff107e24 */ /* 0x001fe2000f8e00ff */
[----:B------:R-:W-:Y:S02]  /*0bb0*/  MOV R17, UR5 ;  /* 0x0000000500117c02 */ /* 0x000fe40008000f00 */
[----:B------:R-:W-:Y:S02]  /*0bc0*/  MOV R18, UR12 ;  /* 0x0000000c00127c02 */ /* 0x000fe40008000f00 */
[----:B------:R-:W-:Y:S01]  /*0bd0*/  MOV R19, UR13 ;  /* 0x0000000d00137c02 */ /* 0x000fe20008000f00 */
[----:B-1----:R0:W-:Y:S04]  /*0be0*/  STG.E.64 desc[UR76][R8.64], R20 ;  /* 0x0000001408007986 */ /* 0x0021e8000c101b4c */
[----:B------:R-:W2:Y:S04]  /*0bf0*/  LDG.E.64 R24, desc[UR76][R24.64] ;  /* 0x0000004c18187981 */ /* 0x000ea8000c1e1b00 */
[----:B------:R-:W3:Y:S04]  /*0c00*/  LDG.E.64 R28, desc[UR76][R28.64] ;  /* 0x0000004c1c1c7981 */ /* 0x000ee8000c1e1b00 */
[----:B------:R-:W4:Y:S04]  /*0c10*/  LDG.E.64 R22, desc[UR76][R12.64] ;  /* 0x0000004c0c167981 */ /* 0x000f28000c1e1b00 */
[----:B0-----:R-:W3:Y:S04]  /*0c20*/  LDG.E.64 R20, desc[UR76][R16.64] ;  /* 0x0000004c10147981 */ /* 0x001ee8000c1e1b00 */
[----:B------:R-:W2:Y:S04]  /*0c30*/  LDG.E.64 R16, desc[UR76][R18.64] ;  /* 0x0000004c12107981 */ /* 0x000ea8000c1e1b00 */
[----:B------:R-:W5:-:S15]  /*0c40*/  LDG.E.64 R18, desc[UR76][R10.64] ;  /* 0x0000004c0a127981 */ /* 0x000f5e000c1e1b00 */
[----:B------:R-:W-:-:S15]  /*0c50*/  NOP ;  /* 0x0000000000007918 */ /* 0x000fde0000000000 */
[----:B------:R-:W-:-:S02]  /*0c60*/  NOP ;  /* 0x0000000000007918 */ /* 0x000fc40000000000 */
[----:B--2---:R-:W3:-:S15]  /*0c70*/  DMUL R14, R24, R16 ;  /* 0x00000010180e7228 */ /* 0x004ede0000000000 */
[----:B------:R-:W-:-:S15]  /*0c80*/  NOP ;  /* 0x0000000000007918 */ /* 0x000fde0000000000 */
[----:B------:R-:W-:-:S15]  /*0c90*/  NOP ;  /* 0x0000000000007918 */ /* 0x000fde0000000000 */
[----:B------:R-:W-:-:S15]  /*0ca0*/  NOP ;  /* 0x0000000000007918 */ /* 0x000fde0000000000 */
[----:B------:R-:W-:-:S04]  /*0cb0*/  NOP ;  /* 0x0000000000007918 */ /* 0x000fc80000000000 */
[----:B---3--:R-:W0:Y:S02]  /*0cc0*/  DFMA R14, R20, R28, -R14 ;  /* 0x0000001c140e722b */ /* 0x008e24000000080e */
[----:B0-----:R-:W-:-:S15]  /*0cd0*/  STG.E.64 desc[UR76][R4.64], R14 ;  /* 0x0000000e04007986 */ /* 0x001fde000c101b4c */
[----:B------:R-:W-:-:S15]  /*0ce0*/  NOP ;  /* 0x0000000000007918 */ /* 0x000fde0000000000 */
[----:B------:R-:W-:-:S15]  /*0cf0*/  NOP ;  /* 0x0000000000007918 */ /* 0x000fde0000000000 */
[----:B------:R-:W-:-:S15]  /*0d00*/  NOP ;  /* 0x0000000000007918 */ /* 0x000fde0000000000 */
[----:B------:R-:W-:-:S02]  /*0d10*/  NOP ;  /* 0x0000000000007918 */ /* 0x000fc40000000000 */
[----:B-----5:R0:W1:Y:S02]  /*0d20*/  DMUL R26, R28, R18 ;  /* 0x000000121c1a7228 */ /* 0x0200640000000000 */
[----:B0-----:R-:W-:Y:S01]  /*0d30*/  MOV R28, UR6 ;  /* 0x00000006001c7c02 */ /* 0x001fe20008000f00 */
[----:B------:R-:W-:-:S15]  /*0d40*/  IMAD.U32 R29, RZ, RZ, UR7 ;  /* 0x00000007ff1d7e24 */ /* 0x000fde000f8e00ff */
[----:B------:R-:W-:-:S15]  /*0d50*/  NOP ;  /* 0x0000000000007918 */ /* 0x000fde0000000000 */
[----:B------:R-:W-:-:S15]  /*0d60*/  NOP ;  /* 0x0000000000007918 */ /* 0x000fde0000000000 */
[----:B------:R-:W-:-:S15]  /*0d70*/  NOP ;  /* 0x0000000000007918 */ /* 0x000fde0000000000 */
[----:B------:R-:W-:-:S01]  /*0d80*/  NOP ;  /* 0x0000000000007918 */ /* 0x000fc20000000000 */
[----:B----4-:R-:W-:-:S15]  /*0d90*/  DMUL R20, R20, R22 ;  /* 0x0000001614147228 */ /* 0x010fde0000000000 */
[----:B------:R-:W-:-:S15]  /*0da0*/  NOP ;  /* 0x0000000000007918 */ /* 0x000fde0000000000 */
[----:B------:R-:W-:-:S15]  /*0db0*/  NOP ;  /* 0x0000000000007918 */ /* 0x000fde0000000000 */
[----:B------:R-:W-:-:S15]  /*0dc0*/  NOP ;  /* 0x0000000000007918 */ /* 0x000fde0000000000 */
[----:B------:R-:W-:-:S04]  /*0dd0*/  NOP ;  /* 0x0000000000007918 */ /* 0x000fc80000000000 */
[----:B-1----:R0:W1:Y:S02]  /*0de0*/  DFMA R26, R24, R22, -R26 ;  /* 0x00000016181a722b */ /* 0x002064000000081a */
[----:B0-----:R-:W-:Y:S02]  /*0df0*/  MOV R24, UR8 ;  /* 0x0000000800187c02 */ /* 0x001fe40008000f00 */
[----:B------:R-:W-:Y:S01]  /*0e00*/  MOV R25, UR9 ;  /* 0x0000000900197c02 */ /* 0x000fe20008000f00 */
[----:B-1----:R-:W-:-:S15]  /*0e10*/  STG.E.64 desc[UR76][R6.64], R26 ;  /* 0x0000001a06007986 */ /* 0x002fde000c101b4c */
[----:B------:R-:W-:-:S15]  /*0e20*/  NOP ;  /* 0x0000000000007918 */ /* 0x000fde0000000000 */
[----:B------:R-:W-:-:S15]  /*0e30*/  NOP ;  /* 0x0000000000007918 */ /* 0x000fde0000000000 */
[----:B------:R-:W-:-:S14]  /*0e40*/  NOP ;  /* 0x0000000000007918 */ /* 0x000fdc0000000000 */
[----:B------:R0:W1:Y:S02]  /*0e50*/  DFMA R20, R16, R18, -R20 ;  /* 0x000000121014722b */ /* 0x0000640000000814 */
[----:B0-----:R-:W-:Y:S01]  /*0e60*/  MOV R16, UR4 ;  /* 0x0000000400107c02 */ /* 0x001fe20008000f00 */
[----:B------:R-:W-:Y:S01]  /*0e70*/  IMAD.U32 R17, RZ, RZ, UR5 ;  /* 0x00000005ff117e24 */ /* 0x000fe2000f8e00ff */
[----:B------:R-:W-:Y:S01]  /*0e80*/  MOV R19, UR13 ;  /* 0x0000000d00137c02 */ /* 0x000fe20008000f00 */
[----:B------:R-:W-:Y:S01]  /*0e90*/  IMAD.U32 R18, RZ, RZ, UR12 ;  /* 0x0000000cff127e24 */ /* 0x000fe2000f8e00ff */
        /* <DEDUP_REMOVED lines=8> */
[----:B------:R-:W-:-:S04]  /*0f20*/  NOP ;  /* 0x0000000000007918 */ /* 0x000fc80000000000 */
[----:B--2---:R-:W3:-:S15]  /*0f30*/  DMUL R14, R24, R16 ;  /* 0x00000010180e7228 */ /* 0x004ede0000000000 */
[----:B------:R-:W-:-:S15]  /*0f40*/  NOP ;  /* 0x0000000000007918 */ /* 0x000fde0000000000 */
[----:B------:R-:W-:-:S15]  /*0f50*/  NOP ;  /* 0x0000000000007918 */ /* 0x000fde0000000000 */
[----:B------:R-:W-:-:S15]  /*0f60*/  NOP ;  /* 0x0000000000007918 */ /* 0x000fde0000000000 */
[----:B------:R-:W-:-:S04]  /*0f70*/  NOP ;  /* 0x0000000000007918 */ /* 0x000fc80000000000 */
[----:B---3--:R-:W0:Y:S02]  /*0f80*/  DFMA R14, R20, R28, -R14 ;  /* 0x0000001c140e722b */ /* 0x008e24000000080e */
[----:B0-----:R0:W-:-:S15]  /*0f90*/  STG.E.64 desc[UR76][R4.64], R14 ;  /* 0x0000000e04007986 */ /* 0x0011de000c101b4c */
[----:B------:R-:W-:-:S15]  /*0fa0*/  NOP ;  /* 0x0000000000007918 */ /* 0x000fde0000000000 */
[----:B------:R-:W-:-:S15]  /*0fb0*/  NOP ;  /* 0x0000000000007918 */ /* 0x000fde0000000000 */
[----:B------:R-:W-:-:S15]  /*0fc0*/  NOP ;  /* 0x0000000000007918 */ /* 0x000fde0000000000 */
[----:B------:R-:W-:-:S02]  /*0fd0*/  NOP ;  /* 0x0000000000007918 */ /* 0x000fc40000000000 */
[----:B-----5:R-:W4:-:S15]  /*0fe0*/  DMUL R26, R28, R18 ;  /* 0x000000121c1a7228 */ /* 0x020f1e0000000000 */
[----:B------:R-:W-:-:S15]  /*0ff0*/  NOP ;  /* 0x0000000000007918 */ /* 0x000fde0000000000 */
[----:B------:R-:W-:-:S15]  /*1000*/  NOP ;  /* 0x0000000000007918 */ /* 0x000fde0000000000 */
[----:B------:R-:W-:-:S15]  /*1010*/  NOP ;  /* 0x0000000000007918 */ /* 0x000fde0000000000 */
[----:B------:R-:W-:-:S04]  /*1020*/  NOP ;  /* 0x0000000000007918 */ /* 0x000fc80000000000 */
[----:B----4-:R-:W1:Y:S02]  /*1030*/  DFMA R24, R24, R22, -R26 ;  /* 0x000000161818722b */ /* 0x010e64000000081a */
[----:B-1----:R1:W-:-:S15]  /*1040*/  STG.E.64 desc[UR76][R6.64], R24 ;  /* 0x0000001806007986 */ /* 0x0023de000c101b4c */
[----:B------:R-:W-:-:S15]  /*1050*/  NOP ;  /* 0x0000000000007918 */ /* 0x000fde0000000000 */
[----:B------:R-:W-:-:S15]  /*1060*/  NOP ;  /* 0x0000000000007918 */ /* 0x000fde0000000000 */
[----:B------:R-:W-:-:S15]  /*1070*/  NOP ;  /* 0x0000000000007918 */ /* 0x000fde0000000000 */
[----:B------:R-:W-:-:S02]  /*1080*/  NOP ;  /* 0x0000000000007918 */ /* 0x000fc40000000000 */
[----:B------:R2:W3:Y:S02]  /*1090*/  DMUL R20, R20, R22 ;  /* 0x0000001614147228 */ /* 0x0004e40000000000 */
[----:B--2---:R-:W-:Y:S02]  /*10a0*/  MOV R22, UR4 ;  /* 0x0000000400167c02 */ /* 0x004fe40008000f00 */
[----:B------:R-:W-:-:S15]  /*10b0*/  MOV R23, UR5 ;  /* 0x0000000500177c02 */ /* 0x000fde0008000f00 */
[----:B------:R-:W-:-:S15]  /*10c0*/  NOP ;  /* 0x0000000000007918 */ /* 0x000fde0000000000 */
[----:B------:R-:W-:-:S15]  /*10d0*/  NOP ;  /* 0x0000000000007918 */ /* 0x000fde0000000000 */
[----:B------:R-:W-:-:S15]  /*10e0*/  NOP ;  /* 0x0000000000007918 */ /* 0x000fde0000000000 */
[----:B---3--:R2:W3:Y:S02]  /*10f0*/  DFMA R26, R16, R18, -R20 ;  /* 0x00000012101a722b */ /* 0x0084e40000000814 */
[----:B--2---:R-:W-:Y:S01]  /*1100*/  IMAD.U32 R18, RZ, RZ, UR8 ;  /* 0x00000008ff127e24 */ /* 0x004fe2000f8e00ff */
[----:B------:R-:W-:Y:S01]  /*1110*/  MOV R19, UR9 ;  /* 0x0000000900137c02 */ /* 0x000fe20008000f00 */
[----:B------:R-:W-:Y:S01]  /*1120*/  IMAD.U32 R17, RZ, RZ, UR13 ;  /* 0x0000000dff117e24 */ /* 0x000fe2000f8e00ff */
[----:B------:R-:W-:Y:S02]  /*1130*/  MOV R16, UR12 ;  /* 0x0000000c00107c02 */ /* 0x000fe40008000f00 */
[----:B------:R-:W-:Y:S02]  /*1140*/  MOV R20, UR6 ;  /* 0x0000000600147c02 */ /* 0x000fe40008000f00 */
[----:B------:R-:W-:Y:S01]  /*1150*/  MOV R21, UR7 ;  /* 0x0000000700157c02 */ /* 0x000fe20008000f00 */
[----:B---3--:R4:W-:Y:S04]  /*1160*/  STG.E.64 desc[UR76][R8.64], R26 ;  /* 0x0000001a08007986 */ /* 0x0089e8000c101b4c */
[----:B------:R-:W1:Y:S04]  /*1170*/  LDG.E.64 R18, desc[UR76][R18.64] ;  /* 0x0000004c12127981 */ /* 0x000e68000c1e1b00 */
[----:B------:R-:W1:Y:S04]  /*1180*/  LDG.E.64 R16, desc[UR76][R16.64] ;  /* 0x0000004c10107981 */ /* 0x000e68000c1e1b00 */
[----:B------:R-:W2:Y:S04]  /*1190*/  LDG.E.64 R22, desc[UR76][R22.64] ;  /* 0x0000004c16167981 */ /* 0x000ea8000c1e1b00 */
[----:B------:R-:W2:Y:S04]  /*11a0*/  LDG.E.64 R20, desc[UR76][R20.64] ;  /* 0x0000004c14147981 */ /* 0x000ea8000c1e1b00 */
[----:B------:R-:W3:Y:S04]  /*11b0*/  LDG.E.64 R12, desc[UR76][R12.64] ;  /* 0x0000004c0c0c7981 */ /* 0x000ee8000c1e1b00 */
[----:B0-----:R-:W5:Y:S01]  /*11c0*/  LDG.E.64 R14, desc[UR76][R10.64] ;  /* 0x0000004c0a0e7981 */ /* 0x001f62000c1e1b00 */
[----:B------:R-:W-:-:S15]  /*11d0*/  MOV R2, UR72 ;  /* 0x0000004800027c02 */ /* 0x000fde0008000f00 */
[----:B------:R-:W-:-:S14]  /*11e0*/  NOP ;  /* 0x0000000000007918 */ /* 0x000fdc0000000000 */
[----:B-1----:R-:W2:-:S15]  /*11f0*/  DMUL R24, R18, R16 ;  /* 0x0000001012187228 */ /* 0x002e9e0000000000 */
[----:B------:R-:W-:-:S15]  /*1200*/  NOP ;  /* 0x0000000000007918 */ /* 0x000fde0000000000 */
[----:B------:R-:W-:-:S15]  /*1210*/  NOP ;  /* 0x0000000000007918 */ /* 0x000fde0000000000 */
[----:B------:R-:W-:-:S15]  /*1220*/  NOP ;  /* 0x0000000000007918 */ /* 0x000fde0000000000 */
[----:B------:R-:W-:-:S04]  /*1230*/  NOP ;  /* 0x0000000000007918 */ /* 0x000fc80000000000 */
[----:B--2---:R-:W0:Y:S02]  /*1240*/  DFMA R24, R22, R20, -R24 ;  /* 0x000000141618722b */ /* 0x004e240000000818 */
[----:B0-----:R4:W-:-:S15]  /*1250*/  STG.E.64 desc[UR76][R4.64], R24 ;  /* 0x0000001804007986 */ /* 0x0019de000c101b4c */
[----:B------:R-:W-:-:S15]  /*1260*/  NOP ;  /* 0x0000000000007918 */ /* 0x000fde0000000000 */
[----:B------:R-:W-:-:S15]  /*1270*/  NOP ;  /* 0x0000000000007918 */ /* 0x000fde0000000000 */
[----:B------:R-:W-:-:S15]  /*1280*/  NOP ;  /* 0x0000000000007918 */ /* 0x000fde0000000000 */
[----:B------:R-:W-:-:S02]  /*1290*/  NOP ;  /* 0x0000000000007918 */ /* 0x000fc40000000000 */
[----:B---3--:R-:W0:-:S15]  /*12a0*/  DMUL R22, R22, R12 ;  /* 0x0000000c16167228 */ /* 0x008e1e0000000000 */
        /* <DEDUP_REMOVED lines=9> */
[----:B0-----:R0:W-:Y:S02]  /*1340*/  DFMA R22, R16, R14, -R22 ;  /* 0x0000000e1016722b */ /* 0x0011e40000000816 */
[----:B0-----:R-:W-:-:S05]  /*1350*/  IMAD.U32 R15, RZ, RZ, UR72 ;  /* 0x00000048ff0f7e24 */ /* 0x001fca000f8e00ff */
[----:B------:R-:W-:-:S04]  /*1360*/  LEA R0, P0, R15, R0, 0x2 ;  /* 0x000000000f007211 */ /* 0x000fc800078010ff */
[----:B------:R-:W-:Y:S02]  /*1370*/  LEA.HI.X R3, R2, R3, RZ, 0x2, P0 ;  /* 0x0000000302037211 */ /* 0x000fe400000f14ff */
[----:B------:R-:W-:-:S04]  /*1380*/  ISETP.GE.U32.AND P0, PT, R0, UR10, PT ;  /* 0x0000000a00007c0c */ /* 0x000fc8000bf06070 */
[----:B------:R-:W-:-:S15]  /*1390*/  ISETP.GE.AND.EX P0, PT, R3, UR71, PT, P0 ;  /* 0x0000004703007c0c */ /* 0x000fde000bf06300 */
[----:B------:R-:W-:-:S15]  /*13a0*/  NOP ;  /* 0x0000000000007918 */ /* 0x000fde0000000000 */
[----:B------:R-:W-:-:S15]  /*13b0*/  NOP ;  /* 0x0000000000007918 */ /* 0x000fde0000000000 */
[----:B------:R-:W-:-:S02]  /*13c0*/  NOP ;  /* 0x0000000000007918 */ /* 0x000fc40000000000 */
[----:B-1----:R-:W0:Y:S02]  /*13d0*/  DFMA R28, R18, R12, -R28 ;  /* 0x0000000c121c722b */ /* 0x002e24000000081c */
[----:B0-----:R4:W-:Y:S04]  /*13e0*/  STG.E.64 desc[UR76][R6.64], R28 ;  /* 0x0000001c06007986 */ /* 0x0019e8000c101b4c */
[----:B------:R4:W-:Y:S01]  /*13f0*/  STG.E.64 desc[UR76][R8.64], R22 ;  /* 0x0000001608007986 */ /* 0x0009e2000c101b4c */
[----:B------:R-:W-:Y:S05]  /*1400*/  @!P0 BRA `(.L_x_123) ;  /* 0xfffffff4002c8947 */ /* 0x000fea000383ffff */
[----:B------:R-:W-:Y:S05]  /*1410*/  EXIT ;  /* 0x000000000000794d */ /* 0x000fea0003800000 */
.L_x_116:
[----:B------:R-:W0:Y:S01]  /*1420*/  LDC R22, c[0x0][0x5fc] ;  /* 0x00017f00ff167b82 */ /* 0x000e220000000800 */
[----:B------:R-:W-:Y:S01]  /*1430*/  IADD3 R2, PT, PT, R6, -0x1, RZ ;  /* 0xffffffff06027810 */ /* 0x000fe20007ffe0ff */
[----:B------:R-:W-:Y:S01]  /*1440*/  BSSY.RECONVERGENT B0, `(.L_x_124) ;  /* 0x00001a3000007945 */ /* 0x000fe20003800200 */
[----:B------:R-:W1:Y:S02]  /*1450*/  LDCU UR4, c[0x0][0x380] ;  /* 0x00007000ff0477ac */ /* 0x000e640008000800 */
[C---:B------:R-:W-:Y:S02]  /*1460*/  ISETP.NE.AND P1, PT, R2.reuse, RZ, PT ;  /* 0x000000ff0200720c */ /* 0x040fe40003f25270 */
[----:B------:R-:W-:Y:S01]  /*1470*/  VIMNMX.U32 R2, PT, PT, R2, 0x18, PT ;  /* 0x0000001802027848 */ /* 0x000fe20003fe0000 */
[----:B------:R-:W2:Y:S01]  /*1480*/  LDC R23, c[0x0][0x600] ;  /* 0x00018000ff177b82 */ /* 0x000ea20000000800 */
[----:B------:R-:W3:Y:S03]  /*1490*/  LDCU UR70, c[0x0][0x3a4] ;  /* 0x00007480ff4677ac */ /* 0x000ee60008000800 */
[----:B------:R-:W-:Y:S01]  /*14a0*/  VIADD R2, R2, 0x1 ;  /* 0x0000000102027836 */ /* 0x000fe20000000000 */
[----:B------:R-:W4:Y:S03]  /*14b0*/  LDCU UR69, c[0x0][0x4d8] ;  /* 0x00009b00ff4577ac */ /* 0x000f260008000800 */
        /* <DEDUP_REMOVED lines=55> */
.L_x_126:
[----:B------:R-:W-:Y:S01]  /*1830*/  MOV R6, RZ ;  /* 0x000000ff00067202 */ /* 0x000fe20000000f00 */
[----:B------:R-:W-:Y:S01]  /*1840*/  UIADD3 UR46, UPT, UPT, -UR70, URZ, URZ ;  /* 0x000000ff462e7290 */ /* 0x000fe2000fffe1ff */
[----:B------:R-:W-:-:S03]  /*1850*/  MOV R7, R0 ;  /* 0x0000000000077202 */ /* 0x000fc60000000f00 */
[----:B0-----:R-:W-:-:S05]  /*1860*/  IMAD.HI.U32 R6, R0, UR32, R6 ;  /* 0x0000002000067c27 */ /* 0x001fca000f8e0006 */
[----:B-1----:R-:W-:-:S05]  /*1870*/  SHF.R.U32.HI R9, RZ, UR33, R6 ;  /* 0x00000021ff097c19 */ /* 0x002fca0008011606 */
        /* <DEDUP_REMOVED lines=284> */
[----:B------:R-:W-:-:S06]  /*2a40*/  @P0 IMAD.MOV.U32 R12, RZ, RZ, RZ ;  /* 0x000000ffff0c0224 */ /* 0x000fcc00078e00ff */
[----:B------:R-:W3:Y:S08]  /*2a50*/  @P0 LDC.64 R10, c[0x0][0x5f0] ;  /* 0x00017c00ff0a0b82 */ /* 0x000ef00000000a00 */
[----:B------:R-:W4:Y:S01]  /*2a60*/  @P0 LDC R14, c[0x0][0x5f8] ;  /* 0x00017e00ff0e0b82 */ /* 0x000f220000000800 */
[----:B--2---:R-:W-:-:S05]  /*2a70*/  @P0 IMAD.HI.U32 R8, R13, R8, R12 ;  /* 0x000000080d080227 */ /* 0x004fca00078e000c */
[----:B------:R-:W-:Y:S02]  /*2a80*/  @P0 SHF.R.U32.HI R8, RZ, R9, R8 ;  /* 0x00000009ff080219 */ /* 0x000fe40000011608 */
[----:B------:R-:W-:Y:S02]  /*2a90*/  IADD3 R9, PT, PT, -R13, RZ, RZ ;  /* 0x000000ff0d097210 */ /* 0x000fe40007ffe1ff */
[----:B------:R-:W-:-:S03]  /*2aa0*/  @P0 IADD3 R12, PT, PT, -R8, RZ, RZ ;  /* 0x000000ff080c0210 */ /* 0x000fc60007ffe1ff */
[----:B------:R-:W-:Y:S02]  /*2ab0*/  IMAD R8, R9, UR46, R16 ;  /* 0x0000002e09087c24 */ /* 0x000fe4000f8e0210 */
[----:B0-----:R-:W-:Y:S02]  /*2ac0*/  @P0 IMAD R12, R12, R15, R13 ;  /* 0x0000000f0c0c0224 */ /* 0x001fe400078e020d */
[C---:B------:R-:W-:Y:S02]  /*2ad0*/  IMAD R25, R8.reuse, UR31, R25 ;  /* 0x0000001f08197c24 */ /* 0x040fe4000f8e0219 */
[C---:B-1----:R-:W-:Y:S02]  /*2ae0*/  IMAD R6, R8.reuse, UR48, R6 ;  /* 0x0000003008067c24 */ /* 0x042fe4000f8e0206 */
[----:B------:R-:W-:Y:S02]  /*2af0*/  IMAD R7, R8, UR49, R7 ;  /* 0x0000003108077c24 */ /* 0x000fe4000f8e0207 */
[----:B---3--:R-:W-:-:S02]  /*2b00*/  @P0 IMAD R25, R12, R10, R25 ;  /* 0x0000000a0c190224 */ /* 0x008fc400078e0219 */
[C---:B------:R-:W-:Y:S02]  /*2b10*/  @P0 IMAD R6, R12.reuse, R11, R6 ;  /* 0x0000000b0c060224 */ /* 0x040fe400078e0206 */
[----:B----4-:R-:W-:-:S07]  /*2b20*/  @P0 IMAD R7, R12, R14, R7 ;  /* 0x0000000e0c070224 */ /* 0x010fce00078e0207 */
.L_x_125:
[----:B------:R-:W0:Y:S01]  /*2b30*/  LDC.64 R28, c[0x0][0x398] ;  /* 0x0000e600ff1c7b82 */ /* 0x000e220000000a00 */
[----:B------:R-:W-:-:S07]  /*2b40*/  IMAD.U32 R27, RZ, RZ, UR73 ;  /* 0x00000049ff1b7e24 */ /* 0x000fce000f8e00ff */
[----:B------:R-:W1:Y:S01]  /*2b50*/  LDC.64 R8, c[0x0][0x390] ;  /* 0x0000e400ff087b82 */ /* 0x000e620000000a00 */
[----:B0-----:R-:W-:-:S04]  /*2b60*/  IMAD.WIDE.U32 R28, R7, 0x8, R28 ;  /* 0x00000008071c7825 */ /* 0x001fc800078e001c */
[----:B------:R-:W-:-:S04]  /*2b70*/  IMAD.WIDE R26, R27, 0x8, R28 ;  /* 0x000000081b1a7825 */ /* 0x000fc800078e021c */
[----:B-1----:R-:W-:Y:S01]  /*2b80*/  IMAD.WIDE.U32 R8, R6, 0x8, R8 ;  /* 0x0000000806087825 */ /* 0x002fe200078e0008 */
[----:B------:R-:W-:Y:S01]  /*2b90*/  IADD3 R14, P0, PT, R26, -UR74, RZ ;  /* 0x8000004a1a0e7c10 */ /* 0x000fe2000ff1e0ff */
[----:B------:R-:W2:Y:S02]  /*2ba0*/  LDG.E.64 R10, desc[UR76][R26.64] ;  /* 0x0000004c1a0a7981 */ /* 0x000ea4000c1e1b00 */
[----:B------:R-:W-:Y:S01]  /*2bb0*/  IMAD.WIDE R12, R23, 0x8, R8 ;  /* 0x00000008170c7825 */ /* 0x000fe200078e0208 */
[----:B------:R-:W-:Y:S01]  /*2bc0*/  IADD3.X R15, PT, PT, R27, ~UR75, RZ, P0, !PT ;  /* 0x8000004b1b0f7c10 */ /* 0x000fe200087fe4ff */
[----:B------:R-:W2:Y:S02]  /*2bd0*/  LDG.E.64 R8, desc[UR76][R8.64] ;  /* 0x0000004c08087981 */ /* 0x000ea4000c1e1b00 */
[----:B------:R-:W-:-:S03]  /*2be0*/  IMAD.WIDE R16, R23, 0x8, R12 ;  /* 0x0000000817107825 */ /* 0x000fc600078e020c */
[----:B------:R-:W3:Y:S04]  /*2bf0*/  LDG.E.64 R14, desc[UR76][R14.64] ;  /* 0x0000004c0e0e7981 */ /* 0x000ee8000c1e1b00 */
[----:B------:R-:W4:Y:S04]  /*2c00*/  LDG.E.64 R12, desc[UR76][R12.64] ;  /* 0x0000004c0c0c7981 */ /* 0x000f28000c1e1b00 */
[----:B------:R-:W3:Y:S04]  /*2c10*/  LDG.E.64 R16, desc[UR76][R16.64] ;  /* 0x0000004c10107981 */ /* 0x000ee8000c1e1b00 */
[----:B------:R3:W5:Y:S01]  /*2c20*/  LDG.E.64 R6, desc[UR76][R28.64] ;  /* 0x0000004c1c067981 */ /* 0x000762000c1e1b00 */
[----:B------:R-:W-:-:S04]  /*2c30*/  IADD3 R0, P0, PT, R0, UR72, RZ ;  /* 0x0000004800007c10 */ /* 0x000fc8000ff1e0ff */
[----:B------:R-:W-:Y:S02]  /*2c40*/  IADD3.X R3, PT, PT, RZ, R3, RZ, P0, !PT ;  /* 0x00000003ff037210 */ /* 0x000fe400007fe4ff */
[----:B------:R-:W-:-:S04]  /*2c50*/  ISETP.GE.U32.AND P0, PT, R0, UR4, PT ;  /* 0x0000000400007c0c */ /* 0x000fc8000bf06070 */
[----:B------:R-:W-:Y:S01]  /*2c60*/  ISETP.GE.AND.EX P0, PT, R3, UR71, PT, P0 ;  /* 0x0000004703007c0c */ /* 0x000fe2000bf06300 */
[----:B--2---:R-:W-:-:S15]  /*2c70*/  DMUL R18, R10, R8 ;  /* 0x000000080a127228 */ /* 0x004fde0000000000 */
[----:B------:R-:W-:-:S15]  /*2c80*/  NOP ;  /* 0x0000000000007918 */ /* 0x000fde0000000000 */
[----:B------:R-:W-:-:S15]  /*2c90*/  NOP ;  /* 0x0000000000007918 */ /* 0x000fde0000000000 */
[----:B------:R-:W-:-:S15]  /*2ca0*/  NOP ;  /* 0x0000000000007918 */ /* 0x000fde0000000000 */
[----:B------:R-:W-:-:S04]  /*2cb0*/  NOP ;  /* 0x0000000000007918 */ /* 0x000fc80000000000 */
[----:B---3--:R-:W4:-:S15]  /*2cc0*/  DMUL R28, R16, R14 ;  /* 0x0000000e101c7228 */ /* 0x008f1e0000000000 */
[----:B------:R-:W-:-:S15]  /*2cd0*/  NOP ;  /* 0x0000000000007918 */ /* 0x000fde0000000000 */
[----:B------:R-:W-:-:S15]  /*2ce0*/  NOP ;  /* 0x0000000000007918 */ /* 0x000fde0000000000 */
[----:B------:R-:W-:-:S15]  /*2cf0*/  NOP ;  /* 0x0000000000007918 */ /* 0x000fde0000000000 */
[----:B------:R-:W-:-:S04]  /*2d00*/  NOP ;  /* 0x0000000000007918 */ /* 0x000fc80000000000 */
[----:B----4-:R0:W1:Y:S02]  /*2d10*/  DFMA R10, R12, R10, -R28 ;  /* 0x0000000a0c0a722b */ /* 0x010064000000081c */
[----:B0-----:R-:W-:-:S04]  /*2d20*/  IMAD.WIDE.U32 R28, R25, 0x8, R4 ;  /* 0x00000008191c7825 */ /* 0x001fc800078e0004 */
[----:B------:R-:W-:Y:S01]  /*2d30*/  IMAD.WIDE R24, R22, 0x8, R28 ;  /* 0x0000000816187825 */ /* 0x000fe200078e021c */
[----:B-1----:R1:W-:-:S15]  /*2d40*/  STG.E.64 desc[UR76][R28.64], R10 ;  /* 0x0000000a1c007986 */ /* 0x0023de000c101b4c */
[----:B------:R-:W-:-:S15]  /*2d50*/  NOP ;  /* 0x0000000000007918 */ /* 0x000fde0000000000 */
[----:B------:R-:W-:-:S15]  /*2d60*/  NOP ;  /* 0x0000000000007918 */ /* 0x000fde0000000000 */
[----:B------:R-:W-:-:S12]  /*2d70*/  NOP ;  /* 0x0000000000007918 */ /* 0x000fd80000000000 */
[----:B-----5:R-:W0:-:S15]  /*2d80*/  DMUL R20, R12, R6 ;  /* 0x000000060c147228 */ /* 0x020e1e0000000000 */
[----:B------:R-:W-:-:S15]  /*2d90*/  NOP ;  /* 0x0000000000007918 */ /* 0x000fde0000000000 */
[----:B------:R-:W-:-:S15]  /*2da0*/  NOP ;  /* 0x0000000000007918 */ /* 0x000fde0000000000 */
[----:B------:R-:W-:-:S15]  /*2db0*/  NOP ;  /* 0x0000000000007918 */ /* 0x000fde0000000000 */
[----:B------:R-:W-:-:S04]  /*2dc0*/  NOP ;  /* 0x0000000000007918 */ /* 0x000fc80000000000 */
[----:B0-----:R0:W-:Y:S02]  /*2dd0*/  DFMA R20, R14, R8, -R20 ;  /* 0x000000080e14722b */ /* 0x0011e40000000814 */
[----:B0-----:R-:W-:-:S15]  /*2de0*/  IMAD.WIDE R8, R22, 0x8, R24 ;  /* 0x0000000816087825 */ /* 0x001fde00078e0218 */
[----:B------:R-:W-:-:S15]  /*2df0*/  NOP ;  /* 0x0000000000007918 */ /* 0x000fde0000000000 */
[----:B------:R-:W-:-:S15]  /*2e00*/  NOP ;  /* 0x0000000000007918 */ /* 0x000fde0000000000 */
[----:B------:R-:W-:-:S15]  /*2e10*/  NOP ;  /* 0x0000000000007918 */ /* 0x000fde0000000000 */
[----:B------:R-:W-:-:S02]  /*2e20*/  NOP ;  /* 0x0000000000007918 */ /* 0x000fc40000000000 */
[----:B------:R-:W0:Y:S02]  /*2e30*/  DFMA R18, R16, R6, -R18 ;  /* 0x000000061012722b */ /* 0x000e240000000812 */
[----:B0-----:R1:W-:Y:S04]  /*2e40*/  STG.E.64 desc[UR76][R24.64], R18 ;  /* 0x0000001218007986 */ /* 0x0013e8000c101b4c */
[----:B------:R1:W-:Y:S01]  /*2e50*/  STG.E.64 desc[UR76][R8.64], R20 ;  /* 0x0000001408007986 */ /* 0x0003e2000c101b4c */
[----:B------:R-:W-:Y:S05]  /*2e60*/  @!P0 BRA `(.L_x_126) ;  /* 0xffffffe800708947 */ /* 0x000fea000383ffff */
[----:B------:R-:W-:Y:S05]  /*2e70*/  BSYNC.RECONVERGENT B0 ;  /* 0x0000000000007941 */ /* 0x000fea0003800200 */
.L_x_124:
[----:B------:R-:W-:Y:S05]  /*2e80*/  EXIT ;  /* 0x000000000000794d */ /* 0x000fea0003800000 */
        .weak           $__internal_10_$__cuda_sm20_div_u64
        .type           $__internal_10_$__cuda_sm20_div_u64,@function
        .size           $__internal_10_$__cuda_sm20_div_u64,(.L_x_270 - $__internal_10_$__cuda_sm20_div_u64)
$__internal_10_$__cuda_sm20_div_u64:
        /* <DEDUP_REMOVED lines=41> */
[----:B------:R-:W-:Y:S02]  /*3120*/  IMAD.X R7, RZ, RZ, R7, P0 ;  /* 0x000000ffff077224 */ /* 0x000fe400000e0607 */
[----:B------:R-:W-:-:S03]  /*3130*/  IMAD.WIDE.U32 R8, R10, UR72, RZ ;  /* 0x000000480a087c25 */ /* 0x000fc6000f8e00ff */
[----:B------:R-:W-:Y:S02]  /*3140*/  IADD3.X R7, PT, PT, RZ, R7, RZ, P1, !PT ;  /* 0x00000007ff077210 */ /* 0x000fe40000ffe4ff */
[----:B------:R-:W-:-:S03]  /*3150*/  IADD3 R11, P0, PT, -R8, R4, RZ ;  /* 0x00000004080b7210 */ /* 0x000fc60007f1e1ff */
[----:B------:R-:W-:Y:S01]  /*3160*/  IMAD R12, R7, UR72, R9 ;  /* 0x00000048070c7c24 */ /* 0x000fe2000f8e0209 */
[----:B------:R-:W-:Y:S02]  /*3170*/  IADD3 R9, P2, PT, R10, 0x1, RZ ;  /* 0x000000010a097810 */ /* 0x000fe40007f5e0ff */
[C---:B------:R-:W-:Y:S02]  /*3180*/  IADD3 R4, P1, PT, R11.reuse, -UR72, RZ ;  /* 0x800000480b047c10 */ /* 0x040fe4000ff3e0ff */
[----:B------:R-:W-:Y:S01]  /*3190*/  IADD3.X R12, PT, PT, ~R12, R5, RZ, P0, !PT ;  /* 0x000000050c0c7210 */ /* 0x000fe200007fe5ff */
[----:B------:R-:W-:Y:S01]  /*31a0*/  IMAD.X R8, RZ, RZ, R7, P2 ;  /* 0x000000ffff087224 */ /* 0x000fe200010e0607 */
[----:B------:R-:W-:Y:S02]  /*31b0*/  ISETP.GE.U32.AND P0, PT, R11, UR72, PT ;  /* 0x000000480b007c0c */ /* 0x000fe4000bf06070 */
[C---:B------:R-:W-:Y:S02]  /*31c0*/  IADD3.X R5, PT, PT, R12.reuse, -0x1, RZ, P1, !PT ;  /* 0xffffffff0c057810 */ /* 0x040fe40000ffe4ff */
[----:B------:R-:W-:-:S02]  /*31d0*/  ISETP.GE.U32.AND.EX P0, PT, R12, RZ, PT, P0 ;  /* 0x000000ff0c00720c */ /* 0x000fc40003f06100 */
[----:B------:R-:W-:Y:S02]  /*31e0*/  ISETP.NE.U32.AND P1, PT, RZ, UR72, PT ;  /* 0x00000048ff007c0c */ /* 0x000fe4000bf25070 */
[----:B------:R-:W-:Y:S02]  /*31f0*/  SEL R4, R4, R11, P0 ;  /* 0x0000000b04047207 */ /* 0x000fe40000000000 */
[----:B------:R-:W-:Y:S02]  /*3200*/  SEL R9, R9, R10, P0 ;  /* 0x0000000a09097207 */ /* 0x000fe40000000000 */
[----:B------:R-:W-:Y:S02]  /*3210*/  SEL R5, R5, R12, P0 ;  /* 0x0000000c05057207 */ /* 0x000fe40000000000 */
[----:B------:R-:W-:Y:S02]  /*3220*/  SEL R8, R8, R7, P0 ;  /* 0x0000000708087207 */ /* 0x000fe40000000000 */
[----:B------:R-:W-:-:S02]  /*3230*/  ISETP.GE.U32.AND P0, PT, R4, UR72, PT ;  /* 0x0000004804007c0c */ /* 0x000fc4000bf06070 */
[----:B------:R-:W-:Y:S02]  /*3240*/  IADD3 R4, P2, PT, R9, 0x1, RZ ;  /* 0x0000000109047810 */ /* 0x000fe40007f5e0ff */
        /* <DEDUP_REMOVED lines=8> */
[----:B------:R-:W-:Y:S06]  /*32d0*/  RET.REL.NODEC R6 `(_ZN2at6native12cross_kernelId16OffsetCalculatorILi3EjLb0EEiEEviPT_PKS4_S7_T0_T1_S9_S9_) ;  /* 0xffffffcc06487950 */ /* 0x000fec0003c3ffff */
.L_x_127:
        /* <DEDUP_REMOVED lines=10> */
.L_x_270:


//--------------------- .text._ZN2at6native12cross_kernelId16OffsetCalculatorILi3EjLb0EElEEviPT_PKS4_S7_T0_T1_S9_S9_ --------------------------
	.section	.text._ZN2at6native12cross_kernelId16OffsetCalculatorILi3EjLb0EElEEviPT_PKS4_S7_T0_T1_S9_S9_,"ax",@progbits
	.align	128
        .global         _ZN2at6native12cross_kernelId16OffsetCalculatorILi3EjLb0EElEEviPT_PKS4_S7_T0_T1_S9_S9_
        .type           _ZN2at6native12cross_kernelId16OffsetCalculatorILi3EjLb0EElEEviPT_PKS4_S7_T0_T1_S9_S9_,@function
        .size           _ZN2at6native12cross_kernelId16OffsetCalculatorILi3EjLb0EElEEviPT_PKS4_S7_T0_T1_S9_S9_,(.L_x_271 - _ZN2at6native12cross_kernelId16OffsetCalculatorILi3EjLb0EElEEviPT_PKS4_S7_T0_T1_S9_S9_)
        .other          _ZN2at6native12cross_kernelId16OffsetCalculatorILi3EjLb0EElEEviPT_PKS4_S7_T0_T1_S9_S9_,@"STO_CUDA_ENTRY STV_DEFAULT"
_ZN2at6native12cross_kernelId16OffsetCalculatorILi3EjLb0EElEEviPT_PKS4_S7_T0_T1_S9_S9_:
.text._ZN2at6native12cross_kernelId16OffsetCalculatorILi3EjLb0EElEEviPT_PKS4_S7_T0_T1_S9_S9_:
        /* <DEDUP_REMOVED lines=36> */
[----:B------:R-:W-:Y:S01]  /*0240*/  IMAD.MOV R11, RZ, RZ, -R0 ;  /* 0x000000ffff0b7224 */ /* 0x000fe200078e0a00 */
[----:B------:R-:W-:-:S06]  /*0250*/  ISETP.NE.U32.AND P2, PT, R0, RZ, PT ;  /* 0x000000ff0000720c */ /* 0x000fcc0003f45070 */
        /* <DEDUP_REMOVED lines=8> */
[----:B------:R-:W-:Y:S02]  /*02e0*/  IMAD R5, R0, R7, R5 ;  /* 0x0000000700057224 */ /* 0x000fe400078e0205 */
[----:B------:R-:W-:-:S03]  /*02f0*/  IMAD.MOV.U32 R7, RZ, RZ, RZ ;  /* 0x000000ffff077224 */ /* 0x000fc600078e00ff */
[----:B------:R-:W-:-:S13]  /*0300*/  ISETP.GE.U32.AND P0, PT, R5, R0, PT ;  /* 0x000000000500720c */ /* 0x000fda0003f06070 */
[----:B------:R-:W-:Y:S01]  /*0310*/  @P0 IADD3 R5, PT, PT, -R0, R5, RZ ;  /* 0x0000000500050210 */ /* 0x000fe20007ffe1ff */
[----:B------:R-:W-:-:S03]  /*0320*/  @P0 VIADD R6, R6, 0x1 ;  /* 0x0000000106060836 */ /* 0x000fc60000000000 */
[----:B------:R-:W-:-:S13]  /*0330*/  ISETP.GE.U32.AND P1, PT, R5, R0, PT ;  /* 0x000000000500720c */ /* 0x000fda0003f26070 */
[----:B------:R-:W-:Y:S02]  /*0340*/  @P1 IADD3 R6, PT, PT, R6, 0x1, RZ ;  /* 0x0000000106061810 */ /* 0x000fe40007ffe0ff */
[----:B------:R-:W-:Y:S01]  /*0350*/  @!P2 LOP3.LUT R6, RZ, R0, RZ, 0x33, !PT ;  /* 0x00000000ff06a212 */ /* 0x000fe200078e33ff */
[----:B------:R-:W-:Y:S06]  /*0360*/  BRA `(.L_x_131) ;  /* 0x0000000000107947 */ /* 0x000fec0003800000 */
.L_x_130:
[----:B------:R-:W-:-:S07]  /*0370*/  MOV R6, 0x390 ;  /* 0x0000039000067802 */ /* 0x000fce0000000f00 */
[----:B------:R-:W-:Y:S05]  /*0380*/  CALL.REL.NOINC `($__internal_11_$__cuda_sm20_div_u64) ;  /* 0x0000002800847944 */ /* 0x000fea0003c00000 */
[----:B------:R-:W-:Y:S01]  /*0390*/  MOV R6, R5 ;  /* 0x0000000500067202 */ /* 0x000fe20000000f00 */
[----:B------:R-:W-:-:S07]  /*03a0*/  IMAD.MOV.U32 R7, RZ, RZ, R10 ;  /* 0x000000ffff077224 */ /* 0x000fce00078e000a */
.L_x_131:
[----:B------:R-:W-:Y:S05]  /*03b0*/  BSYNC.RECONVERGENT B0 ;  /* 0x0000000000007941 */ /* 0x000fea0003800200 */
.L_x_129:
[----:B------:R-:W0:Y:S01]  /*03c0*/  LDCU.128 UR4, c[0x0][0x600] ;  /* 0x0000c000ff0477ac */ /* 0x000e220008000c00 */
[----:B------:R-:W1:Y:S01]  /*03d0*/  LDC.64 R10, c[0x0][0x610] ;  /* 0x00018400ff0a7b82 */ /* 0x000e620000000a00 */
[----:B------:R-:W-:Y:S01]  /*03e0*/  IADD3 R4, P0, PT, R6, R4, RZ ;  /* 0x0000000406047210 */ /* 0x000fe20007f1e0ff */
[----:B------:R-:W-:Y:S01]  /*03f0*/  BSSY.RECONVERGENT B0, `(.L_x_132) ;  /* 0x0000052000007945 */ /* 0x000fe20003800200 */
[----:B------:R-:W2:Y:S02]  /*0400*/  LDCU.128 UR8, c[0x0][0x390] ;  /* 0x00007200ff0877ac */ /* 0x000ea40008000c00 */
[----:B------:R-:W-:Y:S01]  /*0410*/  LOP3.LUT R5, R4, 0x3, RZ, 0xc0, !PT ;  /* 0x0000000304057812 */ /* 0x000fe200078ec0ff */
[----:B------:R-:W3:Y:S01]  /*0420*/  LDCU.64 UR12, c[0x0][0x388] ;  /* 0x00007100ff0c77ac */ /* 0x000ee20008000a00 */
[----:B------:R-:W-:Y:S02]  /*0430*/  IADD3.X R9, PT, PT, RZ, R7, RZ, P0, !PT ;  /* 0x00000007ff097210 */ /* 0x000fe400007fe4ff */
[----:B------:R-:W-:-:S04]  /*0440*/  ISETP.NE.U32.AND P1, PT, R5, 0x3, PT ;  /* 0x000000030500780c */ /* 0x000fc80003f25070 */
[----:B------:R-:W-:Y:S01]  /*0450*/  ISETP.NE.AND.EX P1, PT, RZ, RZ, PT, P1 ;  /* 0x000000ffff00720c */ /* 0x000fe20003f25310 */
[----:B0-----:R-:W-:Y:S02]  /*0460*/  USHF.L.U64.HI UR7, UR6, 0x3, UR7 ;  /* 0x0000000306077899 */ /* 0x001fe40008010207 */
[----:B------:R-:W-:Y:S02]  /*0470*/  USHF.L.U64.HI UR5, UR4, 0x3, UR5 ;  /* 0x0000000304057899 */ /* 0x000fe40008010205 */
[----:B------:R-:W-:Y:S01]  /*0480*/  USHF.L.U32 UR6, UR6, 0x3, URZ ;  /* 0x0000000306067899 */ /* 0x000fe200080006ff */
[----:B--2---:R-:W-:Y:S01]  /*0490*/  IADD3 R6, P0, PT, R8, UR10, RZ ;  /* 0x0000000a08067c10 */ /* 0x004fe2000ff1e0ff */
[----:B------:R-:W-:Y:S01]  /*04a0*/  USHF.L.U32 UR4, UR4, 0x3, URZ ;  /* 0x0000000304047899 */ /* 0x000fe200080006ff */
[----:B-1----:R-:W-:Y:S01]  /*04b0*/  SHF.L.U64.HI R5, R10, 0x3, R11 ;  /* 0x000000030a057819 */ /* 0x002fe2000001020b */
[----:B------:R-:W-:Y:S01]  /*04c0*/  UIADD3 UR8, UP0, UPT, UR6, UR8, URZ ;  /* 0x0000000806087290 */ /* 0x000fe2000ff1e0ff */
[----:B------:R-:W-:Y:S01]  /*04d0*/  IADD3.X R7, PT, PT, R2, UR11, RZ, P0, !PT ;  /* 0x0000000b02077c10 */ /* 0x000fe200087fe4ff */
[----:B---3--:R-:W-:Y:S01]  /*04e0*/  UIADD3 UR10, UP1, UPT, UR4, UR12, URZ ;  /* 0x0000000c040a7290 */ /* 0x008fe2000ff3e0ff */
[----:B------:R-:W-:Y:S01]  /*04f0*/  ISETP.GE.U32.AND P0, PT, R4, 0x3, PT ;  /* 0x000000030400780c */ /* 0x000fe20003f06070 */
[----:B------:R-:W-:Y:S01]  /*0500*/  UIADD3.X UR9, UPT, UPT, UR7, UR9, URZ, UP0, !UPT ;  /* 0x0000000907097290 */ /* 0x000fe200087fe4ff */
[----:B------:R-:W-:Y:S01]  /*0510*/  LEA R8, P2, -R10, R6, 0x3 ;  /* 0x000000060a087211 */ /* 0x000fe200078419ff */
[----:B------:R-:W-:Y:S01]  /*0520*/  UIADD3.X UR11, UPT, UPT, UR5, UR13, URZ, UP1, !UPT ;  /* 0x0000000d050b7290 */ /* 0x000fe20008ffe4ff */
[----:B------:R-:W-:Y:S01]  /*0530*/  MOV R10, UR8 ;  /* 0x00000008000a7c02 */ /* 0x000fe20008000f00 */
[----:B------:R-:W-:Y:S01]  /*0540*/  UIADD3 UR6, UP0, UPT, UR6, UR8, URZ ;  /* 0x0000000806067290 */ /* 0x000fe2000ff1e0ff */
[----:B------:R-:W-:Y:S01]  /*0550*/  IMAD.U32 R12, RZ, RZ, UR10 ;  /* 0x0000000aff0c7e24 */ /* 0x000fe2000f8e00ff */
[----:B------:R-:W-:Y:S01]  /*0560*/  UIADD3 UR4, UP1, UPT, UR4, UR10, URZ ;  /* 0x0000000a04047290 */ /* 0x000fe2000ff3e0ff */
[----:B------:R-:W-:Y:S01]  /*0570*/  MOV R11, UR9 ;  /* 0x00000009000b7c02 */ /* 0x000fe20008000f00 */
[----:B------:R-:W-:Y:S01]  /*0580*/  UIADD3.X UR7, UPT, UPT, UR7, UR9, URZ, UP0, !UPT ;  /* 0x0000000907077290 */ /* 0x000fe200087fe4ff */
[----:B------:R-:W-:Y:S01]  /*0590*/  IMAD.U32 R13, RZ, RZ, UR11 ;  /* 0x0000000bff0d7e24 */ /* 0x000fe2000f8e00ff */
[----:B------:R-:W-:Y:S01]  /*05a0*/  UIADD3.X UR5, UPT, UPT, UR5, UR11, URZ, UP1, !UPT ;  /* 0x0000000b05057290 */ /* 0x000fe20008ffe4ff */
[----:B------:R-:W-:Y:S01]  /*05b0*/  MOV R14, UR6 ;  /* 0x00000006000e7c02 */ /* 0x000fe20008000f00 */
[----:B------:R-:W-:Y:S01]  /*05c0*/  IMAD.U32 R16, RZ, RZ, UR4 ;  /* 0x00000004ff107e24 */ /* 0x000fe2000f8e00ff */
[----:B------:R-:W-:Y:S01]  /*05d0*/  ISETP.GE.U32.AND.EX P0, PT, R9, RZ, PT, P0 ;  /* 0x000000ff0900720c */ /* 0x000fe20003f06100 */
[----:B------:R-:W-:Y:S01]  /*05e0*/  IMAD.X R9, R7, 0x1, ~R5, P2 ;  /* 0x0000000107097824 */ /* 0x000fe200010e0e05 */
[----:B------:R-:W-:Y:S01]  /*05f0*/  MOV R15, UR7 ;  /* 0x00000007000f7c02 */ /* 0x000fe20008000f00 */
[----:B------:R-:W-:Y:S01]  /*0600*/  IMAD.U32 R17, RZ, RZ, UR5 ;  /* 0x00000005ff117e24 */ /* 0x000fe2000f8e00ff */
[----:B------:R-:W-:Y:S09]  /*0610*/  @!P1 BRA `(.L_x_133) ;  /* 0x0000000000bc9947 */ /* 0x000ff20003800000 */
[----:B------:R-:W-:Y:S01]  /*0620*/  IADD3 R30, PT, PT, R4, 0x1, RZ ;  /* 0x00000001041e7810 */ /* 0x000fe20007ffe0ff */
[----:B------:R-:W-:-:S03]  /*0630*/  IMAD.MOV.U32 R2, RZ, RZ, RZ ;  /* 0x000000ffff027224 */ /* 0x000fc600078e00ff */
[----:B------:R-:W-:-:S07]  /*0640*/  LOP3.LUT R30, R30, 0x3, RZ, 0xc0, !PT ;  /* 0x000000031e1e7812 */ /* 0x000fce00078ec0ff */
.L_x_134:
[----:B0-----:R-:W0:Y:S01]  /*0650*/  LDC.64 R22, c[0x0][0x390] ;  /* 0x0000e400ff167b82 */ /* 0x001e220000000a00 */
[----:B------:R-:W2:Y:S04]  /*0660*/  LDG.E.64 R18, desc[UR76][R14.64] ;  /* 0x0000004c0e127981 */ /* 0x000ea8000c1e1b00 */
[----:B------:R-:W2:Y:S03]  /*0670*/  LDG.E.64 R20, desc[UR76][R8.64] ;  /* 0x0000004c08147981 */ /* 0x000ea6000c1e1b00 */
[----:B------:R-:W1:Y:S01]  /*0680*/  LDC.64 R24, c[0x0][0x398] ;  /* 0x0000e600ff187b82 */ /* 0x000e620000000a00 */
[----:B------:R-:W3:Y:S04]  /*0690*/  LDG.E.64 R4, desc[UR76][R10.64] ;  /* 0x0000004c0a047981 */ /* 0x000ee8000c1e1b00 */
[----:B------:R-:W3:Y:S04]  /*06a0*/  LDG.E.64 R28, desc[UR76][R6.64] ;  /* 0x0000004c061c7981 */ /* 0x000ee8000c1e1b00 */
[----:B0-----:R-:W4:Y:S04]  /*06b0*/  LDG.E.64 R22, desc[UR76][R22.64] ;  /* 0x0000004c16167981 */ /* 0x001f28000c1e1b00 */
[----:B-1----:R-:W5:Y:S01]  /*06c0*/  LDG.E.64 R24, desc[UR76][R24.64] ;  /* 0x0000004c18187981 */ /* 0x002f62000c1e1b00 */
[----:B------:R-:W-:-:S04]  /*06d0*/  IADD3 R30, P1, PT, R30, -0x1, RZ ;  /* 0xffffffff1e1e7810 */ /* 0x000fc80007f3e0ff */
[----:B------:R-:W-:Y:S02]  /*06e0*/  IADD3.X R2, PT, PT, R2, -0x1, RZ, P1, !PT ;  /* 0xffffffff02027810 */ /* 0x000fe40000ffe4ff */
[----:B------:R-:W-:-:S04]  /*06f0*/  ISETP.NE.U32.AND P1, PT, R30, RZ, PT ;  /* 0x000000ff1e00720c */ /* 0x000fc80003f25070 */
[----:B------:R-:W-:Y:S02]  /*0700*/  ISETP.NE.AND.EX P1, PT, R2, RZ, PT, P1 ;  /* 0x000000ff0200720c */ /* 0x000fe40003f25310 */
[----:B------:R-:W-:-:S04]  /*0710*/  IADD3 R37, P2, PT, R0, R37, RZ ;  /* 0x0000002500257210 */ /* 0x000fc80007f5e0ff */
[----:B------:R-:W-:Y:S01]  /*0720*/  IADD3.X R3, PT, PT, RZ, R3, RZ, P2, !PT ;  /* 0x00000003ff037210 */ /* 0x000fe200017fe4ff */
[----:B--2---:R-:W3:-:S15]  /*0730*/  DMUL R26, R18, R20 ;  /* 0x00000014121a7228 */ /* 0x004ede0000000000 */
[----:B------:R-:W-:-:S15]  /*0740*/  NOP ;  /* 0x0000000000007918 */ /* 0x000fde0000000000 */
[----:B------:R-:W-:-:S15]  /*0750*/  NOP ;  /* 0x0000000000007918 */ /* 0x000fde0000000000 */
[----:B------:R-:W-:-:S15]  /*0760*/  NOP ;  /* 0x0000000000007918 */ /* 0x000fde0000000000 */
[----:B------:R-:W-:-:S04]  /*0770*/  NOP ;  /* 0x0000000000007918 */ /* 0x000fc80000000000 */
[----:B---3--:R-:W-:-:S15]  /*0780*/  DFMA R26, R4, R28, -R26 ;  /* 0x0000001c041a722b */ /* 0x008fde000000081a */
[----:B------:R-:W-:-:S15]  /*0790*/  NOP ;  /* 0x0000000000007918 */ /* 0x000fde0000000000 */
[----:B------:R-:W-:-:S15]  /*07a0*/  NOP ;  /* 0x0000000000007918 */ /* 0x000fde0000000000 */
[----:B------:R-:W-:-:S15]  /*07b0*/  NOP ;  /* 0x0000000000007918 */ /* 0x000fde0000000000 */
[----:B------:R-:W-:-:S04]  /*07c0*/  NOP ;  /* 0x0000000000007918 */ /* 0x000fc80000000000 */
[----:B----4-:R-:W5:-:S15]  /*07d0*/  DMUL R28, R28, R22 ;  /* 0x000000161c1c7228 */ /* 0x010f5e0000000000 */
[----:B------:R-:W-:-:S15]  /*07e0*/  NOP ;  /* 0x0000000000007918 */ /* 0x000fde0000000000 */
[----:B------:R-:W-:-:S15]  /*07f0*/  NOP ;  /* 0x0000000000007918 */ /* 0x000fde0000000000 */
[----:B------:R-:W-:-:S15]  /*0800*/  NOP ;  /* 0x0000000000007918 */ /* 0x000fde0000000000 */
[----:B------:R-:W-:-:S04]  /*0810*/  NOP ;  /* 0x0000000000007918 */ /* 0x000fc80000000000 */
[----:B-----5:R0:W1:Y:S02]  /*0820*/  DFMA R28, R18, R24, -R28 ;  /* 0x00000018121c722b */ /* 0x020064000000081c */
[----:B0-----:R-:W0:Y:S02]  /*0830*/  LDC.64 R18, c[0x0][0x388] ;  /* 0x0000e200ff127b82 */ /* 0x001e240000000a00 */
[----:B0-----:R0:W-:Y:S04]  /*0840*/  STG.E.64 desc[UR76][R18.64], R26 ;  /* 0x0000001a12007986 */ /* 0x0011e8000c101b4c */
[----:B-1----:R0:W-:-:S15]  /*0850*/  STG.E.64 desc[UR76][R12.64], R28 ;  /* 0x0000001c0c007986 */ /* 0x0021de000c101b4c */
[----:B------:R-:W-:-:S15]  /*0860*/  NOP ;  /* 0x0000000000007918 */ /* 0x000fde0000000000 */
[----:B------:R-:W-:-:S15]  /*0870*/  NOP ;  /* 0x0000000000007918 */ /* 0x000fde0000000000 */
[----:B------:R-:W-:-:S11]  /*0880*/  NOP ;  /* 0x0000000000007918 */ /* 0x000fd60000000000 */
        /* <DEDUP_REMOVED lines=8> */
.L_x_133:
[----:B------:R-:W-:Y:S05]  /*0910*/  BSYNC.RECONVERGENT B0 ;  /* 0x0000000000007941 */ /* 0x000fea0003800200 */
.L_x_132:
[----:B------:R-:W-:Y:S05]  /*0920*/  @!P0 EXIT ;  /* 0x000000000000894d */ /* 0x000fea0003800000 */
[----:B0-----:R-:W0:Y:S01]  /*0930*/  LDC.64 R18, c[0x0][0x390] ;  /* 0x0000e400ff127b82 */ /* 0x001e220000000a00 */
[----:B------:R-:W1:Y:S07]  /*0940*/  LDCU UR4, c[0x0][0x380] ;  /* 0x00007000ff0477ac */ /* 0x000e6e0008000800 */
[----:B------:R-:W2:Y:S02]  /*0950*/  LDC.64 R4, c[0x0][0x388] ;  /* 0x0000e200ff047b82 */ /* 0x000ea40000000a00 */
.L_x_135:
[----:B---3--:R-:W3:Y:S01]  /*0960*/  LDC.64 R20, c[0x0][0x398] ;  /* 0x0000e600ff147b82 */ /* 0x008ee20000000a00 */
[----:B------:R-:W4:Y:S04]  /*0970*/  LDG.E.64 R22, desc[UR76][R14.64] ;  /* 0x0000004c0e167981 */ /* 0x000f28000c1e1b00 */
[----:B------:R-:W4:Y:S04]  /*0980*/  LDG.E.64 R24, desc[UR76][R8.64] ;  /* 0x0000004c08187981 */ /* 0x000f28000c1e1b00 */
[----:B------:R-:W5:Y:S04]  /*0990*/  LDG.E.64 R34, desc[UR76][R10.64] ;  /* 0x0000004c0a227981 */ /* 0x000f68000c1e1b00 */
[----:B------:R-:W5:Y:S04]  /*09a0*/  LDG.E.64 R30, desc[UR76][R6.64] ;  /* 0x0000004c061e7981 */ /* 0x000f68000c1e1b00 */
[----:B0-----:R-:W2:Y:S04]  /*09b0*/  LDG.E.64 R26, desc[UR76][R18.64] ;  /* 0x0000004c121a7981 */ /* 0x001ea8000c1e1b00 */
[----:B---3--:R-:W3:Y:S01]  /*09c0*/  LDG.E.64 R28, desc[UR76][R20.64] ;  /* 0x0000004c141c7981 */ /* 0x008ee2000c1e1b00 */
[----:B----4-:R-:W5:-:S15]  /*09d0*/  DMUL R32, R22, R24 ;  /* 0x0000001816207228 */ /* 0x010f5e0000000000 */
[----:B------:R-:W-:-:S15]  /*09e0*/  NOP ;  /* 0x0000000000007918 */ /* 0x000fde0000000000 */
[----:B------:R-:W-:-:S15]  /*09f0*/  NOP ;  /* 0x0000000000007918 */ /* 0x000fde0000000000 */
[----:B------:R-:W-:-:S15]  /*0a00*/  NOP ;  /* 0x0000000000007918 */ /* 0x000fde0000000000 */
[----:B------:R-:W-:-:S04]  /*0a10*/  NOP ;  /* 0x0000000000007918 */ /* 0x000fc80000000000 */
[----:B-----5:R-:W2:Y:S02]  /*0a20*/  DFMA R32, R34, R30, -R32 ;  /* 0x0000001e2220722b */ /* 0x020ea40000000820 */
[----:B--2---:R-:W-:-:S15]  /*0a30*/  STG.E.64 desc[UR76][R4.64], R32 ;  /* 0x0000002004007986 */ /* 0x004fde000c101b4c */
[----:B------:R-:W-:-:S15]  /*0a40*/  NOP ;  /* 0x0000000000007918 */ /* 0x000fde0000000000 */
[----:B------:R-:W-:-:S15]  /*0a50*/  NOP ;  /* 0x0000000000007918 */ /* 0x000fde0000000000 */
[----:B------:R-:W-:-:S15]  /*0a60*/  NOP ;  /* 0x0000000000007918 */ /* 0x000fde0000000000 */
[----:B------:R-:W-:-:S02]  /*0a70*/  NOP ;  /* 0x0000000000007918 */ /* 0x000fc40000000000 */
[----:B------:R-:W3:-:S15]  /*0a80*/  DMUL R30, R30, R26 ;  /* 0x0000001a1e1e7228 */ /* 0x000ede0000000000 */
        /* <DEDUP_REMOVED lines=10> */
[----:B------:R-:W2:-:S15]  /*0b30*/  DMUL R28, R34, R28 ;  /* 0x0000001c221c7228 */ /* 0x000e9e0000000000 */
[----:B------:R-:W-:-:S15]  /*0b40*/  NOP ;  /* 0x0000000000007918 */ /* 0x000fde0000000000 */
[----:B------:R-:W-:-:S15]  /*0b50*/  NOP ;  /* 0x0000000000007918 */ /* 0x000fde0000000000 */
[----:B------:R-:W-:-:S15]  /*0b60*/  NOP ;  /* 0x0000000000007918 */ /* 0x000fde0000000000 */
[----:B------:R-:W-:-:S04]  /*0b70*/  NOP ;  /* 0x0000000000007918 */ /* 0x000fc80000000000 */
[----:B--2---:R-:W2:Y:S02]  /*0b80*/  DFMA R28, R24, R26, -R28 ;  /* 0x0000001a181c722b */ /* 0x004ea4000000081c */
[----:B--2---:R2:W-:Y:S04]  /*0b90*/  STG.E.64 desc[UR76][R16.64], R28 ;  /* 0x0000001c10007986 */ /* 0x0045e8000c101b4c */
[----:B0-----:R-:W3:Y:S04]  /*0ba0*/  LDG.E.64 R22, desc[UR76][R14.64] ;  /* 0x0000004c0e167981 */ /* 0x001ee8000c1e1b00 */
[----:B------:R-:W3:Y:S04]  /*0bb0*/  LDG.E.64 R24, desc[UR76][R8.64] ;  /* 0x0000004c08187981 */ /* 0x000ee8000c1e1b00 */
[----:B------:R-:W4:Y:S04]  /*0bc0*/  LDG.E.64 R34, desc[UR76][R10.64] ;  /* 0x0000004c0a227981 */ /* 0x000f28000c1e1b00 */
[----:B------:R-:W4:Y:S04]  /*0bd0*/  LDG.E.64 R32, desc[UR76][R6.64] ;  /* 0x0000004c06207981 */ /* 0x000f28000c1e1b00 */
[----:B------:R-:W5:Y:S04]  /*0be0*/  LDG.E.64 R26, desc[UR76][R18.64] ;  /* 0x0000004c121a7981 */ /* 0x000f68000c1e1b00 */
[----:B--2---:R-:W2:-:S15]  /*0bf0*/  LDG.E.64 R28, desc[UR76][R20.64] ;  /* 0x0000004c141c7981 */ /* 0x004e9e000c1e1b00 */
[----:B------:R-:W-:-:S15]  /*0c00*/  NOP ;  /* 0x0000000000007918 */ /* 0x000fde0000000000 */
[----:B------:R-:W-:-:S08]  /*0c10*/  NOP ;  /* 0x0000000000007918 */ /* 0x000fd00000000000 */
[----:B---3--:R-:W4:-:S15]  /*0c20*/  DMUL R30, R22, R24 ;  /* 0x00000018161e7228 */ /* 0x008f1e0000000000 */
[----:B------:R-:W-:-:S15]  /*0c30*/  NOP ;  /* 0x0000000000007918 */ /* 0x000fde0000000000 */
[----:B------:R-:W-:-:S15]  /*0c40*/  NOP ;  /* 0x0000000000007918 */ /* 0x000fde0000000000 */
[----:B------:R-:W-:-:S15]  /*0c50*/  NOP ;  /* 0x0000000000007918 */ /* 0x000fde0000000000 */
[----:B------:R-:W-:-:S04]  /*0c60*/  NOP ;  /* 0x0000000000007918 */ /* 0x000fc80000000000 */
[----:B----4-:R-:W0:Y:S02]  /*0c70*/  DFMA R30, R34, R32, -R30 ;  /* 0x00000020221e722b */ /* 0x010e24000000081e */
[----:B0-----:R-:W-:-:S15]  /*0c80*/  STG.E.64 desc[UR76][R4.64], R30 ;  /* 0x0000001e04007986 */ /* 0x001fde000c101b4c */
[----:B------:R-:W-:-:S15]  /*0c90*/  NOP ;  /* 0x0000000000007918 */ /* 0x000fde0000000000 */
[----:B------:R-:W-:-:S15]  /*0ca0*/  NOP ;  /* 0x0000000000007918 */ /* 0x000fde0000000000 */
[----:B------:R-:W-:-:S15]  /*0cb0*/  NOP ;  /* 0x0000000000007918 */ /* 0x000fde0000000000 */
[----:B------:R-:W-:-:S02]  /*0cc0*/  NOP ;  /* 0x0000000000007918 */ /* 0x000fc40000000000 */
[----:B-----5:R-:W2:-:S15]  /*0cd0*/  DMUL R32, R32, R26 ;  /* 0x0000001a20207228 */ /* 0x020e9e0000000000 */
        /* <DEDUP_REMOVED lines=21> */
[----:B--2---:R-:W2:Y:S04]  /*0e30*/  LDG.E.64 R28, desc[UR76][R18.64] ;  /* 0x0000004c121c7981 */ /* 0x004ea8000c1e1b00 */
[----:B------:R-:W5:-:S15]  /*0e40*/  LDG.E.64 R24, desc[UR76][R20.64] ;  /* 0x0000004c14187981 */ /* 0x000f5e000c1e1b00 */
        /* <DEDUP_REMOVED lines=13> */
[----:B--2---:R-:W5:-:S15]  /*0f20*/  DMUL R34, R34, R28 ;  /* 0x0000001c22227228 */ /* 0x004f5e0000000000 */
[----:B------:R-:W-:-:S15]  /*0f30*/  NOP ;  /* 0x0000000000007918 */ /* 0x000fde0000000000 */
[----:B------:R-:W-:-:S15]  /*0f40*/  NOP ;  /* 0x0000000000007918 */ /* 0x000fde0000000000 */
[----:B------:R-:W-:-:S15]  /*0f50*/  NOP ;  /* 0x0000000000007918 */ /* 0x000fde0000000000 */
[----:B------:R-:W-:-:S04]  /*0f60*/  NOP ;  /* 0x0000000000007918 */ /* 0x000fc80000000000 */
[----:B-----5:R-:W0:Y:S02]  /*0f70*/  DFMA R34, R32, R24, -R34 ;  /* 0x000000182022722b */ /* 0x020e240000000822 */
[----:B0-----:R-:W-:-:S15]  /*0f80*/  STG.E.64 desc[UR76][R12.64], R34 ;  /* 0x000000220c007986 */ /* 0x001fde000c101b4c */
[----:B------:R-:W-:-:S15]  /*0f90*/  NOP ;  /* 0x0000000000007918 */ /* 0x000fde0000000000 */
[----:B------:R-:W-:-:S15]  /*0fa0*/  NOP ;  /* 0x0000000000007918 */ /* 0x000fde0000000000 */
[----:B------:R-:W-:-:S15]  /*0fb0*/  NOP ;  /* 0x0000000000007918 */ /* 0x000fde0000000000 */
[----:B------:R-:W-:-:S02]  /*0fc0*/  NOP ;  /* 0x0000000000007918 */ /* 0x000fc40000000000 */
[----:B------:R-:W0:-:S15]  /*0fd0*/  DMUL R24, R30, R24 ;  /* 0x000000181e187228 */ /* 0x000e1e0000000000 */
[----:B------:R-:W-:-:S15]  /*0fe0*/  NOP ;  /* 0x0000000000007918 */ /* 0x000fde0000000000 */
[----:B------:R-:W-:-:S15]  /*0ff0*/  NOP ;  /* 0x0000000000007918 */ /* 0x000fde0000000000 */
[----:B------:R-:W-:-:S15]  /*1000*/  NOP ;  /* 0x0000000000007918 */ /* 0x000fde0000000000 */
[----:B------:R-:W-:-:S04]  /*1010*/  NOP ;  /* 0x0000000000007918 */ /* 0x000fc80000000000 */
[----:B0-----:R-:W0:Y:S02]  /*1020*/  DFMA R24, R26, R28, -R24 ;  /* 0x0000001c1a18722b */ /* 0x001e240000000818 */
[----:B0-----:R0:W-:Y:S04]  /*1030*/  STG.E.64 desc[UR76][R16.64], R24 ;  /* 0x0000001810007986 */ /* 0x0011e8000c101b4c */
[----:B------:R-:W2:Y:S04]  /*1040*/  LDG.E.64 R32, desc[UR76][R14.64] ;  /* 0x0000004c0e207981 */ /* 0x000ea8000c1e1b00 */
[----:B------:R-:W2:Y:S04]  /*1050*/  LDG.E.64 R26, desc[UR76][R8.64] ;  /* 0x0000004c081a7981 */ /* 0x000ea8000c1e1b00 */
[----:B------:R-:W3:Y:S04]  /*1060*/  LDG.E.64 R30, desc[UR76][R10.64] ;  /* 0x0000004c0a1e7981 */ /* 0x000ee8000c1e1b00 */
[----:B0-----:R-:W3:Y:S04]  /*1070*/  LDG.E.64 R24, desc[UR76][R6.64] ;  /* 0x0000004c06187981 */ /* 0x001ee8000c1e1b00 */
[----:B------:R-:W4:Y:S04]  /*1080*/  LDG.E.64 R28, desc[UR76][R18.64] ;  /* 0x0000004c121c7981 */ /* 0x000f28000c1e1b00 */
[----:B------:R-:W5:Y:S01]  /*1090*/  LDG.E.64 R20, desc[UR76][R20.64] ;  /* 0x0000004c14147981 */ /* 0x000f62000c1e1b00 */
[----:B------:R-:W-:-:S04]  /*10a0*/  LEA R37, P0, R0, R37, 0x2 ;  /* 0x0000002500257211 */ /* 0x000fc800078010ff */
[----:B------:R-:W-:Y:S02]  /*10b0*/  LEA.HI.X R3, R0, R3, RZ, 0x2, P0 ;  /* 0x0000000300037211 */ /* 0x000fe400000f14ff */
[----:B-1----:R-:W-:-:S04]  /*10c0*/  ISETP.GE.U32.AND P0, PT, R37, UR4, PT ;  /* 0x0000000425007c0c */ /* 0x002fc8000bf06070 */
[----:B------:R-:W-:-:S15]  /*10d0*/  ISETP.GE.AND.EX P0, PT, R3, UR71, PT, P0 ;  /* 0x0000004703007c0c */ /* 0x000fde000bf06300 */
[----:B------:R-:W-:-:S12]  /*10e0*/  NOP ;  /* 0x0000000000007918 */ /* 0x000fd80000000000 */
        /* <DEDUP_REMOVED lines=11> */
[----:B----4-:R-:W5:-:S15]  /*11a0*/  DMUL R22, R24, R28 ;  /* 0x0000001c18167228 */ /* 0x010f5e0000000000 */
[----:B------:R-:W-:-:S15]  /*11b0*/  NOP ;  /* 0x0000000000007918 */ /* 0x000fde0000000000 */
[----:B------:R-:W-:-:S15]  /*11c0*/  NOP ;  /* 0x0000000000007918 */ /* 0x000fde0000000000 */
[----:B------:R-:W-:-:S15]  /*11d0*/  NOP ;  /* 0x0000000000007918 */ /* 0x000fde0000000000 */
[----:B------:R-:W-:-:S04]  /*11e0*/  NOP ;  /* 0x0000000000007918 */ /* 0x000fc80000000000 */
[----:B-----5:R-:W0:Y:S02]  /*11f0*/  DFMA R32, R32, R20, -R22 ;  /* 0x000000142020722b */ /* 0x020e240000000816 */
[----:B0-----:R3:W-:-:S15]  /*1200*/  STG.E.64 desc[UR76][R12.64], R32 ;  /* 0x000000200c007986 */ /* 0x0017de000c101b4c */
        /* <DEDUP_REMOVED lines=10> */
[----:B0-----:R3:W-:Y:S01]  /*12b0*/  STG.E.64 desc[UR76][R16.64], R30 ;  /* 0x0000001e10007986 */ /* 0x0017e2000c101b4c */
[----:B------:R-:W-:Y:S05]  /*12c0*/  @!P0 BRA `(.L_x_135) ;  /* 0xfffffff400a48947 */ /* 0x000fea000383ffff */
[----:B------:R-:W-:Y:S05]  /*12d0*/  EXIT ;  /* 0x000000000000794d */ /* 0x000fea0003800000 */
.L_x_128:
[----:B------:R-:W0:Y:S01]  /*12e0*/  LDCU.128 UR24, c[0x0][0x600] ;  /* 0x0000c000ff1877ac */ /* 0x000e220008000c00 */
[----:B------:R-:W-:Y:S01]  /*12f0*/  VIADD R6, R6, 0xffffffff ;  /* 0xffffffff06067836 */ /* 0x000fe20000000000 */
[----:B------:R-:W-:Y:S01]  /*1300*/  BSSY.RECONVERGENT B0, `(.L_x_136) ;  /* 0x00001a8000007945 */ /* 0x000fe20003800200 */
[----:B------:R-:W-:Y:S01]  /*1310*/  SHF.L.U64.HI R9, R4, 0x3, R5 ;  /* 0x0000000304097819 */ /* 0x000fe20000010205 */
[----:B------:R-:W1:Y:S02]  /*1320*/  LDCU UR4, c[0x0][0x380] ;  /* 0x00007000ff0477ac */ /* 0x000e640008000800 */
        /* <DEDUP_REMOVED lines=62> */
.L_x_138:
[----:B------:R-:W-:Y:S01]  /*1710*/  IMAD.MOV.U32 R36, RZ, RZ, RZ ;  /* 0x000000ffff247224 */ /* 0x000fe200078e00ff */
[----:B------:R-:W-:-:S03]  /*1720*/  UIADD3 UR24, UPT, UPT, -UR70, URZ, URZ ;  /* 0x000000ff46187290 */ /* 0x000fc6000fffe1ff */
[----:B-1----:R-:W-:-:S05]  /*1730*/  IMAD.HI.U32 R6, R37, UR36, R36 ;  /* 0x0000002425067c27 */ /* 0x002fca000f8e0024 */
[----:B------:R-:W-:-:S05]  /*1740*/  SHF.R.U32.HI R13, RZ, UR37, R6 ;  /* 0x00000025ff0d7c19 */ /* 0x000fca0008011606 */
[----:B------:R-:W-:-:S04]  /*1750*/  IMAD R6, R13, UR24, R37 ;  /* 0x000000180d067c24 */ /* 0x000fc8000f8e0225 */
[C---:B0-----:R-:W-:Y:S02]  /*1760*/  IMAD R15, R6.reuse, UR38, RZ ;  /* 0x00000026060f7c24 */ /* 0x041fe4000f8e02ff */
        /* <DEDUP_REMOVED lines=297> */
.L_x_137:
[----:B------:R-:W0:Y:S08]  /*2a00*/  LDC.64 R24, c[0x0][0x398] ;  /* 0x0000e600ff187b82 */ /* 0x000e300000000a00 */
[----:B------:R-:W1:Y:S01]  /*2a10*/  LDC.64 R12, c[0x0][0x390] ;  /* 0x0000e400ff0c7b82 */ /* 0x000e620000000a00 */
[----:B0-----:R-:W-:-:S03]  /*2a20*/  IMAD.WIDE.U32 R24, R6, 0x8, R24 ;  /* 0x0000000806187825 */ /* 0x001fc600078e0018 */
[----:B------:R-:W-:Y:S02]  /*2a30*/  IADD3 R20, P0, PT, R24, R8, RZ ;  /* 0x0000000818147210 */ /* 0x000fe40007f1e0ff */
[----:B------:R-:W2:Y:S01]  /*2a40*/  LDG.E.64 R16, desc[UR76][R24.64] ;  /* 0x0000004c18107981 */ /* 0x000ea2000c1e1b00 */
[----:B-1----:R-:W-:-:S03]  /*2a50*/  IMAD.WIDE.U32 R10, R10, 0x8, R12 ;  /* 0x000000080a0a7825 */ /* 0x002fc600078e000c */
[----:B------:R-:W-:Y:S01]  /*2a60*/  IADD3 R28, P2, PT, R10, UR73, RZ ;  /* 0x000000490a1c7c10 */ /* 0x000fe2000ff5e0ff */
[----:B------:R-:W-:Y:S01]  /*2a70*/  IMAD.X R21, R25, 0x1, R2, P0 ;  /* 0x0000000119157824 */ /* 0x000fe200000e0602 */
[----:B------:R-:W-:Y:S01]  /*2a80*/  LEA R12, P0, -R4, R20, 0x3 ;  /* 0x00000014040c7211 */ /* 0x000fe200078019ff */
[----:B------:R2:W3:Y:S01]  /*2a90*/  LDG.E.64 R6, desc[UR76][R10.64] ;  /* 0x0000004c0a067981 */ /* 0x0004e2000c1e1b00 */
[----:B------:R-:W-:Y:S02]  /*2aa0*/  IADD3.X R29, PT, PT, R11, UR72, RZ, P2, !PT ;  /* 0x000000480b1d7c10 */ /* 0x000fe400097fe4ff */
[----:B------:R-:W-:Y:S02]  /*2ab0*/  IADD3 R30, P2, PT, R28, UR73, RZ ;  /* 0x000000491c1e7c10 */ /* 0x000fe4000ff5e0ff */
[----:B------:R-:W-:Y:S01]  /*2ac0*/  IADD3.X R13, PT, PT, R21, ~R9, RZ, P0, !PT ;  /* 0x80000009150d7210 */ /* 0x000fe200007fe4ff */
[----:B------:R-:W2:Y:S01]  /*2ad0*/  LDG.E.64 R18, desc[UR76][R28.64] ;  /* 0x0000004c1c127981 */ /* 0x000ea2000c1e1b00 */
[----:B------:R-:W-:-:S03]  /*2ae0*/  IADD3.X R31, PT, PT, R29, UR72, RZ, P2, !PT ;  /* 0x000000481d1f7c10 */ /* 0x000fc600097fe4ff */
[----:B------:R-:W3:Y:S04]  /*2af0*/  LDG.E.64 R20, desc[UR76][R20.64] ;  /* 0x0000004c14147981 */ /* 0x000ee8000c1e1b00 */
[----:B------:R-:W4:Y:S04]  /*2b00*/  LDG.E.64 R22, desc[UR76][R30.64] ;  /* 0x0000004c1e167981 */ /* 0x000f28000c1e1b00 */
[----:B------:R-:W5:Y:S01]  /*2b10*/  LDG.E.64 R12, desc[UR76][R12.64] ;  /* 0x0000004c0c0c7981 */ /* 0x000f62000c1e1b00 */
        /* <DEDUP_REMOVED lines=10> */
[----:B----4-:R-:W-:-:S15]  /*2bc0*/  DFMA R16, R22, R16, -R26 ;  /* 0x000000101610722b */ /* 0x010fde000000081a */
        /* <DEDUP_REMOVED lines=9> */
[----:B0-----:R0:W1:Y:S02]  /*2c60*/  DFMA R18, R18, R20, -R22 ;  /* 0x000000141212722b */ /* 0x0010640000000816 */
[----:B0-----:R-:W0:Y:S02]  /*2c70*/  LDC.64 R22, c[0x0][0x388] ;  /* 0x0000e200ff167b82 */ /* 0x001e240000000a00 */
[----:B0-----:R-:W-:-:S03]  /*2c80*/  IMAD.WIDE.U32 R14, R15, 0x8, R22 ;  /* 0x000000080f0e7825 */ /* 0x001fc600078e0016 */
[----:B------:R-:W-:-:S04]  /*2c90*/  IADD3 R22, P0, PT, R14, UR75, RZ ;  /* 0x0000004b0e167c10 */ /* 0x000fc8000ff1e0ff */
[----:B------:R-:W-:Y:S02]  /*2ca0*/  IADD3.X R23, PT, PT, R15, UR74, RZ, P0, !PT ;  /* 0x0000004a0f177c10 */ /* 0x000fe400087fe4ff */
[----:B------:R-:W-:Y:S01]  /*2cb0*/  IADD3 R20, P0, PT, R22, UR75, RZ ;  /* 0x0000004b16147c10 */ /* 0x000fe2000ff1e0ff */
[----:B-1----:R0:W-:Y:S03]  /*2cc0*/  STG.E.64 desc[UR76][R14.64], R18 ;  /* 0x000000120e007986 */ /* 0x0021e6000c101b4c */
[----:B------:R-:W-:Y:S02]  /*2cd0*/  IADD3.X R21, PT, PT, R23, UR74, RZ, P0, !PT ;  /* 0x0000004a17157c10 */ /* 0x000fe400087fe4ff */
[----:B------:R-:W-:Y:S01]  /*2ce0*/  IADD3 R37, P0, PT, R0, R37, RZ ;  /* 0x0000002500257210 */ /* 0x000fe20007f1e0ff */
[----:B------:R0:W-:Y:S03]  /*2cf0*/  STG.E.64 desc[UR76][R22.64], R16 ;  /* 0x0000001016007986 */ /* 0x0001e6000c101b4c */
[----:B------:R-:W-:-:S02]  /*2d00*/  IADD3.X R3, PT, PT, RZ, R3, RZ, P0, !PT ;  /* 0x00000003ff037210 */ /* 0x000fc400007fe4ff */
[----:B------:R-:W-:-:S04]  /*2d10*/  ISETP.GE.U32.AND P0, PT, R37, UR4, PT ;  /* 0x0000000425007c0c */ /* 0x000fc8000bf06070 */
[----:B------:R-:W-:-:S15]  /*2d20*/  ISETP.GE.AND.EX P0, PT, R3, UR71, PT, P0 ;  /* 0x0000004703007c0c */ /* 0x000fde000bf06300 */
[----:B------:R-:W-:-:S15]  /*2d30*/  NOP ;  /* 0x0000000000007918 */ /* 0x000fde0000000000 */
[----:B------:R-:W-:-:S05]  /*2d40*/  NOP ;  /* 0x0000000000007918 */ /* 0x000fca0000000000 */
[----:B------:R-:W1:Y:S02]  /*2d50*/  DFMA R10, R12, R6, -R10 ;  /* 0x000000060c0a722b */ /* 0x000e64000000080a */
[----:B-1----:R0:W-:Y:S01]  /*2d60*/  STG.E.64 desc[UR76][R20.64], R10 ;  /* 0x0000000a14007986 */ /* 0x0021e2000c101b4c */
[----:B------:R-:W-:Y:S05]  /*2d70*/  @!P0 BRA `(.L_x_138) ;  /* 0xffffffe800648947 */ /* 0x000fea000383ffff */
[----:B------:R-:W-:Y:S05]  /*2d80*/  BSYNC.RECONVERGENT B0 ;  /* 0x0000000000007941 */ /* 0x000fea0003800200 */
.L_x_136:
[----:B------:R-:W-:Y:S05]  /*2d90*/  EXIT ;  /* 0x000000000000794d */ /* 0x000fea0003800000 */
        .weak           $__internal_11_$__cuda_sm20_div_u64
        .type           $__internal_11_$__cuda_sm20_div_u64,@function
        .size           $__internal_11_$__cuda_sm20_div_u64,(.L_x_271 - $__internal_11_$__cuda_sm20_div_u64)
$__internal_11_$__cuda_sm20_div_u64:
[----:B------:R-:W-:Y:S01]  /*2da0*/  IMAD.MOV.U32 R14, RZ, RZ, R0 ;  /* 0x000000ffff0e7224 */ /* 0x000fe200078e0000 */
[----:B------:R-:W-:-:S04]  /*2db0*/  MOV R15, RZ ;  /* 0x000000ff000f7202 */ /* 0x000fc80000000f00 */
        /* <DEDUP_REMOVED lines=20> */
[----:B------:R-:W-:-:S03]  /*2f00*/  IMAD.WIDE.U32 R10, R13, R0, RZ ;  /* 0x000000000d0a7225 */ /* 0x000fc600078e00ff */
[----:B------:R-:W-:Y:S01]  /*2f10*/  IADD3 R15, P0, PT, RZ, -R10, RZ ;  /* 0x8000000aff0f7210 */ /* 0x000fe20007f1e0ff */
[----:B------:R-:W-:-:S04]  /*2f20*/  IMAD R10, R9, R0, R11 ;  /* 0x00000000090a7224 */ /* 0x000fc800078e020b */
        /* <DEDUP_REMOVED lines=17> */
[----:B------:R-:W-:-:S03]  /*3040*/  IMAD.WIDE.U32 R10, R13, R0, RZ ;  /* 0x000000000d0a7225 */ /* 0x000fc600078e00ff */
[----:B------:R-:W-:-:S05]  /*3050*/  IADD3.X R9, PT, PT, RZ, R9, RZ, P1, !PT ;  /* 0x00000009ff097210 */ /* 0x000fca0000ffe4ff */
        /* <DEDUP_REMOVED lines=24> */
[----:B------:R-:W-:Y:S06]  /*31e0*/  RET.REL.NODEC R6 `(_ZN2at6native12cross_kernelId16OffsetCalculatorILi3EjLb0EElEEviPT_PKS4_S7_T0_T1_S9_S9_) ;  /* 0xffffffcc06847950 */ /* 0x000fec0003c3ffff */
.L_x_139:
        /* <DEDUP_REMOVED lines=9> */
.L_x_271:


//--------------------- .text._ZN2at6native12cross_kernelIs16OffsetCalculatorILi3EjLb0EEiEEviPT_PKS4_S7_T0_T1_S9_S9_ --------------------------
	.section	.text._ZN2at6native12cross_kernelIs16OffsetCalculatorILi3EjLb0EEiEEviPT_PKS4_S7_T0_T1_S9_S9_,"ax",@progbits
	.align	128
        .global         _ZN2at6native12cross_kernelIs16OffsetCalculatorILi3EjLb0EEiEEviPT_PKS4_S7_T0_T1_S9_S9_
        .type           _ZN2at6native12cross_kernelIs16OffsetCalculatorILi3EjLb0EEiEEviPT_PKS4_S7_T0_T1_S9_S9_,@function
        .size           _ZN2at6native12cross_kernelIs16OffsetCalculatorILi3EjLb0EEiEEviPT_PKS4_S7_T0_T1_S9_S9_,(.L_x_272 - _ZN2at6native12cross_kernelIs16OffsetCalculatorILi3EjLb0EEiEEviPT_PKS4_S7_T0_T1_S9_S9_)
        .other          _ZN2at6native12cross_kernelIs16OffsetCalculatorILi3EjLb0EEiEEviPT_PKS4_S7_T0_T1_S9_S9_,@"STO_CUDA_ENTRY STV_DEFAULT"
_ZN2at6native12cross_kernelIs16OffsetCalculatorILi3EjLb0EEiEEviPT_PKS4_S7_T0_T1_S9_S9_:
.text._ZN2at6native12cross_kernelIs16OffsetCalculatorILi3EjLb0EEiEEviPT_PKS4_S7_T0_T1_S9_S9_:
        /* <DEDUP_REMOVED lines=55> */
.L_x_142:
[----:B------:R-:W-:-:S07]  /*0370*/  MOV R4, 0x390 ;  /* 0x0000039000047802 */ /* 0x000fce0000000f00 */
[----:B------:R-:W-:Y:S05]  /*0380*/  CALL.REL.NOINC `($__internal_12_$__cuda_sm20_div_u64) ;  /* 0x0000002000b47944 */ /* 0x000fea0003c00000 */
[----:B------:R-:W-:Y:S02]  /*0390*/  MOV R4, R3 ;  /* 0x0000000300047202 */ /* 0x000fe40000000f00 */
[----:B------:R-:W-:-:S07]  /*03a0*/  MOV R5, R6 ;  /* 0x0000000600057202 */ /* 0x000fce0000000f00 */
.L_x_143:
[----:B------:R-:W-:Y:S05]  /*03b0*/  BSYNC.RECONVERGENT B0 ;  /* 0x0000000000007941 */ /* 0x000fea0003800200 */
.L_x_141:
        /* <DEDUP_REMOVED lines=27> */
.L_x_146:
[----:B-1----:R-:W1:Y:S01]  /*0570*/  LDC.64 R10, c[0x0][0x390] ;  /* 0x0000e400ff0a7b82 */ /* 0x002e620000000a00 */
[----:B------:R-:W-:Y:S01]  /*0580*/  MOV R14, UR8 ;  /* 0x00000008000e7c02 */ /* 0x000fe20008000f00 */
[----:B------:R-:W-:Y:S01]  /*0590*/  IMAD.U32 R19, RZ, RZ, UR5 ;  /* 0x00000005ff137e24 */ /* 0x000fe2000f8e00ff */
[----:B------:R-:W-:Y:S01]  /*05a0*/  MOV R23, UR7 ;  /* 0x0000000700177c02 */ /* 0x000fe20008000f00 */
[----:B------:R-:W2:Y:S01]  /*05b0*/  LDG.E.U16 R25, desc[UR76][R4.64] ;  /* 0x0000004c04197981 */ /* 0x000ea2000c1e1500 */
[----:B------:R-:W-:Y:S02]  /*05c0*/  MOV R15, UR9 ;  /* 0x00000009000f7c02 */ /* 0x000fe40008000f00 */
[----:B------:R-:W-:Y:S01]  /*05d0*/  MOV R18, UR4 ;  /* 0x0000000400127c02 */ /* 0x000fe20008000f00 */
[----:B------:R-:W3:Y:S01]  /*05e0*/  LDC.64 R12, c[0x0][0x398] ;  /* 0x0000e600ff0c7b82 */ /* 0x000ee20000000a00 */
[----:B------:R-:W-:Y:S01]  /*05f0*/  MOV R22, UR6 ;  /* 0x0000000600167c02 */ /* 0x000fe20008000f00 */
[----:B------:R-:W2:Y:S04]  /*0600*/  LDG.E.U16 R14, desc[UR76][R14.64] ;  /* 0x0000004c0e0e7981 */ /* 0x000ea8000c1e1500 */
[----:B------:R-:W4:Y:S04]  /*0610*/  LDG.E.U16 R23, desc[UR76][R22.64] ;  /* 0x0000004c16177981 */ /* 0x000f28000c1e1500 */
[----:B------:R-:W4:Y:S04]  /*0620*/  LDG.E.U16 R18, desc[UR76][R18.64] ;  /* 0x0000004c12127981 */ /* 0x000f28000c1e1500 */
[----:B-1----:R-:W5:Y:S04]  /*0630*/  LDG.E.U16 R10, desc[UR76][R10.64] ;  /* 0x0000004c0a0a7981 */ /* 0x002f68000c1e1500 */
[----:B---3--:R-:W3:Y:S01]  /*0640*/  LDG.E.U16 R13, desc[UR76][R12.64] ;  /* 0x0000004c0c0d7981 */ /* 0x008ee2000c1e1500 */
[----:B------:R-:W-:-:S04]  /*0650*/  IADD3 R17, P1, PT, R17, -0x1, RZ ;  /* 0xffffffff11117810 */ /* 0x000fc80007f3e0ff */
[----:B------:R-:W-:Y:S02]  /*0660*/  IADD3.X R16, PT, PT, R16, -0x1, RZ, P1, !PT ;  /* 0xffffffff10107810 */ /* 0x000fe40000ffe4ff */
[----:B------:R-:W-:-:S04]  /*0670*/  ISETP.NE.U32.AND P1, PT, R17, RZ, PT ;  /* 0x000000ff1100720c */ /* 0x000fc80003f25070 */
[----:B------:R-:W-:Y:S02]  /*0680*/  ISETP.NE.AND.EX P1, PT, R16, RZ, PT, P1 ;  /* 0x000000ff1000720c */ /* 0x000fe40003f25310 */
[----:B------:R-:W-:-:S05]  /*0690*/  IADD3 R0, P2, PT, R0, UR72, RZ ;  /* 0x0000004800007c10 */ /* 0x000fca000ff5e0ff */
[----:B------:R-:W-:Y:S02]  /*06a0*/  IMAD.X R21, RZ, RZ, R21, P2 ;  /* 0x000000ffff157224 */ /* 0x000fe400010e0615 */
[----:B--2---:R-:W-:-:S04]  /*06b0*/  IMAD R20, R14, R25, RZ ;  /* 0x000000190e147224 */ /* 0x004fc800078e02ff */
[----:B----4-:R-:W-:Y:S02]  /*06c0*/  IMAD R27, R18, R23, -R20 ;  /* 0x00000017121b7224 */ /* 0x010fe400078e0a14 */
[----:B-----5:R-:W-:-:S03]  /*06d0*/  IMAD R24, R23, R10, RZ ;  /* 0x0000000a17187224 */ /* 0x020fc600078e02ff */
[----:B0-----:R1:W-:Y:S01]  /*06e0*/  STG.E.U16 desc[UR76][R8.64], R27 ;  /* 0x0000001b08007986 */ /* 0x0013e2000c10154c */
[-C--:B---3--:R-:W-:Y:S02]  /*06f0*/  IMAD R26, R18, R13.reuse, RZ ;  /* 0x0000000d121a7224 */ /* 0x088fe400078e02ff */
[----:B------:R-:W-:Y:S02]  /*0700*/  IMAD R29, R14, R13, -R24 ;  /* 0x0000000d0e1d7224 */ /* 0x000fe400078e0a18 */
[----:B------:R-:W-:-:S03]  /*0710*/  IMAD R25, R25, R10, -R26 ;  /* 0x0000000a19197224 */ /* 0x000fc600078e0a1a */
[----:B------:R1:W-:Y:S04]  /*0720*/  STG.E.U16 desc[UR76][R2.64], R29 ;  /* 0x0000001d02007986 */ /* 0x0003e8000c10154c */
[----:B------:R1:W-:Y:S01]  /*0730*/  STG.E.U16 desc[UR76][R6.64], R25 ;  /* 0x0000001906007986 */ /* 0x0003e2000c10154c */
[----:B------:R-:W-:Y:S05]  /*0740*/  @P1 BRA `(.L_x_146) ;  /* 0xfffffffc00881947 */ /* 0x000fea000383ffff */
.L_x_145:
[----:B------:R-:W-:Y:S05]  /*0750*/  BSYNC.RECONVERGENT B0 ;  /* 0x0000000000007941 */ /* 0x000fea0003800200 */
.L_x_144:
[----:B------:R-:W-:Y:S05]  /*0760*/  @!P0 EXIT ;  /* 0x000000000000894d */ /* 0x000fea0003800000 */
[----:B------:R-:W0:Y:S01]  /*0770*/  LDC.64 R10, c[0x0][0x398] ;  /* 0x0000e600ff0a7b82 */ /* 0x000e220000000a00 */
[----:B------:R-:W2:Y:S07]  /*0780*/  LDCU UR10, c[0x0][0x380] ;  /* 0x00007000ff0a77ac */ /* 0x000eae0008000800 */
[----:B------:R-:W3:Y:S08]  /*0790*/  LDC.64 R12, c[0x0][0x390] ;  /* 0x0000e400ff0c7b82 */ /* 0x000ef00000000a00 */
[----:B-1----:R-:W1:Y:S02]  /*07a0*/  LDC.64 R8, c[0x0][0x388] ;  /* 0x0000e200ff087b82 */ /* 0x002e640000000a00 */
.L_x_147:
[----:B------:R-:W-:Y:S01]  /*07b0*/  MOV R18, UR8 ;  /* 0x0000000800127c02 */ /* 0x000fe20008000f00 */
[----:B------:R-:W-:Y:S01]  /*07c0*/  IMAD.U32 R16, RZ, RZ, UR6 ;  /* 0x00000006ff107e24 */ /* 0x000fe2000f8e00ff */
[----:B------:R-:W-:Y:S01]  /*07d0*/  MOV R19, UR9 ;  /* 0x0000000900137c02 */ /* 0x000fe20008000f00 */
[----:B----4-:R-:W4:Y:S01]  /*07e0*/  LDG.E.U16 R23, desc[UR76][R4.64] ;  /* 0x0000004c04177981 */ /* 0x010f22000c1e1500 */
[----:B------:R-:W-:Y:S02]  /*07f0*/  MOV R17, UR7 ;  /* 0x0000000700117c02 */ /* 0x000fe40008000f00 */
[----:B------:R-:W-:Y:S01]  /*0800*/  MOV R14, UR4 ;  /* 0x00000004000e7c02 */ /* 0x000fe20008000f00 */
[----:B------:R-:W4:Y:S01]  /*0810*/  LDG.E.U16 R18, desc[UR76][R18.64] ;  /* 0x0000004c12127981 */ /* 0x000f22000c1e1500 */
[----:B------:R-:W-:-:S03]  /*0820*/  MOV R15, UR5 ;  /* 0x00000005000f7c02 */ /* 0x000fc60008000f00 */
[----:B------:R5:W2:Y:S04]  /*0830*/  LDG.E.U16 R17, desc[UR76][R16.64] ;  /* 0x0000004c10117981 */ /* 0x000aa8000c1e1500 */
[----:B---3--:R-:W2:Y:S04]  /*0840*/  LDG.E.U16 R22, desc[UR76][R12.64] ;  /* 0x0000004c0c167981 */ /* 0x008ea8000c1e1500 */
[----:B------:R3:W2:Y:S04]  /*0850*/  LDG.E.U16 R14, desc[UR76][R14.64] ;  /* 0x0000004c0e0e7981 */ /* 0x0006a8000c1e1500 */
[----:B0-----:R-:W2:Y:S01]  /*0860*/  LDG.E.U16 R27, desc[UR76][R10.64] ;  /* 0x0000004c0a1b7981 */ /* 0x001ea2000c1e1500 */
[----:B-----5:R-:W-:-:S02]  /*0870*/  MOV R16, UR8 ;  /* 0x0000000800107c02 */ /* 0x020fc40008000f00 */
[----:B------:R-:W-:Y:S02]  /*0880*/  MOV R19, UR5 ;  /* 0x0000000500137c02 */ /* 0x000fe40008000f00 */
[----:B---3--:R-:W-:Y:S01]  /*0890*/  MOV R15, UR7 ;  /* 0x00000007000f7c02 */ /* 0x008fe20008000f00 */
[----:B----4-:R-:W-:Y:S02]  /*08a0*/  IMAD R20, R18, R23, RZ ;  /* 0x0000001712147224 */ /* 0x010fe400078e02ff */
[----:B--2---:R-:W-:Y:S02]  /*08b0*/  IMAD R24, R17, R22, RZ ;  /* 0x0000001611187224 */ /* 0x004fe400078e02ff */
[C---:B------:R-:W-:Y:S02]  /*08c0*/  IMAD R25, R14.reuse, R17, -R20 ;  /* 0x000000110e197224 */ /* 0x040fe400078e0a14 */
[-C--:B------:R-:W-:Y:S02]  /*08d0*/  IMAD R26, R14, R27.reuse, RZ ;  /* 0x0000001b0e1a7224 */ /* 0x080fe400078e02ff */
[----:B------:R-:W-:-:S02]  /*08e0*/  IMAD R27, R18, R27, -R24 ;  /* 0x0000001b121b7224 */ /* 0x000fc400078e0a18 */
[----:B------:R-:W-:Y:S01]  /*08f0*/  IMAD R23, R23, R22, -R26 ;  /* 0x0000001617177224 */ /* 0x000fe200078e0a1a */
[----:B------:R-:W-:Y:S01]  /*0900*/  MOV R18, UR4 ;  /* 0x0000000400127c02 */ /* 0x000fe20008000f00 */
[----:B------:R-:W-:Y:S01]  /*0910*/  IMAD.U32 R17, RZ, RZ, UR9 ;  /* 0x00000009ff117e24 */ /* 0x000fe2000f8e00ff */
[----:B------:R-:W-:Y:S01]  /*0920*/  MOV R14, UR6 ;  /* 0x00000006000e7c02 */ /* 0x000fe20008000f00 */
[----:B-1----:R0:W-:Y:S04]  /*0930*/  STG.E.U16 desc[UR76][R8.64], R25 ;  /* 0x0000001908007986 */ /* 0x0021e8000c10154c */
[----:B------:R1:W-:Y:S04]  /*0940*/  STG.E.U16 desc[UR76][R2.64], R27 ;  /* 0x0000001b02007986 */ /* 0x0003e8000c10154c */
[----:B------:R2:W-:Y:S04]  /*0950*/  STG.E.U16 desc[UR76][R6.64], R23 ;  /* 0x0000001706007986 */ /* 0x0005e8000c10154c */
[----:B------:R3:W4:Y:S04]  /*0960*/  LDG.E.U16 R16, desc[UR76][R16.64] ;  /* 0x0000004c10107981 */ /* 0x000728000c1e1500 */
[----:B------:R-:W4:Y:S04]  /*0970*/  LDG.E.U16 R29, desc[UR76][R4.64] ;  /* 0x0000004c041d7981 */ /* 0x000f28000c1e1500 */
[----:B------:R-:W5:Y:S04]  /*0980*/  LDG.E.U16 R15, desc[UR76][R14.64] ;  /* 0x0000004c0e0f7981 */ /* 0x000f68000c1e1500 */
[----:B------:R-:W5:Y:S04]  /*0990*/  LDG.E.U16 R24, desc[UR76][R12.64] ;  /* 0x0000004c0c187981 */ /* 0x000f68000c1e1500 */
[----:B------:R0:W2:Y:S04]  /*09a0*/  LDG.E.U16 R18, desc[UR76][R18.64] ;  /* 0x0000004c12127981 */ /* 0x0000a8000c1e1500 */
[----:B------:R-:W1:Y:S01]  /*09b0*/  LDG.E.U16 R22, desc[UR76][R10.64] ;  /* 0x0000004c0a167981 */ /* 0x000e62000c1e1500 */
[----:B---3--:R-:W-:-:S02]  /*09c0*/  MOV R17, UR5 ;  /* 0x0000000500117c02 */ /* 0x008fc40008000f00 */
[----:B0-----:R-:W-:Y:S01]  /*09d0*/  MOV R19, UR9 ;  /* 0x0000000900137c02 */ /* 0x001fe20008000f00 */
[----:B----4-:R-:W-:Y:S02]  /*09e0*/  IMAD R20, R16, R29, RZ ;  /* 0x0000001d10147224 */ /* 0x010fe400078e02ff */
[----:B-----5:R-:W-:Y:S02]  /*09f0*/  IMAD R26, R15, R24, RZ ;  /* 0x000000180f1a7224 */ /* 0x020fe400078e02ff */
[C---:B--2---:R-:W-:Y:S02]  /*0a00*/  IMAD R25, R18.reuse, R15, -R20 ;  /* 0x0000000f12197224 */ /* 0x044fe400078e0a14 */
[-C--:B-1----:R-:W-:Y:S02]  /*0a10*/  IMAD R27, R18, R22.reuse, RZ ;  /* 0x00000016121b7224 */ /* 0x082fe400078e02ff */
[----:B------:R-:W-:Y:S01]  /*0a20*/  IMAD R23, R16, R22, -R26 ;  /* 0x0000001610177224 */ /* 0x000fe200078e0a1a */
[----:B------:R-:W-:Y:S01]  /*0a30*/  MOV R15, UR7 ;  /* 0x00000007000f7c02 */ /* 0x000fe20008000f00 */
[----:B------:R-:W-:-:S02]  /*0a40*/  IMAD R27, R29, R24, -R27 ;  /* 0x000000181d1b7224 */ /* 0x000fc400078e0a1b */
[----:B------:R-:W-:Y:S01]  /*0a50*/  IMAD.U32 R18, RZ, RZ, UR8 ;  /* 0x00000008ff127e24 */ /* 0x000fe2000f8e00ff */
[----:B------:R-:W-:Y:S01]  /*0a60*/  MOV R16, UR4 ;  /* 0x0000000400107c02 */ /* 0x000fe20008000f00 */
[----:B------:R0:W-:Y:S04]  /*0a70*/  STG.E.U16 desc[UR76][R8.64], R25 ;  /* 0x0000001908007986 */ /* 0x0001e8000c10154c */
[----:B------:R1:W-:Y:S04]  /*0a80*/  STG.E.U16 desc[UR76][R2.64], R23 ;  /* 0x0000001702007986 */ /* 0x0003e8000c10154c */
[----:B------:R2:W-:Y:S04]  /*0a90*/  STG.E.U16 desc[UR76][R6.64], R27 ;  /* 0x0000001b06007986 */ /* 0x0005e8000c10154c */
[----:B------:R-:W3:Y:S04]  /*0aa0*/  LDG.E.U16 R18, desc[UR76][R18.64] ;  /* 0x0000004c12127981 */ /* 0x000ee8000c1e1500 */
[----:B------:R-:W3:Y:S04]  /*0ab0*/  LDG.E.U16 R29, desc[UR76][R4.64] ;  /* 0x0000004c041d7981 */ /* 0x000ee8000c1e1500 */
[----:B------:R-:W4:Y:S04]  /*0ac0*/  LDG.E.U16 R15, desc[UR76][R14.64] ;  /* 0x0000004c0e0f7981 */ /* 0x000f28000c1e1500 */
[----:B------:R-:W4:Y:S04]  /*0ad0*/  LDG.E.U16 R22, desc[UR76][R12.64] ;  /* 0x0000004c0c167981 */ /* 0x000f28000c1e1500 */
[----:B------:R-:W1:Y:S04]  /*0ae0*/  LDG.E.U16 R16, desc[UR76][R16.64] ;  /* 0x0000004c10107981 */ /* 0x000e68000c1e1500 */
[----:B0-----:R-:W5:Y:S01]  /*0af0*/  LDG.E.U16 R25, desc[UR76][R10.64] ;  /* 0x0000004c0a197981 */ /* 0x001f62000c1e1500 */
[----:B---3--:R-:W-:-:S02]  /*0b00*/  IMAD R20, R18, R29, RZ ;  /* 0x0000001d12147224 */ /* 0x008fc400078e02ff */
[-C--:B----4-:R-:W-:Y:S02]  /*0b10*/  IMAD R24, R15, R22.reuse, RZ ;  /* 0x000000160f187224 */ /* 0x090fe400078e02ff */
[C---:B-1----:R-:W-:Y:S02]  /*0b20*/  IMAD R23, R16.reuse, R15, -R20 ;  /* 0x0000000f10177224 */ /* 0x042fe400078e0a14 */
[-C--:B-----5:R-:W-:Y:S02]  /*0b30*/  IMAD R26, R16, R25.reuse, RZ ;  /* 0x00000019101a7224 */ /* 0x0a0fe400078e02ff */
[----:B------:R-:W-:Y:S01]  /*0b40*/  IMAD R25, R18, R25, -R24 ;  /* 0x0000001912197224 */ /* 0x000fe200078e0a18 */
[----:B------:R-:W-:Y:S01]  /*0b50*/  MOV R18, UR8 ;  /* 0x0000000800127c02 */ /* 0x000fe20008000f00 */
[----:B------:R-:W-:Y:S01]  /*0b60*/  IMAD R29, R29, R22, -R26 ;  /* 0x000000161d1d7224 */ /* 0x000fe200078e0a1a */
[----:B------:R-:W-:Y:S01]  /*0b70*/  MOV R16, UR4 ;  /* 0x0000000400107c02 */ /* 0x000fe20008000f00 */
[----:B------:R-:W-:Y:S01]  /*0b80*/  IMAD.U32 R15, RZ, RZ, UR7 ;  /* 0x00000007ff0f7e24 */ /* 0x000fe2000f8e00ff */
[----:B------:R0:W-:Y:S04]  /*0b90*/  STG.E.U16 desc[UR76][R8.64], R23 ;  /* 0x0000001708007986 */ /* 0x0001e8000c10154c */
[----:B------:R1:W-:Y:S04]  /*0ba0*/  STG.E.U16 desc[UR76][R2.64], R25 ;  /* 0x0000001902007986 */ /* 0x0003e8000c10154c */
[----:B------:R4:W-:Y:S04]  /*0bb0*/  STG.E.U16 desc[UR76][R6.64], R29 ;  /* 0x0000001d06007986 */ /* 0x0009e8000c10154c */
[----:B------:R-:W3:Y:S04]  /*0bc0*/  LDG.E.U16 R18, desc[UR76][R18.64] ;  /* 0x0000004c12127981 */ /* 0x000ee8000c1e1500 */
[----:B--2---:R-:W3:Y:S04]  /*0bd0*/  LDG.E.U16 R27, desc[UR76][R4.64] ;  /* 0x0000004c041b7981 */ /* 0x004ee8000c1e1500 */
[----:B------:R2:W5:Y:S04]  /*0be0*/  LDG.E.U16 R15, desc[UR76][R14.64] ;  /* 0x0000004c0e0f7981 */ /* 0x000568000c1e1500 */
[----:B------:R-:W5:Y:S04]  /*0bf0*/  LDG.E.U16 R24, desc[UR76][R12.64] ;  /* 0x0000004c0c187981 */ /* 0x000f68000c1e1500 */
[----:B------:R0:W4:Y:S04]  /*0c00*/  LDG.E.U16 R16, desc[UR76][R16.64] ;  /* 0x0000004c10107981 */ /* 0x000128000c1e1500 */
[----:B------:R-:W4:Y:S01]  /*0c10*/  LDG.E.U16 R22, desc[UR76][R10.64] ;  /* 0x0000004c0a167981 */ /* 0x000f22000c1e1500 */
[----:B--2---:R-:W-:-:S02]  /*0c20*/  MOV R14, UR72 ;  /* 0x00000048000e7c02 */ /* 0x004fc40008000f00 */
[----:B0-----:R-:W-:-:S04]  /*0c30*/  MOV R17, UR72 ;  /* 0x0000004800117c02 */ /* 0x001fc80008000f00 */
[----:B------:R-:W-:-:S04]  /*0c40*/  LEA R0, P0, R17, R0, 0x2 ;  /* 0x0000000011007211 */ /* 0x000fc800078010ff */
[----:B------:R-:W-:Y:S02]  /*0c50*/  LEA.HI.X R21, R14, R21, RZ, 0x2, P0 ;  /* 0x000000150e157211 */ /* 0x000fe400000f14ff */
[----:B------:R-:W-:-:S04]  /*0c60*/  ISETP.GE.U32.AND P0, PT, R0, UR10, PT ;  /* 0x0000000a00007c0c */ /* 0x000fc8000bf06070 */
[----:B------:R-:W-:Y:S01]  /*0c70*/  ISETP.GE.AND.EX P0, PT, R21, UR71, PT, P0 ;  /* 0x0000004715007c0c */ /* 0x000fe2000bf06300 */
[----:B---3--:R-:W-:Y:S02]  /*0c80*/  IMAD R20, R18, R27, RZ ;  /* 0x0000001b12147224 */ /* 0x008fe400078e02ff */
[----:B-----5:R-:W-:Y:S02]  /*0c90*/  IMAD R26, R15, R24, RZ ;  /* 0x000000180f1a7224 */ /* 0x020fe400078e02ff */
[C---:B----4-:R-:W-:Y:S02]  /*0ca0*/  IMAD R23, R16.reuse, R15, -R20 ;  /* 0x0000000f10177224 */ /* 0x050fe400078e0a14 */
[-C--:B------:R-:W-:Y:S02]  /*0cb0*/  IMAD R28, R16, R22.reuse, RZ ;  /* 0x00000016101c7224 */ /* 0x080fe400078e02ff */
[----:B-1----:R-:W-:Y:S02]  /*0cc0*/  IMAD R25, R18, R22, -R26 ;  /* 0x0000001612197224 */ /* 0x002fe400078e0a1a */
[----:B------:R-:W-:Y:S01]  /*0cd0*/  IMAD R27, R27, R24, -R28 ;  /* 0x000000181b1b7224 */ /* 0x000fe200078e0a1c */
[----:B------:R4:W-:Y:S04]  /*0ce0*/  STG.E.U16 desc[UR76][R8.64], R23 ;  /* 0x0000001708007986 */ /* 0x0009e8000c10154c */
[----:B------:R4:W-:Y:S04]  /*0cf0*/  STG.E.U16 desc[UR76][R2.64], R25 ;  /* 0x0000001902007986 */ /* 0x0009e8000c10154c */
[----:B------:R4:W-:Y:S01]  /*0d00*/  STG.E.U16 desc[UR76][R6.64], R27 ;  /* 0x0000001b06007986 */ /* 0x0009e2000c10154c */
[----:B------:R-:W-:Y:S05]  /*0d10*/  @!P0 BRA `(.L_x_147) ;  /* 0xfffffff800a48947 */ /* 0x000fea000383ffff */
[----:B------:R-:W-:Y:S05]  /*0d20*/  EXIT ;  /* 0x000000000000794d */ /* 0x000fea0003800000 */
.L_x_140:
        /* <DEDUP_REMOVED lines=67> */
.L_x_150:
        /* <DEDUP_REMOVED lines=303> */
.L_x_149:
        /* <DEDUP_REMOVED lines=10> */
[----:B------:R-:W3:Y:S04]  /*24f0*/  LDG.E.U16 R12, desc[UR76][R12.64] ;  /* 0x0000004c0c0c7981 */ /* 0x000ee8000c1e1500 */
[----:B------:R-:W4:Y:S04]  /*2500*/  LDG.E.U16 R16, desc[UR76][R16.64] ;  /* 0x0000004c10107981 */ /* 0x000f28000c1e1500 */
[----:B------:R-:W4:Y:S04]  /*2510*/  LDG.E.U16 R19, desc[UR76][R18.64] ;  /* 0x0000004c12137981 */ /* 0x000f28000c1e1500 */
[----:B------:R-:W2:Y:S01]  /*2520*/  LDG.E.U16 R15, desc[UR76][R14.64] ;  /* 0x0000004c0e0f7981 */ /* 0x000ea2000c1e1500 */
[----:B------:R-:W-:-:S04]  /*2530*/  IMAD.WIDE.U32 R28, R23, 0x2, R6 ;  /* 0x00000002171c7825 */ /* 0x000fc800078e0006 */
[----:B------:R-:W-:Y:S01]  /*2540*/  IMAD.WIDE R26, R20, 0x2, R28 ;  /* 0x00000002141a7825 */ /* 0x000fe200078e021c */
[----:B------:R-:W-:-:S04]  /*2550*/  IADD3 R0, P0, PT, R0, UR72, RZ ;  /* 0x0000004800007c10 */ /* 0x000fc8000ff1e0ff */
[----:B------:R-:W-:Y:S02]  /*2560*/  IADD3.X R21, PT, PT, RZ, R21, RZ, P0, !PT ;  /* 0x00000015ff157210 */ /* 0x000fe400007fe4ff */
[----:B------:R-:W-:-:S04]  /*2570*/  ISETP.GE.U32.AND P0, PT, R0, UR4, PT ;  /* 0x0000000400007c0c */ /* 0x000fc8000bf06070 */
[----:B------:R-:W-:Y:S01]  /*2580*/  ISETP.GE.AND.EX P0, PT, R21, UR71, PT, P0 ;  /* 0x0000004715007c0c */ /* 0x000fe2000bf06300 */
[----:B---3--:R-:W-:Y:S02]  /*2590*/  IMAD R24, R12, R10, RZ ;  /* 0x0000000a0c187224 */ /* 0x008fe400078e02ff */
[----:B----4-:R-:W-:Y:S02]  /*25a0*/  IMAD R23, R19, R16, RZ ;  /* 0x0000001013177224 */ /* 0x010fe400078e02ff */
[C---:B--2---:R-:W-:Y:S02]  /*25b0*/  IMAD R9, R15.reuse, R8, RZ ;  /* 0x000000080f097224 */ /* 0x044fe400078e02ff */
[----:B------:R-:W-:Y:S02]  /*25c0*/  IMAD R23, R15, R12, -R23 ;  /* 0x0000000c0f177224 */ /* 0x000fe400078e0a17 */
[----:B------:R-:W-:Y:S02]  /*25d0*/  IMAD R13, R16, R10, -R9 ;  /* 0x0000000a100d7224 */ /* 0x000fe400078e0a09 */
[----:B------:R-:W-:-:S02]  /*25e0*/  IMAD R11, R19, R8, -R24 ;  /* 0x00000008130b7224 */ /* 0x000fc400078e0a18 */
[----:B------:R-:W-:Y:S01]  /*25f0*/  IMAD.WIDE R8, R20, 0x2, R26 ;  /* 0x0000000214087825 */ /* 0x000fe200078e021a */
[----:B------:R1:W-:Y:S04]  /*2600*/  STG.E.U16 desc[UR76][R28.64], R23 ;  /* 0x000000171c007986 */ /* 0x0003e8000c10154c */
[----:B------:R1:W-:Y:S04]  /*2610*/  STG.E.U16 desc[UR76][R26.64], R11 ;  /* 0x0000000b1a007986 */ /* 0x0003e8000c10154c */
[----:B------:R1:W-:Y:S01]  /*2620*/  STG.E.U16 desc[UR76][R8.64], R13 ;  /* 0x0000000d08007986 */ /* 0x0003e2000c10154c */
[----:B------:R-:W-:Y:S05]  /*2630*/  @!P0 BRA `(.L_x_150) ;  /* 0xffffffe800c88947 */ /* 0x000fea000383ffff */
[----:B------:R-:W-:Y:S05]  /*2640*/  BSYNC.RECONVERGENT B0 ;  /* 0x0000000000007941 */ /* 0x000fea0003800200 */
.L_x_148:
[----:B------:R-:W-:Y:S05]  /*2650*/  EXIT ;  /* 0x000000000000794d */ /* 0x000fea0003800000 */
        .weak           $__internal_12_$__cuda_sm20_div_u64
        .type           $__internal_12_$__cuda_sm20_div_u64,@function
        .size           $__internal_12_$__cuda_sm20_div_u64,(.L_x_272 - $__internal_12_$__cuda_sm20_div_u64)
$__internal_12_$__cuda_sm20_div_u64:
        /* <DEDUP_REMOVED lines=68> */
[----:B------:R-:W-:Y:S06]  /*2aa0*/  RET.REL.NODEC R4 `(_ZN2at6native12cross_kernelIs16OffsetCalculatorILi3EjLb0EEiEEviPT_PKS4_S7_T0_T1_S9_S9_) ;  /* 0xffffffd404547950 */ /* 0x000fec0003c3ffff */
.L_x_151:
        /* <DEDUP_REMOVED lines=13> */
.L_x_272:


//--------------------- .text._ZN2at6native12cross_kernelIs16OffsetCalculatorILi3EjLb0EElEEviPT_PKS4_S7_T0_T1_S9_S9_ --------------------------
	.section	.text._ZN2at6native12cross_kernelIs16OffsetCalculatorILi3EjLb0EElEEviPT_PKS4_S7_T0_T1_S9_S9_,"ax",@progbits
	.align	128
        .global         _ZN2at6native12cross_kernelIs16OffsetCalculatorILi3EjLb0EElEEviPT_PKS4_S7_T0_T1_S9_S9_
        .type           _ZN2at6native12cross_kernelIs16OffsetCalculatorILi3EjLb0EElEEviPT_PKS4_S7_T0_T1_S9_S9_,@function
        .size           _ZN2at6native12cross_kernelIs16OffsetCalculatorILi3EjLb0EElEEviPT_PKS4_S7_T0_T1_S9_S9_,(.L_x_273 - _ZN2at6native12cross_kernelIs16OffsetCalculatorILi3EjLb0EElEEviPT_PKS4_S7_T0_T1_S9_S9_)
        .other          _ZN2at6native12cross_kernelIs16OffsetCalculatorILi3EjLb0EElEEviPT_PKS4_S7_T0_T1_S9_S9_,@"STO_CUDA_ENTRY STV_DEFAULT"
_ZN2at6native12cross_kernelIs16OffsetCalculatorILi3EjLb0EElEEviPT_PKS4_S7_T0_T1_S9_S9_:
.text._ZN2at6native12cross_kernelIs16OffsetCalculatorILi3EjLb0EElEEviPT_PKS4_S7_T0_T1_S9_S9_:
        /* <DEDUP_REMOVED lines=55> */
.L_x_154:
[----:B------:R-:W-:-:S07]  /*0370*/  MOV R4, 0x390 ;  /* 0x0000039000047802 */ /* 0x000fce0000000f00 */
[----:B------:R-:W-:Y:S05]  /*0380*/  CALL.REL.NOINC `($__internal_13_$__cuda_sm20_div_u64) ;  /* 0x00000020009c7944 */ /* 0x000fea0003c00000 */
[----:B------:R-:W-:Y:S02]  /*0390*/  MOV R6, R8 ;  /* 0x0000000800067202 */ /* 0x000fe40000000f00 */
[----:B------:R-:W-:-:S07]  /*03a0*/  MOV R7, R9 ;  /* 0x0000000900077202 */ /* 0x000fce0000000f00 */
.L_x_155:
[----:B------:R-:W-:Y:S05]  /*03b0*/  BSYNC.RECONVERGENT B0 ;  /* 0x0000000000007941 */ /* 0x000fea0003800200 */
.L_x_153:
        /* <DEDUP_REMOVED lines=42> */
.L_x_158:
[----:B-1----:R-:W1:Y:S01]  /*0660*/  LDC.64 R20, c[0x0][0x390] ;  /* 0x0000e400ff147b82 */ /* 0x002e620000000a00 */
[----:B------:R-:W2:Y:S04]  /*0670*/  LDG.E.U16 R25, desc[UR76][R10.64] ;  /* 0x0000004c0a197981 */ /* 0x000ea8000c1e1500 */
[----:B------:R-:W2:Y:S03]  /*0680*/  LDG.E.U16 R24, desc[UR76][R16.64] ;  /* 0x0000004c10187981 */ /* 0x000ea6000c1e1500 */
[----:B------:R-:W3:Y:S01]  /*0690*/  LDC.64 R22, c[0x0][0x398] ;  /* 0x0000e600ff167b82 */ /* 0x000ee20000000a00 */
        /* <DEDUP_REMOVED lines=8> */
[----:B------:R-:W-:-:S04]  /*0720*/  IADD3 R5, P2, PT, R0, R5, RZ ;  /* 0x0000000500057210 */ /* 0x000fc80007f5e0ff */
[----:B------:R-:W-:Y:S01]  /*0730*/  IADD3.X R3, PT, PT, RZ, R3, RZ, P2, !PT ;  /* 0x00000003ff037210 */ /* 0x000fe200017fe4ff */
        /* <DEDUP_REMOVED lines=10> */
.L_x_157:
[----:B------:R-:W-:Y:S05]  /*07e0*/  BSYNC.RECONVERGENT B0 ;  /* 0x0000000000007941 */ /* 0x000fea0003800200 */
.L_x_156:
[----:B------:R-:W-:Y:S05]  /*07f0*/  @!P0 EXIT ;  /* 0x000000000000894d */ /* 0x000fea0003800000 */
[----:B------:R-:W0:Y:S01]  /*0800*/  LDC.64 R20, c[0x0][0x398] ;  /* 0x0000e600ff147b82 */ /* 0x000e220000000a00 */
[----:B------:R-:W2:Y:S07]  /*0810*/  LDCU UR4, c[0x0][0x380] ;  /* 0x00007000ff0477ac */ /* 0x000eae0008000800 */
[----:B------:R-:W3:Y:S08]  /*0820*/  LDC.64 R22, c[0x0][0x390] ;  /* 0x0000e400ff167b82 */ /* 0x000ef00000000a00 */
[----:B-1----:R-:W1:Y:S02]  /*0830*/  LDC.64 R18, c[0x0][0x388] ;  /* 0x0000e200ff127b82 */ /* 0x002e640000000a00 */
.L_x_159:
[----:B----4-:R-:W4:Y:S04]  /*0840*/  LDG.E.U16 R29, desc[UR76][R10.64] ;  /* 0x0000004c0a1d7981 */ /* 0x010f28000c1e1500 */
[----:B------:R-:W4:Y:S04]  /*0850*/  LDG.E.U16 R4, desc[UR76][R16.64] ;  /* 0x0000004c10047981 */ /* 0x000f28000c1e1500 */
[----:B------:R-:W5:Y:S04]  /*0860*/  LDG.E.U16 R27, desc[UR76][R14.64] ;  /* 0x0000004c0e1b7981 */ /* 0x000f68000c1e1500 */
[----:B------:R-:W5:Y:S04]  /*0870*/  LDG.E.U16 R26, desc[UR76][R6.64] ;  /* 0x0000004c061a7981 */ /* 0x000f68000c1e1500 */
[----:B---3--:R-:W3:Y:S04]  /*0880*/  LDG.E.U16 R25, desc[UR76][R22.64] ;  /* 0x0000004c16197981 */ /* 0x008ee8000c1e1500 */
[----:B0-----:R-:W2:Y:S01]  /*0890*/  LDG.E.U16 R2, desc[UR76][R20.64] ;  /* 0x0000004c14027981 */ /* 0x001ea2000c1e1500 */
[----:B----4-:R-:W-:-:S04]  /*08a0*/  IMAD R24, R29, R4, RZ ;  /* 0x000000041d187224 */ /* 0x010fc800078e02ff */
[----:B-----5:R-:W-:Y:S02]  /*08b0*/  IMAD R24, R27, R26, -R24 ;  /* 0x0000001a1b187224 */ /* 0x020fe400078e0a18 */
[----:B---3--:R-:W-:-:S03]  /*08c0*/  IMAD R26, R26, R25, RZ ;  /* 0x000000191a1a7224 */ /* 0x008fc600078e02ff */
[----:B-1----:R0:W-:Y:S01]  /*08d0*/  STG.E.U16 desc[UR76][R18.64], R24 ;  /* 0x0000001812007986 */ /* 0x0021e2000c10154c */
[-C--:B--2---:R-:W-:Y:S02]  /*08e0*/  IMAD R28, R29, R2.reuse, -R26 ;  /* 0x000000021d1c7224 */ /* 0x084fe400078e0a1a */
[----:B------:R-:W-:-:S03]  /*08f0*/  IMAD R2, R27, R2, RZ ;  /* 0x000000021b027224 */ /* 0x000fc600078e02ff */
[----:B------:R-:W-:Y:S01]  /*0900*/  STG.E.U16 desc[UR76][R12.64], R28 ;  /* 0x0000001c0c007986 */ /* 0x000fe2000c10154c */
[----:B------:R-:W-:-:S05]  /*0910*/  IMAD R25, R4, R25, -R2 ;  /* 0x0000001904197224 */ /* 0x000fca00078e0a02 */
[----:B------:R1:W-:Y:S04]  /*0920*/  STG.E.U16 desc[UR76][R8.64], R25 ;  /* 0x0000001908007986 */ /* 0x0003e8000c10154c */
[----:B------:R-:W2:Y:S04]  /*0930*/  LDG.E.U16 R29, desc[UR76][R10.64] ;  /* 0x0000004c0a1d7981 */ /* 0x000ea8000c1e1500 */
[----:B------:R-:W2:Y:S04]  /*0940*/  LDG.E.U16 R4, desc[UR76][R16.64] ;  /* 0x0000004c10047981 */ /* 0x000ea8000c1e1500 */
[----:B------:R-:W3:Y:S04]  /*0950*/  LDG.E.U16 R27, desc[UR76][R14.64] ;  /* 0x0000004c0e1b7981 */ /* 0x000ee8000c1e1500 */
[----:B0-----:R-:W3:Y:S04]  /*0960*/  LDG.E.U16 R24, desc[UR76][R6.64] ;  /* 0x0000004c06187981 */ /* 0x001ee8000c1e1500 */
[----:B-1----:R-:W4:Y:S04]  /*0970*/  LDG.E.U16 R25, desc[UR76][R22.64] ;  /* 0x0000004c16197981 */ /* 0x002f28000c1e1500 */
[----:B------:R-:W5:Y:S01]  /*0980*/  LDG.E.U16 R2, desc[UR76][R20.64] ;  /* 0x0000004c14027981 */ /* 0x000f62000c1e1500 */
[----:B--2---:R-:W-:-:S04]  /*0990*/  IMAD R26, R29, R4, RZ ;  /* 0x000000041d1a7224 */ /* 0x004fc800078e02ff */
[----:B---3--:R-:W-:Y:S02]  /*09a0*/  IMAD R26, R27, R24, -R26 ;  /* 0x000000181b1a7224 */ /* 0x008fe400078e0a1a */
[----:B----4-:R-:W-:-:S03]  /*09b0*/  IMAD R24, R24, R25, RZ ;  /* 0x0000001918187224 */ /* 0x010fc600078e02ff */
[----:B------:R0:W-:Y:S01]  /*09c0*/  STG.E.U16 desc[UR76][R18.64], R26 ;  /* 0x0000001a12007986 */ /* 0x0001e2000c10154c */
[-C--:B-----5:R-:W-:Y:S02]  /*09d0*/  IMAD R28, R29, R2.reuse, -R24 ;  /* 0x000000021d1c7224 */ /* 0x0a0fe400078e0a18 */
        /* <DEDUP_REMOVED lines=25> */
[----:B------:R-:W-:-:S04]  /*0b70*/  LEA R5, P0, R0, R5, 0x2 ;  /* 0x0000000500057211 */ /* 0x000fc800078010ff */
[----:B------:R-:W-:Y:S02]  /*0b80*/  LEA.HI.X R3, R0, R3, RZ, 0x2, P0 ;  /* 0x0000000300037211 */ /* 0x000fe400000f14ff */
[----:B------:R-:W-:-:S04]  /*0b90*/  ISETP.GE.U32.AND P0, PT, R5, UR4, PT ;  /* 0x0000000405007c0c */ /* 0x000fc8000bf06070 */
[----:B------:R-:W-:Y:S01]  /*0ba0*/  ISETP.GE.AND.EX P0, PT, R3, UR71, PT, P0 ;  /* 0x0000004703007c0c */ /* 0x000fe2000bf06300 */
[----:B--2---:R-:W-:-:S04]  /*0bb0*/  IMAD R26, R29, R4, RZ ;  /* 0x000000041d1a7224 */ /* 0x004fc800078e02ff */
[----:B---3--:R-:W-:Y:S02]  /*0bc0*/  IMAD R26, R27, R24, -R26 ;  /* 0x000000181b1a7224 */ /* 0x008fe400078e0a1a */
[----:B----4-:R-:W-:-:S03]  /*0bd0*/  IMAD R24, R24, R25, RZ ;  /* 0x0000001918187224 */ /* 0x010fc600078e02ff */
[----:B------:R4:W-:Y:S01]  /*0be0*/  STG.E.U16 desc[UR76][R18.64], R26 ;  /* 0x0000001a12007986 */ /* 0x0009e2000c10154c */
[-C--:B-----5:R-:W-:Y:S02]  /*0bf0*/  IMAD R29, R29, R2.reuse, -R24 ;  /* 0x000000021d1d7224 */ /* 0x0a0fe400078e0a18 */
[----:B------:R-:W-:-:S03]  /*0c00*/  IMAD R2, R27, R2, RZ ;  /* 0x000000021b027224 */ /* 0x000fc600078e02ff */
[----:B------:R4:W-:Y:S01]  /*0c10*/  STG.E.U16 desc[UR76][R12.64], R29 ;  /* 0x0000001d0c007986 */ /* 0x0009e2000c10154c */
[----:B------:R-:W-:-:S05]  /*0c20*/  IMAD R25, R4, R25, -R2 ;  /* 0x0000001904197224 */ /* 0x000fca00078e0a02 */
[----:B------:R4:W-:Y:S01]  /*0c30*/  STG.E.U16 desc[UR76][R8.64], R25 ;  /* 0x0000001908007986 */ /* 0x0009e2000c10154c */
[----:B------:R-:W-:Y:S05]  /*0c40*/  @!P0 BRA `(.L_x_159) ;  /* 0xfffffff800fc8947 */ /* 0x000fea000383ffff */
[----:B------:R-:W-:Y:S05]  /*0c50*/  EXIT ;  /* 0x000000000000794d */ /* 0x000fea0003800000 */
.L_x_152:
        /* <DEDUP_REMOVED lines=68> */
.L_x_162:
        /* <DEDUP_REMOVED lines=303> */
.L_x_161:
[----:B------:R-:W0:Y:S08]  /*2390*/  LDC.64 R12, c[0x0][0x398] ;  /* 0x0000e600ff0c7b82 */ /* 0x000e300000000a00 */
[----:B------:R-:W1:Y:S01]  /*23a0*/  LDC.64 R10, c[0x0][0x390] ;  /* 0x0000e400ff0a7b82 */ /* 0x000e620000000a00 */
[----:B0-----:R-:W-:-:S03]  /*23b0*/  IMAD.WIDE.U32 R12, R17, 0x2, R12 ;  /* 0x00000002110c7825 */ /* 0x001fc600078e000c */
[----:B------:R-:W-:-:S03]  /*23c0*/  IADD3 R16, P0, PT, R12, R25, RZ ;  /* 0x000000190c107210 */ /* 0x000fc60007f1e0ff */
[----:B------:R-:W2:Y:S01]  /*23d0*/  LDG.E.U16 R12, desc[UR76][R12.64] ;  /* 0x0000004c0c0c7981 */ /* 0x000ea2000c1e1500 */
[----:B-1----:R-:W-:Y:S01]  /*23e0*/  IMAD.WIDE.U32 R10, R4, 0x2, R10 ;  /* 0x00000002040a7825 */ /* 0x002fe200078e000a */
[----:B------:R-:W-:Y:S02]  /*23f0*/  IADD3.X R17, PT, PT, R13, R23, RZ, P0, !PT ;  /* 0x000000170d117210 */ /* 0x000fe400007fe4ff */
[----:B------:R-:W-:Y:S02]  /*2400*/  LEA R20, P0, -R8, R16, 0x1 ;  /* 0x0000001008147211 */ /* 0x000fe400078009ff */
[----:B------:R-:W-:Y:S01]  /*2410*/  IADD3 R14, P2, PT, R10, UR73, RZ ;  /* 0x000000490a0e7c10 */ /* 0x000fe2000ff5e0ff */
[----:B------:R-:W3:Y:S01]  /*2420*/  LDG.E.U16 R16, desc[UR76][R16.64] ;  /* 0x0000004c10107981 */ /* 0x000ee2000c1e1500 */
[----:B------:R-:W-:Y:S02]  /*2430*/  IADD3.X R21, PT, PT, R17, ~R9, RZ, P0, !PT ;  /* 0x8000000911157210 */ /* 0x000fe400007fe4ff */
[----:B------:R-:W-:Y:S01]  /*2440*/  IADD3.X R15, PT, PT, R11, UR72, RZ, P2, !PT ;  /* 0x000000480b0f7c10 */ /* 0x000fe200097fe4ff */
[----:B------:R-:W4:Y:S01]  /*2450*/  LDG.E.U16 R10, desc[UR76][R10.64] ;  /* 0x0000004c0a0a7981 */ /* 0x000f22000c1e1500 */
[----:B------:R-:W-:-:S03]  /*2460*/  IADD3 R18, P2, PT, R14, UR73, RZ ;  /* 0x000000490e127c10 */ /* 0x000fc6000ff5e0ff */
[----:B------:R-:W5:Y:S01]  /*2470*/  LDG.E.U16 R21, desc[UR76][R20.64] ;  /* 0x0000004c14157981 */ /* 0x000f62000c1e1500 */
[----:B------:R-:W-:-:S03]  /*2480*/  IADD3.X R19, PT, PT, R15, UR72, RZ, P2, !PT ;  /* 0x000000480f137c10 */ /* 0x000fc600097fe4ff */
[----:B------:R0:W2:Y:S04]  /*2490*/  LDG.E.U16 R15, desc[UR76][R14.64] ;  /* 0x0000004c0e0f7981 */ /* 0x0000a8000c1e1500 */
[----:B------:R-:W5:Y:S01]  /*24a0*/  LDG.E.U16 R18, desc[UR76][R18.64] ;  /* 0x0000004c12127981 */ /* 0x000f62000c1e1500 */
[----:B------:R-:W-:-:S03]  /*24b0*/  IMAD.WIDE.U32 R26, R27, 0x2, R6 ;  /* 0x000000021b1a7825 */ /* 0x000fc600078e0006 */
[----:B------:R-:W-:-:S04]  /*24c0*/  IADD3 R28, P0, PT, R26, UR75, RZ ;  /* 0x0000004b1a1c7c10 */ /* 0x000fc8000ff1e0ff */
[----:B------:R-:W-:Y:S02]  /*24d0*/  IADD3.X R29, PT, PT, R27, UR74, RZ, P0, !PT ;  /* 0x0000004a1b1d7c10 */ /* 0x000fe400087fe4ff */
[----:B0-----:R-:W-:Y:S01]  /*24e0*/  IADD3 R14, P0, PT, R28, UR75, RZ ;  /* 0x0000004b1c0e7c10 */ /* 0x001fe2000ff1e0ff */
[----:B-----5:R-:W-:Y:S02]  /*24f0*/  IMAD R4, R18, R21, RZ ;  /* 0x0000001512047224 */ /* 0x020fe400078e02ff */
[C---:B--2---:R-:W-:Y:S02]  /*2500*/  IMAD R20, R15.reuse, R12, RZ ;  /* 0x0000000c0f147224 */ /* 0x044fe400078e02ff */
[----:B---3--:R-:W-:Y:S02]  /*2510*/  IMAD R19, R15, R16, -R4 ;  /* 0x000000100f137224 */ /* 0x008fe400078e0a04 */
[-C--:B----4-:R-:W-:Y:S01]  /*2520*/  IMAD R4, R16, R10.reuse, RZ ;  /* 0x0000000a10047224 */ /* 0x090fe200078e02ff */
[----:B------:R-:W-:Y:S01]  /*2530*/  IADD3.X R15, PT, PT, R29, UR74, RZ, P0, !PT ;  /* 0x0000004a1d0f7c10 */ /* 0x000fe200087fe4ff */
[----:B------:R-:W-:-:S02]  /*2540*/  IMAD R21, R21, R10, -R20 ;  /* 0x0000000a15157224 */ /* 0x000fc400078e0a14 */
[----:B------:R-:W-:Y:S01]  /*2550*/  IMAD R11, R18, R12, -R4 ;  /* 0x0000000c120b7224 */ /* 0x000fe200078e0a04 */
        /* <DEDUP_REMOVED lines=9> */
.L_x_160:
[----:B------:R-:W-:Y:S05]  /*25f0*/  EXIT ;  /* 0x000000000000794d */ /* 0x000fea0003800000 */
        .weak           $__internal_13_$__cuda_sm20_div_u64
        .type           $__internal_13_$__cuda_sm20_div_u64,@function
        .size           $__internal_13_$__cuda_sm20_div_u64,(.L_x_273 - $__internal_13_$__cuda_sm20_div_u64)
$__internal_13_$__cuda_sm20_div_u64:
        /* <DEDUP_REMOVED lines=69> */
[----:B------:R-:W-:Y:S06]  /*2a50*/  RET.REL.NODEC R6 `(_ZN2at6native12cross_kernelIs16OffsetCalculatorILi3EjLb0EElEEviPT_PKS4_S7_T0_T1_S9_S9_) ;  /* 0xffffffd406687950 */ /* 0x000fec0003c3ffff */
.L_x_163:
        /* <DEDUP_REMOVED lines=10> */
.L_x_273:


//--------------------- .text._ZN2at6native12cross_kernelIl16OffsetCalculatorILi3EjLb0EEiEEviPT_PKS4_S7_T0_T1_S9_S9_ --------------------------
	.section	.text._ZN2at6native12cross_kernelIl16OffsetCalculatorILi3EjLb0EEiEEviPT_PKS4_S7_T0_T1_S9_S9_,"ax",@progbits
	.align	128
        .global         _ZN2at6native12cross_kernelIl16OffsetCalculatorILi3EjLb0EEiEEviPT_PKS4_S7_T0_T1_S9_S9_
        .type           _ZN2at6native12cross_kernelIl16OffsetCalculatorILi3EjLb0EEiEEviPT_PKS4_S7_T0_T1_S9_S9_,@function
        .size           _ZN2at6native12cross_kernelIl16OffsetCalculatorILi3EjLb0EEiEEviPT_PKS4_S7_T0_T1_S9_S9_,(.L_x_274 - _ZN2at6native12cross_kernelIl16OffsetCalculatorILi3EjLb0EEiEEviPT_PKS4_S7_T0_T1_S9_S9_)
        .other          _ZN2at6native12cross_kernelIl16OffsetCalculatorILi3EjLb0EEiEEviPT_PKS4_S7_T0_T1_S9_S9_,@"STO_CUDA_ENTRY STV_DEFAULT"
_ZN2at6native12cross_kernelIl16OffsetCalculatorILi3EjLb0EEiEEviPT_PKS4_S7_T0_T1_S9_S9_:
.text._ZN2at6native12cross_kernelIl16OffsetCalculatorILi3EjLb0EEiEEviPT_PKS4_S7_T0_T1_S9_S9_:
        /* <DEDUP_REMOVED lines=40> */
[----:B------:R-:W-:-:S05]  /*0280*/  HFMA2 R5, -RZ, RZ, 0, 0 ;  /* 0x00000000ff057431 */ /* 0x000fca00000001ff */
[----:B------:R0:W1:Y:S02]  /*0290*/  F2I.FTZ.U32.TRUNC.NTZ R7, R6 ;  /* 0x0000000600077305 */ /* 0x000064000021f000 */
[----:B0-----:R-:W-:Y:S01]  /*02a0*/  MOV R6, RZ ;  /* 0x000000ff00067202 */ /* 0x001fe20000000f00 */
[----:B-1----:R-:W-:-:S04]  /*02b0*/  IMAD R9, R9, R7, RZ ;  /* 0x0000000709097224 */ /* 0x002fc800078e02ff */
[----:B------:R-:W-:-:S06]  /*02c0*/  IMAD.HI.U32 R7, R7, R9, R6 ;  /* 0x0000000907077227 */ /* 0x000fcc00078e0006 */
[----:B------:R-:W-:-:S05]  /*02d0*/  IMAD.HI.U32 R7, R7, R4, RZ ;  /* 0x0000000407077227 */ /* 0x000fca00078e00ff */
[----:B------:R-:W-:-:S05]  /*02e0*/  IADD3 R9, PT, PT, -R7, RZ, RZ ;  /* 0x000000ff07097210 */ /* 0x000fca0007ffe1ff */
[----:B------:R-:W-:-:S05]  /*02f0*/  IMAD R4, R9, UR6, R4 ;  /* 0x0000000609047c24 */ /* 0x000fca000f8e0204 */
[----:B------:R-:W-:-:S13]  /*0300*/  ISETP.GE.U32.AND P0, PT, R4, UR6, PT ;  /* 0x0000000604007c0c */ /* 0x000fda000bf06070 */
[----:B------:R-:W-:Y:S01]  /*0310*/  @P0 VIADD R4, R4, -UR6 ;  /* 0x8000000604040c36 */ /* 0x000fe20008000000 */
[----:B------:R-:W-:-:S04]  /*0320*/  @P0 IADD3 R7, PT, PT, R7, 0x1, RZ ;  /* 0x0000000107070810 */ /* 0x000fc80007ffe0ff */
[----:B------:R-:W-:-:S13]  /*0330*/  ISETP.GE.U32.AND P1, PT, R4, UR6, PT ;  /* 0x0000000604007c0c */ /* 0x000fda000bf26070 */
[----:B------:R-:W-:Y:S02]  /*0340*/  @P1 IADD3 R7, PT, PT, R7, 0x1, RZ ;  /* 0x0000000107071810 */ /* 0x000fe40007ffe0ff */
[----:B------:R-:W-:-:S04]  /*0350*/  @!P2 LOP3.LUT R7, RZ, UR6, RZ, 0x33, !PT ;  /* 0x00000006ff07ac12 */ /* 0x000fc8000f8e33ff */
[----:B------:R-:W-:Y:S01]  /*0360*/  MOV R4, R7 ;  /* 0x0000000700047202 */ /* 0x000fe20000000f00 */
[----:B------:R-:W-:Y:S06]  /*0370*/  BRA `(.L_x_167) ;  /* 0x0000000000087947 */ /* 0x000fec0003800000 */
.L_x_166:
[----:B------:R-:W-:-:S07]  /*0380*/  MOV R6, 0x3a0 ;  /* 0x000003a000067802 */ /* 0x000fce0000000f00 */
[----:B------:R-:W-:Y:S05]  /*0390*/  CALL.REL.NOINC `($__internal_14_$__cuda_sm20_div_u64) ;  /* 0x0000002c00747944 */ /* 0x000fea0003c00000 */
.L_x_167:
[----:B------:R-:W-:Y:S05]  /*03a0*/  BSYNC.RECONVERGENT B0 ;  /* 0x0000000000007941 */ /* 0x000fea0003800200 */
.L_x_165:
[----:B------:R-:W0:Y:S01]  /*03b0*/  LDCU.128 UR12, c[0x0][0x390] ;  /* 0x00007200ff0c77ac */ /* 0x000e220008000c00 */
[----:B------:R-:W-:Y:S01]  /*03c0*/  IADD3 R2, P0, PT, R4, R2, RZ ;  /* 0x0000000204027210 */ /* 0x000fe20007f1e0ff */
[----:B------:R-:W-:Y:S01]  /*03d0*/  BSSY.RECONVERGENT B0, `(.L_x_168) ;  /* 0x0000053000007945 */ /* 0x000fe20003800200 */
[----:B------:R-:W1:Y:S02]  /*03e0*/  LDCU.64 UR18, c[0x0][0x600] ;  /* 0x0000c000ff1277ac */ /* 0x000e640008000a00 */
[----:B------:R-:W-:Y:S02]  /*03f0*/  IADD3.X R4, PT, PT, RZ, R5, RZ, P0, !PT ;  /* 0x00000005ff047210 */ /* 0x000fe400007fe4ff */
[C---:B------:R-:W-:Y:S01]  /*0400*/  LOP3.LUT R5, R2.reuse, 0x3, RZ, 0xc0, !PT ;  /* 0x0000000302057812 */ /* 0x040fe200078ec0ff */
[----:B------:R-:W2:Y:S01]  /*0410*/  LDCU UR7, c[0x0][0x5fc] ;  /* 0x0000bf80ff0777ac */ /* 0x000ea20008000800 */
[----:B------:R-:W-:Y:S02]  /*0420*/  ISETP.GE.U32.AND P0, PT, R2, 0x3, PT ;  /* 0x000000030200780c */ /* 0x000fe40003f06070 */
[----:B------:R-:W-:Y:S01]  /*0430*/  ISETP.NE.U32.AND P1, PT, R5, 0x3, PT ;  /* 0x000000030500780c */ /* 0x000fe20003f25070 */
[----:B------:R-:W2:Y:S01]  /*0440*/  LDCU.64 UR16, c[0x0][0x388] ;  /* 0x00007100ff1077ac */ /* 0x000ea20008000a00 */
[----:B------:R-:W-:-:S02]  /*0450*/  ISETP.GE.U32.AND.EX P0, PT, R4, RZ, PT, P0 ;  /* 0x000000ff0400720c */ /* 0x000fc40003f06100 */
[----:B------:R-:W-:Y:S01]  /*0460*/  ISETP.NE.AND.EX P1, PT, RZ, RZ, PT, P1 ;  /* 0x000000ffff00720c */ /* 0x000fe20003f25310 */
[----:B0-----:R-:W-:Y:S02]  /*0470*/  UIMAD.WIDE UR10, UR5, 0x8, UR14 ;  /* 0x00000008050a78a5 */ /* 0x001fe4000f8e020e */
[----:B-1----:R-:W-:-:S04]  /*0480*/  UIMAD.WIDE UR8, UR19, 0x8, URZ ;  /* 0x00000008130878a5 */ /* 0x002fc8000f8e02ff */
[----:B------:R-:W-:-:S04]  /*0490*/  UIADD3 UR14, UP0, UPT, UR10, -UR8, URZ ;  /* 0x800000080a0e7290 */ /* 0x000fc8000ff1e0ff */
[----:B------:R-:W-:Y:S02]  /*04a0*/  UIADD3.X UR5, UPT, UPT, UR11, ~UR9, URZ, UP0, !UPT ;  /* 0x800000090b057290 */ /* 0x000fe400087fe4ff */
[----:B------:R-:W-:Y:S01]  /*04b0*/  UIMAD.WIDE UR8, UR18, 0x8, UR12 ;  /* 0x00000008120878a5 */ /* 0x000fe2000f8e020c */
[----:B------:R-:W-:Y:S01]  /*04c0*/  MOV R6, UR14 ;  /* 0x0000000e00067c02 */ /* 0x000fe20008000f00 */
[----:B--2---:R-:W-:Y:S02]  /*04d0*/  UIMAD.WIDE UR12, UR7, 0x8, UR16 ;  /* 0x00000008070c78a5 */ /* 0x004fe4000f8e0210 */
[----:B------:R-:W-:Y:S01]  /*04e0*/  MOV R7, UR5 ;  /* 0x0000000500077c02 */ /* 0x000fe20008000f00 */
[----:B------:R-:W-:Y:S02]  /*04f0*/  UIMAD.WIDE UR14, UR18, 0x8, UR8 ;  /* 0x00000008120e78a5 */ /* 0x000fe4000f8e0208 */
[----:B------:R-:W-:Y:S01]  /*0500*/  UIMAD.WIDE UR16, UR7, 0x8, UR12 ;  /* 0x00000008071078a5 */ /* 0x000fe2000f8e020c */
[----:B------:R-:W-:Y:S11]  /*0510*/  @!P1 BRA `(.L_x_169) ;  /* 0x0000000000f89947 */ /* 0x000ff60003800000 */
[----:B------:R-:W-:Y:S01]  /*0520*/  VIADD R22, R2, 0x1 ;  /* 0x0000000102167836 */ /* 0x000fe20000000000 */
[----:B------:R-:W-:-:S04]  /*0530*/  MOV R2, RZ ;  /* 0x000000ff00027202 */ /* 0x000fc80000000f00 */
[----:B------:R-:W-:-:S07]  /*0540*/  LOP3.LUT R22, R22, 0x3, RZ, 0xc0, !PT ;  /* 0x0000000316167812 */ /* 0x000fce00078ec0ff */
.L_x_170:
[----:B------:R-:W0:Y:S01]  /*0550*/  LDC.64 R10, c[0x0][0x390] ;  /* 0x0000e400ff0a7b82 */ /* 0x000e220000000a00 */
[----:B------:R-:W-:Y:S01]  /*0560*/  MOV R8, UR10 ;  /* 0x0000000a00087c02 */ /* 0x000fe20008000f00 */
[----:B------:R-:W2:Y:S01]  /*0570*/  LDG.E.64 R4, desc[UR30][R6.64] ;  /* 0x0000001e06047981 */ /* 0x000ea2000c1e1b00 */
[----:B------:R-:W-:-:S05]  /*0580*/  MOV R9, UR11 ;  /* 0x0000000b00097c02 */ /* 0x000fca0008000f00 */
[----:B------:R-:W1:Y:S01]  /*0590*/  LDC.64 R16, c[0x0][0x398] ;  /* 0x0000e600ff107b82 */ /* 0x000e620000000a00 */
[----:B------:R-:W3:Y:S01]  /*05a0*/  LDG.E.64 R8, desc[UR30][R8.64] ;  /* 0x0000001e08087981 */ /* 0x000ee2000c1e1b00 */
[----:B------:R-:W-:Y:S02]  /*05b0*/  MOV R18, UR14 ;  /* 0x0000000e00127c02 */ /* 0x000fe40008000f00 */
[----:B------:R-:W-:Y:S02]  /*05c0*/  MOV R19, UR15 ;  /* 0x0000000f00137c02 */ /* 0x000fe40008000f00 */
[----:B------:R-:W-:Y:S02]  /*05d0*/  MOV R12, UR8 ;  /* 0x00000008000c7c02 */ /* 0x000fe40008000f00 */
[----:B------:R-:W-:Y:S02]  /*05e0*/  MOV R13, UR9 ;  /* 0x00000009000d7c02 */ /* 0x000fe40008000f00 */
[----:B------:R-:W2:Y:S04]  /*05f0*/  LDG.E.64 R18, desc[UR30][R18.64] ;  /* 0x0000001e12127981 */ /* 0x000ea8000c1e1b00 */
[----:B------:R-:W4:Y:S04]  /*0600*/  LDG.E.64 R12, desc[UR30][R12.64] ;  /* 0x0000001e0c0c7981 */ /* 0x000f28000c1e1b00 */
[----:B0-----:R-:W3:Y:S04]  /*0610*/  LDG.E.64 R10, desc[UR30][R10.64] ;  /* 0x0000001e0a0a7981 */ /* 0x001ee8000c1e1b00 */
[----:B-1----:R-:W5:Y:S01]  /*0620*/  LDG.E.64 R16, desc[UR30][R16.64] ;  /* 0x0000001e10107981 */ /* 0x002f62000c1e1b00 */
[----:B---3--:R-:W-:-:S02]  /*0630*/  IMAD R21, R9, R10, RZ ;  /* 0x0000000a09157224 */ /* 0x008fc400078e02ff */
[----:B------:R-:W-:-:S04]  /*0640*/  IMAD.WIDE.U32 R14, R8, R10, RZ ;  /* 0x0000000a080e7225 */ /* 0x000fc800078e00ff */
[----:B------:R-:W-:Y:S01]  /*0650*/  IMAD R21, R8, R11, R21 ;  /* 0x0000000b08157224 */ /* 0x000fe200078e0215 */
[----:B------:R-:W-:-:S03]  /*0660*/  IADD3 R14, P1, PT, RZ, -R14, RZ ;  /* 0x8000000eff0e7210 */ /* 0x000fc60007f3e0ff */
[----:B------:R-:W-:Y:S02]  /*0670*/  IMAD.IADD R15, R15, 0x1, R21 ;  /* 0x000000010f0f7824 */ /* 0x000fe400078e0215 */
[-C--:B--2---:R-:W-:Y:S02]  /*0680*/  IMAD R21, R5, R18.reuse, RZ ;  /* 0x0000001205157224 */ /* 0x084fe400078e02ff */
[----:B-----5:R-:W-:Y:S01]  /*0690*/  IMAD R23, R17, R18, RZ ;  /* 0x0000001211177224 */ /* 0x020fe200078e02ff */
[----:B------:R-:W-:Y:S01]  /*06a0*/  IADD3.X R15, PT, PT, RZ, ~R15, RZ, P1, !PT ;  /* 0x8000000fff0f7210 */ /* 0x000fe20000ffe4ff */
[C---:B------:R-:W-:Y:S02]  /*06b0*/  IMAD R21, R19.reuse, R4, R21 ;  /* 0x0000000413157224 */ /* 0x040fe400078e0215 */
[-C--:B------:R-:W-:Y:S02]  /*06c0*/  IMAD R23, R19, R16.reuse, R23 ;  /* 0x0000001013177224 */ /* 0x080fe400078e0217 */
[----:B------:R-:W-:-:S04]  /*06d0*/  IMAD.WIDE.U32 R14, R18, R16, R14 ;  /* 0x00000010120e7225 */ /* 0x000fc800078e000e */
[----:B------:R-:W-:-:S04]  /*06e0*/  IMAD.WIDE.U32 R18, R4, R18, RZ ;  /* 0x0000001204127225 */ /* 0x000fc800078e00ff */
[----:B----4-:R-:W-:Y:S01]  /*06f0*/  IMAD R25, R17, R12, RZ ;  /* 0x0000000c11197224 */ /* 0x010fe200078e02ff */
[----:B------:R-:W-:Y:S02]  /*0700*/  IADD3 R20, P1, PT, RZ, -R18, RZ ;  /* 0x80000012ff147210 */ /* 0x000fe40007f3e0ff */
[----:B------:R-:W-:Y:S01]  /*0710*/  IADD3 R21, PT, PT, R19, R21, RZ ;  /* 0x0000001513157210 */ /* 0x000fe20007ffe0ff */
[----:B------:R-:W-:Y:S01]  /*0720*/  IMAD R25, R13, R16, R25 ;  /* 0x000000100d197224 */ /* 0x000fe200078e0219 */
[----:B------:R-:W0:Y:S01]  /*0730*/  LDC.64 R18, c[0x0][0x388] ;  /* 0x0000e200ff127b82 */ /* 0x000e220000000a00 */
[----:B------:R-:W-:Y:S01]  /*0740*/  IMAD.WIDE.U32 R16, R16, R12, RZ ;  /* 0x0000000c10107225 */ /* 0x000fe200078e00ff */
[----:B------:R-:W-:-:S04]  /*0750*/  IADD3.X R21, PT, PT, RZ, ~R21, RZ, P1, !PT ;  /* 0x80000015ff157210 */ /* 0x000fc80000ffe4ff */
[----:B------:R-:W-:Y:S02]  /*0760*/  IADD3 R25, PT, PT, R17, R25, RZ ;  /* 0x0000001911197210 */ /* 0x000fe40007ffe0ff */
[----:B------:R-:W-:Y:S01]  /*0770*/  IADD3 R16, P2, PT, RZ, -R16, RZ ;  /* 0x80000010ff107210 */ /* 0x000fe20007f5e0ff */
[----:B------:R-:W-:Y:S02]  /*0780*/  IMAD R27, R9, R12, RZ ;  /* 0x0000000c091b7224 */ /* 0x000fe400078e02ff */
[----:B------:R-:W-:Y:S01]  /*0790*/  IMAD R9, R5, R10, RZ ;  /* 0x0000000a05097224 */ /* 0x000fe200078e02ff */
[----:B------:R-:W-:Y:S01]  /*07a0*/  IADD3.X R17, PT, PT, RZ, ~R25, RZ, P2, !PT ;  /* 0x80000019ff117210 */ /* 0x000fe200017fe4ff */
[-C--:B------:R-:W-:Y:S02]  /*07b0*/  IMAD R5, R13, R8.reuse, R27 ;  /* 0x000000080d057224 */ /* 0x080fe400078e021b */
[----:B------:R-:W-:-:S04]  /*07c0*/  IMAD.WIDE.U32 R20, R12, R8, R20 ;  /* 0x000000080c147225 */ /* 0x000fc800078e0014 */
[C---:B------:R-:W-:Y:S02]  /*07d0*/  IMAD R9, R4.reuse, R11, R9 ;  /* 0x0000000b04097224 */ /* 0x040fe400078e0209 */
[----:B------:R-:W-:Y:S01]  /*07e0*/  IMAD.WIDE.U32 R16, R4, R10, R16 ;  /* 0x0000000a04107225 */ /* 0x000fe200078e0010 */
[----:B------:R-:W-:Y:S02]  /*07f0*/  IADD3 R21, PT, PT, R21, R5, RZ ;  /* 0x0000000515157210 */ /* 0x000fe40007ffe0ff */
[----:B------:R-:W-:Y:S01]  /*0800*/  IADD3 R15, PT, PT, R15, R23, RZ ;  /* 0x000000170f0f7210 */ /* 0x000fe20007ffe0ff */
[----:B------:R-:W-:Y:S01]  /*0810*/  IMAD.IADD R17, R17, 0x1, R9 ;  /* 0x0000000111117824 */ /* 0x000fe200078e0209 */
[----:B------:R-:W-:Y:S02]  /*0820*/  MOV R4, UR12 ;  /* 0x0000000c00047c02 */ /* 0x000fe40008000f00 */
[----:B------:R-:W-:Y:S02]  /*0830*/  MOV R5, UR13 ;  /* 0x0000000d00057c02 */ /* 0x000fe40008000f00 */
[----:B------:R-:W-:-:S02]  /*0840*/  MOV R8, UR16 ;  /* 0x0000001000087c02 */ /* 0x000fc40008000f00 */
[----:B------:R-:W-:Y:S02]  /*0850*/  MOV R9, UR17 ;  /* 0x0000001100097c02 */ /* 0x000fe40008000f00 */
[----:B------:R-:W-:Y:S01]  /*0860*/  IADD3 R22, P1, PT, R22, -0x1, RZ ;  /* 0xffffffff16167810 */ /* 0x000fe20007f3e0ff */
[----:B0-----:R0:W-:Y:S03]  /*0870*/  STG.E.64 desc[UR30][R18.64], R20 ;  /* 0x0000001412007986 */ /* 0x0011e6000c101b1e */
[----:B------:R-:W-:Y:S01]  /*0880*/  IADD3.X R2, PT, PT, R2, -0x1, RZ, P1, !PT ;  /* 0xffffffff02027810 */ /* 0x000fe20000ffe4ff */
[----:B------:R0:W-:Y:S01]  /*0890*/  STG.E.64 desc[UR30][R4.64], R14 ;  /* 0x0000000e04007986 */ /* 0x0001e2000c101b1e */
[----:B------:R-:W-:-:S03]  /*08a0*/  ISETP.NE.U32.AND P1, PT, R22, RZ, PT ;  /* 0x000000ff1600720c */ /* 0x000fc60003f25070 */
[----:B------:R0:W-:Y:S01]  /*08b0*/  STG.E.64 desc[UR30][R8.64], R16 ;  /* 0x0000001008007986 */ /* 0x0001e2000c101b1e */
[----:B------:R-:W-:Y:S02]  /*08c0*/  ISETP.NE.AND.EX P1, PT, R2, RZ, PT, P1 ;  /* 0x000000ff0200720c */ /* 0x000fe40003f25310 */
[----:B------:R-:W-:-:S04]  /*08d0*/  IADD3 R0, P2, PT, R0, UR6, RZ ;  /* 0x0000000600007c10 */ /* 0x000fc8000ff5e0ff */
[----:B------:R-:W-:-:S07]  /*08e0*/  IADD3.X R3, PT, PT, RZ, R3, RZ, P2, !PT ;  /* 0x00000003ff037210 */ /* 0x000fce00017fe4ff */
[----:B0-----:R-:W-:Y:S05]  /*08f0*/  @P1 BRA `(.L_x_170) ;  /* 0xfffffffc00141947 */ /* 0x001fea000383ffff */
.L_x_169:
[----:B------:R-:W-:Y:S05]  /*0900*/  BSYNC.RECONVERGENT B0 ;  /* 0x0000000000007941 */ /* 0x000fea0003800200 */
.L_x_168:
[----:B------:R-:W-:Y:S05]  /*0910*/  @!P0 EXIT ;  /* 0x000000000000894d */ /* 0x000fea0003800000 */
[----:B------:R-:W0:Y:S01]  /*0920*/  LDC.64 R4, c[0x0][0x388] ;  /* 0x0000e200ff047b82 */ /* 0x000e220000000a00 */
[----:B------:R-:W1:Y:S02]  /*0930*/  LDCU UR5, c[0x0][0x380] ;  /* 0x00007000ff0577ac */ /* 0x000e640008000800 */
.L_x_171:
[----:B------:R-:W2:Y:S01]  /*0940*/  LDC.64 R10, c[0x0][0x390] ;  /* 0x0000e400ff0a7b82 */ /* 0x000ea20000000a00 */
[----:B------:R-:W-:Y:S01]  /*0950*/  MOV R22, UR14 ;  /* 0x0000000e00167c02 */ /* 0x000fe20008000f00 */
[----:B------:R-:W3:Y:S01]  /*0960*/  LDG.E.64 R18, desc[UR30][R6.64] ;  /* 0x0000001e06127981 */ /* 0x000ee2000c1e1b00 */
[----:B------:R-:W-:-:S06]  /*0970*/  MOV R23, UR15 ;  /* 0x0000000f00177c02 */ /* 0x000fcc0008000f00 */
[----:B------:R-:W3:Y:S01]  /*0980*/  LDG.E.64 R22, desc[UR30][R22.64] ;  /* 0x0000001e16167981 */ /* 0x000ee2000c1e1b00 */
[----:B------:R-:W4:Y:S01]  /*0990*/  LDC.64 R8, c[0x0][0x398] ;  /* 0x0000e600ff087b82 */ /* 0x000f220000000a00 */
[----:B------:R-:W-:Y:S01]  /*09a0*/  IMAD.U32 R14, RZ, RZ, UR8 ;  /* 0x00000008ff0e7e24 */ /* 0x000fe2000f8e00ff */
[----:B------:R-:W-:Y:S02]  /*09b0*/  MOV R15, UR9 ;  /* 0x00000009000f7c02 */ /* 0x000fe40008000f00 */
[----:B------:R-:W-:Y:S02]  /*09c0*/  MOV R24, UR10 ;  /* 0x0000000a00187c02 */ /* 0x000fe40008000f00 */
[----:B------:R-:W-:Y:S02]  /*09d0*/  MOV R25, UR11 ;  /* 0x0000000b00197c02 */ /* 0x000fe40008000f00 */
[----:B------:R-:W5:Y:S04]  /*09e0*/  LDG.E.64 R14, desc[UR30][R14.64] ;  /* 0x0000001e0e0e7981 */ /* 0x000f68000c1e1b00 */
[----:B------:R-:W5:Y:S04]  /*09f0*/  LDG.E.64 R24, desc[UR30][R24.64] ;  /* 0x0000001e18187981 */ /* 0x000f68000c1e1b00 */
[----:B--2---:R-:W2:Y:S04]  /*0a00*/  LDG.E.64 R20, desc[UR30][R10.64] ;  /* 0x0000001e0a147981 */ /* 0x004ea8000c1e1b00 */
[----:B----4-:R-:W4:Y:S01]  /*0a10*/  LDG.E.64 R12, desc[UR30][R8.64] ;  /* 0x0000001e080c7981 */ /* 0x010f22000c1e1b00 */
[----:B---3--:R-:W-:-:S04]  /*0a20*/  IMAD R17, R19, R22, RZ ;  /* 0x0000001613117224 */ /* 0x008fc800078e02ff */
[----:B------:R-:W-:Y:S02]  /*0a30*/  IMAD R27, R23, R18, R17 ;  /* 0x00000012171b7224 */ /* 0x000fe400078e0211 */
[----:B------:R-:W-:-:S05]  /*0a40*/  IMAD.WIDE.U32 R16, R18, R22, RZ ;  /* 0x0000001612107225 */ /* 0x000fca00078e00ff */
[----:B------:R-:W-:Y:S02]  /*0a50*/  IADD3 R2, PT, PT, R17, R27, RZ ;  /* 0x0000001b11027210 */ /* 0x000fe40007ffe0ff */
[----:B------:R-:W-:Y:S01]  /*0a60*/  IADD3 R16, P0, PT, RZ, -R16, RZ ;  /* 0x80000010ff107210 */ /* 0x000fe20007f1e0ff */
[----:B-----5:R-:W-:-:S03]  /*0a70*/  IMAD R27, R25, R14, RZ ;  /* 0x0000000e191b7224 */ /* 0x020fc600078e02ff */
[----:B------:R-:W-:Y:S01]  /*0a80*/  IADD3.X R17, PT, PT, RZ, ~R2, RZ, P0, !PT ;  /* 0x80000002ff117210 */ /* 0x000fe200007fe4ff */
[----:B--2---:R-:W-:Y:S02]  /*0a90*/  IMAD R29, R25, R20, RZ ;  /* 0x00000014191d7224 */ /* 0x004fe400078e02ff */
[-C--:B------:R-:W-:Y:S02]  /*0aa0*/  IMAD R2, R15, R24.reuse, R27 ;  /* 0x000000180f027224 */ /* 0x080fe400078e021b */
[----:B------:R-:W-:Y:S02]  /*0ab0*/  IMAD R27, R24, R21, R29 ;  /* 0x00000015181b7224 */ /* 0x000fe400078e021d */
[----:B------:R-:W-:-:S04]  /*0ac0*/  IMAD.WIDE.U32 R16, R14, R24, R16 ;  /* 0x000000180e107225 */ /* 0x000fc800078e0010 */
[----:B------:R-:W-:-:S05]  /*0ad0*/  IMAD.WIDE.U32 R24, R24, R20, RZ ;  /* 0x0000001418187225 */ /* 0x000fca00078e00ff */
[----:B------:R-:W-:Y:S02]  /*0ae0*/  IADD3 R27, PT, PT, R25, R27, RZ ;  /* 0x0000001b191b7210 */ /* 0x000fe40007ffe0ff */
[----:B------:R-:W-:-:S04]  /*0af0*/  IADD3 R24, P0, PT, RZ, -R24, RZ ;  /* 0x80000018ff187210 */ /* 0x000fc80007f1e0ff */
[----:B------:R-:W-:Y:S01]  /*0b00*/  IADD3.X R25, PT, PT, RZ, ~R27, RZ, P0, !PT ;  /* 0x8000001bff197210 */ /* 0x000fe200007fe4ff */
[C---:B----4-:R-:W-:Y:S02]  /*0b10*/  IMAD R27, R13.reuse, R22, RZ ;  /* 0x000000160d1b7224 */ /* 0x050fe400078e02ff */
[----:B------:R-:W-:Y:S02]  /*0b20*/  IMAD R13, R13, R14, RZ ;  /* 0x0000000e0d0d7224 */ /* 0x000fe400078e02ff */
[----:B------:R-:W-:-:S04]  /*0b30*/  IMAD.WIDE.U32 R24, R22, R12, R24 ;  /* 0x0000000c16187225 */ /* 0x000fc800078e0018 */
[-C--:B------:R-:W-:Y:S02]  /*0b40*/  IMAD R23, R23, R12.reuse, R27 ;  /* 0x0000000c17177224 */ /* 0x080fe400078e021b */
[----:B------:R-:W-:Y:S02]  /*0b50*/  IMAD R15, R15, R12, R13 ;  /* 0x0000000c0f0f7224 */ /* 0x000fe400078e020d */
[----:B------:R-:W-:-:S04]  /*0b60*/  IMAD.WIDE.U32 R12, R12, R14, RZ ;  /* 0x0000000e0c0c7225 */ /* 0x000fc800078e00ff */
[----:B------:R-:W-:Y:S01]  /*0b70*/  IMAD.IADD R13, R13, 0x1, R15 ;  /* 0x000000010d0d7824 */ /* 0x000fe200078e020f */
[----:B------:R-:W-:Y:S01]  /*0b80*/  IADD3 R12, P0, PT, RZ, -R12, RZ ;  /* 0x8000000cff0c7210 */ /* 0x000fe20007f1e0ff */
[----:B------:R-:W-:-:S03]  /*0b90*/  IMAD R15, R19, R20, RZ ;  /* 0x00000014130f7224 */ /* 0x000fc600078e02ff */
[----:B------:R-:W-:Y:S01]  /*0ba0*/  IADD3.X R13, PT, PT, RZ, ~R13, RZ, P0, !PT ;  /* 0x8000000dff0d7210 */ /* 0x000fe200007fe4ff */
[C---:B------:R-:W-:Y:S01]  /*0bb0*/  IMAD R29, R18.reuse, R21, R15 ;  /* 0x00000015121d7224 */ /* 0x040fe200078e020f */
[----:B------:R-:W-:Y:S01]  /*0bc0*/  IADD3 R15, PT, PT, R17, R2, RZ ;  /* 0x00000002110f7210 */ /* 0x000fe20007ffe0ff */
[----:B------:R-:W-:Y:S01]  /*0bd0*/  IMAD.WIDE.U32 R18, R18, R20, R12 ;  /* 0x0000001412127225 */ /* 0x000fe200078e000c */
[----:B------:R-:W-:Y:S02]  /*0be0*/  MOV R14, R16 ;  /* 0x00000010000e7202 */ /* 0x000fe40000000f00 */
[----:B------:R-:W-:Y:S01]  /*0bf0*/  IADD3 R27, PT, PT, R25, R23, RZ ;  /* 0x00000017191b7210 */ /* 0x000fe20007ffe0ff */
[----:B------:R-:W-:Y:S01]  /*0c00*/  IMAD.U32 R13, RZ, RZ, UR13 ;  /* 0x0000000dff0d7e24 */ /* 0x000fe2000f8e00ff */
[----:B------:R-:W-:Y:S02]  /*0c10*/  MOV R26, R24 ;  /* 0x00000018001a7202 */ /* 0x000fe40000000f00 */
[----:B------:R-:W-:-:S02]  /*0c20*/  MOV R12, UR12 ;  /* 0x0000000c000c7c02 */ /* 0x000fc40008000f00 */
[----:B------:R-:W-:Y:S02]  /*0c30*/  IADD3 R29, PT, PT, R19, R29, RZ ;  /* 0x0000001d131d7210 */ /* 0x000fe40007ffe0ff */
[----:B------:R-:W-:Y:S02]  /*0c40*/  MOV R16, UR16 ;  /* 0x0000001000107c02 */ /* 0x000fe40008000f00 */
[----:B------:R-:W-:Y:S02]  /*0c50*/  MOV R17, UR17 ;  /* 0x0000001100117c02 */ /* 0x000fe40008000f00 */
[----:B------:R-:W-:Y:S02]  /*0c60*/  MOV R22, UR14 ;  /* 0x0000000e00167c02 */ /* 0x000fe40008000f00 */
[----:B------:R-:W-:Y:S02]  /*0c70*/  MOV R23, UR15 ;  /* 0x0000000f00177c02 */ /* 0x000fe40008000f00 */
[----:B------:R-:W-:Y:S01]  /*0c80*/  MOV R28, R18 ;  /* 0x00000012001c7202 */ /* 0x000fe20000000f00 */
[----:B0-----:R-:W-:Y:S04]  /*0c90*/  STG.E.64 desc[UR30][R4.64], R14 ;  /* 0x0000000e04007986 */ /* 0x001fe8000c101b1e */
[----:B------:R-:W-:Y:S04]  /*0ca0*/  STG.E.64 desc[UR30][R12.64], R26 ;  /* 0x0000001a0c007986 */ /* 0x000fe8000c101b1e */
[----:B------:R0:W-:Y:S04]  /*0cb0*/  STG.E.64 desc[UR30][R16.64], R28 ;  /* 0x0000001c10007986 */ /* 0x0001e8000c101b1e */
[----:B------:R-:W2:Y:S01]  /*0cc0*/  LDG.E.64 R22, desc[UR30][R22.64] ;  /* 0x0000001e16167981 */ /* 0x000ea2000c1e1b00 */
[----:B------:R-:W-:Y:S01]  /*0cd0*/  IMAD.U32 R24, RZ, RZ, UR10 ;  /* 0x0000000aff187e24 */ /* 0x000fe2000f8e00ff */
[----:B------:R-:W-:-:S02]  /*0ce0*/  MOV R25, UR11 ;  /* 0x0000000b00197c02 */ /* 0x000fc40008000f00 */
[----:B------:R-:W-:Y:S01]  /*0cf0*/  MOV R18, UR8 ;  /* 0x0000000800127c02 */ /* 0x000fe20008000f00 */
[----:B------:R-:W3:Y:S01]  /*0d00*/  LDG.E.64 R20, desc[UR30][R8.64] ;  /* 0x0000001e08147981 */ /* 0x000ee2000c1e1b00 */
[----:B------:R-:W-:-:S03]  /*0d10*/  MOV R19, UR9 ;  /* 0x0000000900137c02 */ /* 0x000fc60008000f00 */
[----:B------:R-:W4:Y:S04]  /*0d20*/  LDG.E.64 R24, desc[UR30][R24.64] ;  /* 0x0000001e18187981 */ /* 0x000f28000c1e1b00 */
[----:B0-----:R-:W2:Y:S04]  /*0d30*/  LDG.E.64 R16, desc[UR30][R6.64] ;  /* 0x0000001e06107981 */ /* 0x001ea8000c1e1b00 */
[----:B------:R-:W4:Y:S04]  /*0d40*/  LDG.E.64 R12, desc[UR30][R18.64] ;  /* 0x0000001e120c7981 */ /* 0x000f28000c1e1b00 */
[----:B------:R-:W5:Y:S01]  /*0d50*/  LDG.E.64 R18, desc[UR30][R10.64] ;  /* 0x0000001e0a127981 */ /* 0x000f62000c1e1b00 */
[----:B--2---:R-:W-:-:S04]  /*0d60*/  IMAD R15, R17, R22, RZ ;  /* 0x00000016110f7224 */ /* 0x004fc800078e02ff */
[----:B------:R-:W-:Y:S02]  /*0d70*/  IMAD R27, R23, R16, R15 ;  /* 0x00000010171b7224 */ /* 0x000fe400078e020f */
[----:B------:R-:W-:-:S05]  /*0d80*/  IMAD.WIDE.U32 R14, R16, R22, RZ ;  /* 0x00000016100e7225 */ /* 0x000fca00078e00ff */
[----:B------:R-:W-:Y:S02]  /*0d90*/  IADD3 R2, PT, PT, R15, R27, RZ ;  /* 0x0000001b0f027210 */ /* 0x000fe40007ffe0ff */
[----:B------:R-:W-:Y:S01]  /*0da0*/  IADD3 R14, P0, PT, RZ, -R14, RZ ;  /* 0x8000000eff0e7210 */ /* 0x000fe20007f1e0ff */
[C---:B----4-:R-:W-:Y:S02]  /*0db0*/  IMAD R27, R25.reuse, R12, RZ ;  /* 0x0000000c191b7224 */ /* 0x050fe400078e02ff */
[----:B-----5:R-:W-:Y:S01]  /*0dc0*/  IMAD R29, R25, R18, RZ ;  /* 0x00000012191d7224 */ /* 0x020fe200078e02ff */
[----:B------:R-:W-:Y:S01]  /*0dd0*/  IADD3.X R15, PT, PT, RZ, ~R2, RZ, P0, !PT ;  /* 0x80000002ff0f7210 */ /* 0x000fe200007fe4ff */
[-C--:B------:R-:W-:Y:S02]  /*0de0*/  IMAD R2, R13, R24.reuse, R27 ;  /* 0x000000180d027224 */ /* 0x080fe400078e021b */
[----:B------:R-:W-:Y:S02]  /*0df0*/  IMAD R27, R24, R19, R29 ;  /* 0x00000013181b7224 */ /* 0x000fe400078e021d */
[----:B------:R-:W-:-:S04]  /*0e00*/  IMAD.WIDE.U32 R14, R12, R24, R14 ;  /* 0x000000180c0e7225 */ /* 0x000fc800078e000e */
[----:B------:R-:W-:-:S05]  /*0e10*/  IMAD.WIDE.U32 R24, R24, R18, RZ ;  /* 0x0000001218187225 */ /* 0x000fca00078e00ff */
[----:B------:R-:W-:Y:S02]  /*0e20*/  IADD3 R27, PT, PT, R25, R27, RZ ;  /* 0x0000001b191b7210 */ /* 0x000fe40007ffe0ff */
[----:B------:R-:W-:-:S04]  /*0e30*/  IADD3 R24, P0, PT, RZ, -R24, RZ ;  /* 0x80000018ff187210 */ /* 0x000fc80007f1e0ff */
[----:B------:R-:W-:Y:S01]  /*0e40*/  IADD3.X R25, PT, PT, RZ, ~R27, RZ, P0, !PT ;  /* 0x8000001bff197210 */ /* 0x000fe200007fe4ff */
[C---:B---3--:R-:W-:Y:S02]  /*0e50*/  IMAD R27, R21.reuse, R22, RZ ;  /* 0x00000016151b7224 */ /* 0x048fe400078e02ff */
[----:B------:R-:W-:-:S04]  /*0e60*/  IMAD R21, R21, R12, RZ ;  /* 0x0000000c15157224 */ /* 0x000fc800078e02ff */
[----:B------:R-:W-:Y:S02]  /*0e70*/  IMAD R21, R13, R20, R21 ;  /* 0x000000140d157224 */ /* 0x000fe400078e0215 */
[----:B------:R-:W-:-:S03]  /*0e80*/  IMAD.WIDE.U32 R12, R20, R12, RZ ;  /* 0x0000000c140c7225 */ /* 0x000fc600078e00ff */
[----:B------:R-:W-:Y:S02]  /*0e90*/  IADD3 R12, P0, PT, RZ, -R12, RZ ;  /* 0x8000000cff0c7210 */ /* 0x000fe40007f1e0ff */
[----:B------:R-:W-:Y:S01]  /*0ea0*/  IADD3 R13, PT, PT, R13, R21, RZ ;  /* 0x000000150d0d7210 */ /* 0x000fe20007ffe0ff */
[----:B------:R-:W-:-:S04]  /*0eb0*/  IMAD R17, R17, R18, RZ ;  /* 0x0000001211117224 */ /* 0x000fc800078e02ff */
[----:B------:R-:W-:Y:S02]  /*0ec0*/  IMAD.X R13, RZ, RZ, ~R13, P0 ;  /* 0x000000ffff0d7224 */ /* 0x000fe400000e0e0d */
[C---:B------:R-:W-:Y:S02]  /*0ed0*/  IMAD R17, R16.reuse, R19, R17 ;  /* 0x0000001310117224 */ /* 0x040fe400078e0211 */
[----:B------:R-:W-:-:S04]  /*0ee0*/  IMAD.WIDE.U32 R12, R16, R18, R12 ;  /* 0x00000012100c7225 */ /* 0x000fc800078e000c */
[----:B------:R-:W-:-:S04]  /*0ef0*/  IMAD.WIDE.U32 R24, R22, R20, R24 ;  /* 0x0000001416187225 */ /* 0x000fc800078e0018 */
[----:B------:R-:W-:Y:S01]  /*0f00*/  IMAD R23, R23, R20, R27 ;  /* 0x0000001417177224 */ /* 0x000fe200078e021b */
[----:B------:R-:W-:Y:S02]  /*0f10*/  IADD3 R15, PT, PT, R15, R2, RZ ;  /* 0x000000020f0f7210 */ /* 0x000fe40007ffe0ff */
[----:B------:R-:W-:Y:S01]  /*0f20*/  IADD3 R29, PT, PT, R13, R17, RZ ;  /* 0x000000110d1d7210 */ /* 0x000fe20007ffe0ff */
[----:B------:R-:W-:Y:S01]  /*0f30*/  IMAD.U32 R22, RZ, RZ, UR14 ;  /* 0x0000000eff167e24 */ /* 0x000fe2000f8e00ff */
[----:B------:R-:W-:Y:S02]  /*0f40*/  IADD3 R27, PT, PT, R25, R23, RZ ;  /* 0x00000017191b7210 */ /* 0x000fe40007ffe0ff */
[----:B------:R-:W-:Y:S02]  /*0f50*/  MOV R26, R24 ;  /* 0x00000018001a7202 */ /* 0x000fe40000000f00 */
[----:B------:R-:W-:Y:S02]  /*0f60*/  MOV R16, UR12 ;  /* 0x0000000c00107c02 */ /* 0x000fe40008000f00 */
[----:B------:R-:W-:-:S02]  /*0f70*/  MOV R17, UR13 ;  /* 0x0000000d00117c02 */ /* 0x000fc40008000f00 */
[----:B------:R-:W-:Y:S02]  /*0f80*/  MOV R18, UR16 ;  /* 0x0000001000127c02 */ /* 0x000fe40008000f00 */
[----:B------:R-:W-:Y:S02]  /*0f90*/  MOV R19, UR17 ;  /* 0x0000001100137c02 */ /* 0x000fe40008000f00 */
[----:B------:R-:W-:Y:S02]  /*0fa0*/  MOV R23, UR15 ;  /* 0x0000000f00177c02 */ /* 0x000fe40008000f00 */
[----:B------:R-:W-:Y:S01]  /*0fb0*/  MOV R28, R12 ;  /* 0x0000000c001c7202 */ /* 0x000fe20000000f00 */
[----:B------:R-:W-:Y:S04]  /*0fc0*/  STG.E.64 desc[UR30][R4.64], R14 ;  /* 0x0000000e04007986 */ /* 0x000fe8000c101b1e */
[----:B------:R0:W-:Y:S04]  /*0fd0*/  STG.E.64 desc[UR30][R16.64], R26 ;  /* 0x0000001a10007986 */ /* 0x0001e8000c101b1e */
[----:B------:R2:W-:Y:S04]  /*0fe0*/  STG.E.64 desc[UR30][R18.64], R28 ;  /* 0x0000001c12007986 */ /* 0x0005e8000c101b1e */
[----:B------:R-:W3:Y:S01]  /*0ff0*/  LDG.E.64 R22, desc[UR30][R22.64] ;  /* 0x0000001e16167981 */ /* 0x000ee2000c1e1b00 */
[----:B------:R-:W-:-:S02]  /*1000*/  MOV R12, UR8 ;  /* 0x00000008000c7c02 */ /* 0x000fc40008000f00 */
[----:B------:R-:W-:Y:S01]  /*1010*/  MOV R13, UR9 ;  /* 0x00000009000d7c02 */ /* 0x000fe20008000f00 */
[----:B------:R-:W4:Y:S04]  /*1020*/  LDG.E.64 R20, desc[UR30][R8.64] ;  /* 0x0000001e08147981 */ /* 0x000f28000c1e1b00 */
[----:B0-----:R-:W3:Y:S01]  /*1030*/  LDG.E.64 R16, desc[UR30][R6.64] ;  /* 0x0000001e06107981 */ /* 0x001ee2000c1e1b00 */
[----:B------:R-:W-:Y:S02]  /*1040*/  MOV R24, UR10 ;  /* 0x0000000a00187c02 */ /* 0x000fe40008000f00 */
[----:B------:R-:W-:Y:S01]  /*1050*/  MOV R25, UR11 ;  /* 0x0000000b00197c02 */ /* 0x000fe20008000f00 */
[----:B------:R-:W5:Y:S04]  /*1060*/  LDG.E.64 R12, desc[UR30][R12.64] ;  /* 0x0000001e0c0c7981 */ /* 0x000f68000c1e1b00 */
[----:B--2---:R-:W2:Y:S04]  /*1070*/  LDG.E.64 R18, desc[UR30][R10.64] ;  /* 0x0000001e0a127981 */ /* 0x004ea8000c1e1b00 */
[----:B------:R-:W5:Y:S01]  /*1080*/  LDG.E.64 R24, desc[UR30][R24.64] ;  /* 0x0000001e18187981 */ /* 0x000f62000c1e1b00 */
[----:B------:R-:W-:-:S02]  /*1090*/  MOV R26, UR12 ;  /* 0x0000000c001a7c02 */ /* 0x000fc40008000f00 */
[----:B------:R-:W-:Y:S01]  /*10a0*/  MOV R28, UR16 ;  /* 0x00000010001c7c02 */ /* 0x000fe20008000f00 */
[----:B---3--:R-:W-:-:S04]  /*10b0*/  IMAD R15, R17, R22, RZ ;  /* 0x00000016110f7224 */ /* 0x008fc800078e02ff */
[----:B------:R-:W-:Y:S02]  /*10c0*/  IMAD R27, R23, R16, R15 ;  /* 0x00000010171b7224 */ /* 0x000fe400078e020f */
[----:B------:R-:W-:-:S05]  /*10d0*/  IMAD.WIDE.U32 R14, R16, R22, RZ ;  /* 0x00000016100e7225 */ /* 0x000fca00078e00ff */
[----:B------:R-:W-:Y:S02]  /*10e0*/  IADD3 R2, PT, PT, R15, R27, RZ ;  /* 0x0000001b0f027210 */ /* 0x000fe40007ffe0ff */
[----:B------:R-:W-:Y:S01]  /*10f0*/  IADD3 R14, P0, PT, RZ, -R14, RZ ;  /* 0x8000000eff0e7210 */ /* 0x000fe20007f1e0ff */
[C---:B-----5:R-:W-:Y:S02]  /*1100*/  IMAD R27, R25.reuse, R12, RZ ;  /* 0x0000000c191b7224 */ /* 0x060fe400078e02ff */
[----:B--2---:R-:W-:Y:S02]  /*1110*/  IMAD R29, R25, R18, RZ ;  /* 0x00000012191d7224 */ /* 0x004fe400078e02ff */
[----:B------:R-:W-:Y:S02]  /*1120*/  IMAD.X R15, RZ, RZ, ~R2, P0 ;  /* 0x000000ffff0f7224 */ /* 0x000fe400000e0e02 */
[----:B------:R-:W-:Y:S02]  /*1130*/  IMAD R2, R13, R24, R27 ;  /* 0x000000180d027224 */ /* 0x000fe400078e021b */
[----:B------:R-:W-:-:S02]  /*1140*/  IMAD R27, R24, R19, R29 ;  /* 0x00000013181b7224 */ /* 0x000fc400078e021d */
[----:B------:R-:W-:-:S04]  /*1150*/  IMAD.WIDE.U32 R14, R12, R24, R14 ;  /* 0x000000180c0e7225 */ /* 0x000fc800078e000e */
[----:B------:R-:W-:-:S05]  /*1160*/  IMAD.WIDE.U32 R24, R24, R18, RZ ;  /* 0x0000001218187225 */ /* 0x000fca00078e00ff */
[----:B------:R-:W-:Y:S02]  /*1170*/  IADD3 R27, PT, PT, R25, R27, RZ ;  /* 0x0000001b191b7210 */ /* 0x000fe40007ffe0ff */
[----:B------:R-:W-:-:S04]  /*1180*/  IADD3 R24, P0, PT, RZ, -R24, RZ ;  /* 0x80000018ff187210 */ /* 0x000fc80007f1e0ff */
[----:B------:R-:W-:Y:S01]  /*1190*/  IADD3.X R25, PT, PT, RZ, ~R27, RZ, P0, !PT ;  /* 0x8000001bff197210 */ /* 0x000fe200007fe4ff */
[----:B----4-:R-:W-:-:S04]  /*11a0*/  IMAD R27, R21, R22, RZ ;  /* 0x00000016151b7224 */ /* 0x010fc800078e02ff */
[----:B------:R-:W-:Y:S01]  /*11b0*/  IMAD R27, R23, R20, R27 ;  /* 0x00000014171b7224 */ /* 0x000fe200078e021b */
[----:B------:R-:W-:Y:S01]  /*11c0*/  IADD3 R23, PT, PT, R15, R2, RZ ;  /* 0x000000020f177210 */ /* 0x000fe20007ffe0ff */
[----:B------:R-:W-:-:S04]  /*11d0*/  IMAD R15, R21, R12, RZ ;  /* 0x0000000c150f7224 */ /* 0x000fc800078e02ff */
[----:B------:R-:W-:Y:S02]  /*11e0*/  IMAD R15, R13, R20, R15 ;  /* 0x000000140d0f7224 */ /* 0x000fe400078e020f */
[----:B------:R-:W-:-:S03]  /*11f0*/  IMAD.WIDE.U32 R12, R20, R12, RZ ;  /* 0x0000000c140c7225 */ /* 0x000fc600078e00ff */
[----:B------:R-:W-:Y:S02]  /*1200*/  IADD3 R12, P0, PT, RZ, -R12, RZ ;  /* 0x8000000cff0c7210 */ /* 0x000fe40007f1e0ff */
[----:B------:R-:W-:Y:S01]  /*1210*/  IADD3 R13, PT, PT, R13, R15, RZ ;  /* 0x0000000f0d0d7210 */ /* 0x000fe20007ffe0ff */
[----:B------:R-:W-:-:S03]  /*1220*/  IMAD R15, R17, R18, RZ ;  /* 0x00000012110f7224 */ /* 0x000fc600078e02ff */
[----:B------:R-:W-:Y:S01]  /*1230*/  IADD3.X R13, PT, PT, RZ, ~R13, RZ, P0, !PT ;  /* 0x8000000dff0d7210 */ /* 0x000fe200007fe4ff */
[----:B------:R-:W-:Y:S01]  /*1240*/  IMAD.WIDE.U32 R24, R22, R20, R24 ;  /* 0x0000001416187225 */ /* 0x000fe200078e0018 */
[----:B------:R-:W-:-:S03]  /*1250*/  MOV R22, R14 ;  /* 0x0000000e00167202 */ /* 0x000fc60000000f00 */
[----:B------:R-:W-:Y:S01]  /*1260*/  IMAD.WIDE.U32 R12, R16, R18, R12 ;  /* 0x00000012100c7225 */ /* 0x000fe200078e000c */
[----:B------:R-:W-:-:S03]  /*1270*/  IADD3 R25, PT, PT, R25, R27, RZ ;  /* 0x0000001b19197210 */ /* 0x000fc60007ffe0ff */
[----:B------:R-:W-:Y:S01]  /*1280*/  IMAD R15, R16, R19, R15 ;  /* 0x00000013100f7224 */ /* 0x000fe200078e020f */
[----:B------:R-:W-:Y:S02]  /*1290*/  MOV R27, UR13 ;  /* 0x0000000d001b7c02 */ /* 0x000fe40008000f00 */
[----:B------:R-:W-:Y:S01]  /*12a0*/  MOV R29, UR17 ;  /* 0x00000011001d7c02 */ /* 0x000fe20008000f00 */
[----:B------:R-:W-:Y:S01]  /*12b0*/  IMAD.IADD R17, R13, 0x1, R15 ;  /* 0x000000010d117824 */ /* 0x000fe200078e020f */
[----:B------:R-:W-:Y:S02]  /*12c0*/  MOV R16, R12 ;  /* 0x0000000c00107202 */ /* 0x000fe40000000f00 */
[----:B------:R-:W-:Y:S02]  /*12d0*/  MOV R14, UR14 ;  /* 0x0000000e000e7c02 */ /* 0x000fe40008000f00 */
[----:B------:R-:W-:Y:S01]  /*12e0*/  MOV R15, UR15 ;  /* 0x0000000f000f7c02 */ /* 0x000fe20008000f00 */
[----:B------:R0:W-:Y:S04]  /*12f0*/  STG.E.64 desc[UR30][R4.64], R22 ;  /* 0x0000001604007986 */ /* 0x0001e8000c101b1e */
[----:B------:R-:W-:Y:S04]  /*1300*/  STG.E.64 desc[UR30][R26.64], R24 ;  /* 0x000000181a007986 */ /* 0x000fe8000c101b1e */
[----:B------:R2:W-:Y:S04]  /*1310*/  STG.E.64 desc[UR30][R28.64], R16 ;  /* 0x000000101c007986 */ /* 0x0005e8000c101b1e */
[----:B------:R-:W3:Y:S01]  /*1320*/  LDG.E.64 R12, desc[UR30][R14.64] ;  /* 0x0000001e0e0c7981 */ /* 0x000ee2000c1e1b00 */
[----:B------:R-:W-:Y:S01]  /*1330*/  IMAD.U32 R20, RZ, RZ, UR8 ;  /* 0x00000008ff147e24 */ /* 0x000fe2000f8e00ff */
[----:B------:R-:W-:-:S02]  /*1340*/  MOV R21, UR9 ;  /* 0x0000000900157c02 */ /* 0x000fc40008000f00 */
[----:B------:R-:W-:Y:S01]  /*1350*/  MOV R18, UR10 ;  /* 0x0000000a00127c02 */ /* 0x000fe20008000f00 */
[----:B------:R-:W4:Y:S01]  /*1360*/  LDG.E.64 R10, desc[UR30][R10.64] ;  /* 0x0000001e0a0a7981 */ /* 0x000f22000c1e1b00 */
[----:B------:R-:W-:-:S03]  /*1370*/  MOV R19, UR11 ;  /* 0x0000000b00137c02 */ /* 0x000fc60008000f00 */
[----:B------:R-:W5:Y:S04]  /*1380*/  LDG.E.64 R20, desc[UR30][R20.64] ;  /* 0x0000001e14147981 */ /* 0x000f68000c1e1b00 */
[----:B------:R-:W3:Y:S04]  /*1390*/  LDG.E.64 R14, desc[UR30][R6.64] ;  /* 0x0000001e060e7981 */ /* 0x000ee8000c1e1b00 */
[----:B------:R-:W5:Y:S04]  /*13a0*/  LDG.E.64 R18, desc[UR30][R18.64] ;  /* 0x0000001e12127981 */ /* 0x000f68000c1e1b00 */
[----:B------:R-:W4:Y:S01]  /*13b0*/  LDG.E.64 R8, desc[UR30][R8.64] ;  /* 0x0000001e08087981 */ /* 0x000f22000c1e1b00 */
[----:B---3--:R-:W-:-:S02]  /*13c0*/  IMAD R2, R15, R12, RZ ;  /* 0x0000000c0f027224 */ /* 0x008fc400078e02ff */
[----:B0-----:R-:W-:-:S04]  /*13d0*/  IMAD.WIDE.U32 R22, R14, R12, RZ ;  /* 0x0000000c0e167225 */ /* 0x001fc800078e00ff */
[----:B--2---:R-:W-:Y:S01]  /*13e0*/  IMAD R17, R13, R14, R2 ;  /* 0x0000000e0d117224 */ /* 0x004fe200078e0202 */
[----:B------:R-:W-:-:S04]  /*13f0*/  IADD3 R16, P0, PT, RZ, -R22, RZ ;  /* 0x80000016ff107210 */ /* 0x000fc80007f1e0ff */
[----:B------:R-:W-:Y:S01]  /*1400*/  IADD3 R22, PT, PT, R23, R17, RZ ;  /* 0x0000001117167210 */ /* 0x000fe20007ffe0ff */
[C---:B-----5:R-:W-:Y:S02]  /*1410*/  IMAD R23, R19.reuse, R20, RZ ;  /* 0x0000001413177224 */ /* 0x060fe400078e02ff */
[----:B----4-:R-:W-:Y:S01]  /*1420*/  IMAD R27, R19, R10, RZ ;  /* 0x0000000a131b7224 */ /* 0x010fe200078e02ff */
[----:B------:R-:W-:Y:S01]  /*1430*/  IADD3.X R17, PT, PT, RZ, ~R22, RZ, P0, !PT ;  /* 0x80000016ff117210 */ /* 0x000fe200007fe4ff */
[----:B------:R-:W-:Y:S02]  /*1440*/  IMAD R25, R9, R20, RZ ;  /* 0x0000001409197224 */ /* 0x000fe400078e02ff */
[-C--:B------:R-:W-:Y:S02]  /*1450*/  IMAD R23, R21, R18.reuse, R23 ;  /* 0x0000001215177224 */ /* 0x080fe400078e0217 */
[----:B------:R-:W-:-:S04]  /*1460*/  IMAD.WIDE.U32 R16, R20, R18, R16 ;  /* 0x0000001214107225 */ /* 0x000fc800078e0010 */
[C---:B------:R-:W-:Y:S02]  /*1470*/  IMAD R27, R18.reuse, R11, R27 ;  /* 0x0000000b121b7224 */ /* 0x040fe400078e021b */
[----:B------:R-:W-:-:S04]  /*1480*/  IMAD.WIDE.U32 R18, R18, R10, RZ ;  /* 0x0000000a12127225 */ /* 0x000fc800078e00ff */
[----:B------:R-:W-:Y:S02]  /*1490*/  IMAD R25, R21, R8, R25 ;  /* 0x0000000815197224 */ /* 0x000fe400078e0219 */
[----:B------:R-:W-:Y:S01]  /*14a0*/  IMAD.WIDE.U32 R20, R8, R20, RZ ;  /* 0x0000001408147225 */ /* 0x000fe200078e00ff */
[----:B------:R-:W-:Y:S02]  /*14b0*/  IADD3 R18, P0, PT, RZ, -R18, RZ ;  /* 0x80000012ff127210 */ /* 0x000fe40007f1e0ff */
[----:B------:R-:W-:Y:S02]  /*14c0*/  IADD3 R27, PT, PT, R19, R27, RZ ;  /* 0x0000001b131b7210 */ /* 0x000fe40007ffe0ff */
[----:B------:R-:W-:Y:S02]  /*14d0*/  IADD3 R20, P1, PT, RZ, -R20, RZ ;  /* 0x80000014ff147210 */ /* 0x000fe40007f3e0ff */
[----:B------:R-:W-:Y:S01]  /*14e0*/  IADD3 R25, PT, PT, R21, R25, RZ ;  /* 0x0000001915197210 */ /* 0x000fe20007ffe0ff */
[----:B------:R-:W-:Y:S01]  /*14f0*/  IMAD R9, R9, R12, RZ ;  /* 0x0000000c09097224 */ /* 0x000fe200078e02ff */
[----:B------:R-:W-:Y:S01]  /*1500*/  IADD3.X R19, PT, PT, RZ, ~R27, RZ, P0, !PT ;  /* 0x8000001bff137210 */ /* 0x000fe200007fe4ff */
[----:B------:R-:W-:-:S02]  /*1510*/  IMAD R15, R15, R10, RZ ;  /* 0x0000000a0f0f7224 */ /* 0x000fc400078e02ff */
[----:B------:R-:W-:Y:S02]  /*1520*/  IMAD.X R21, RZ, RZ, ~R25, P1 ;  /* 0x000000ffff157224 */ /* 0x000fe400008e0e19 */
[-C--:B------:R-:W-:Y:S02]  /*1530*/  IMAD R9, R13, R8.reuse, R9 ;  /* 0x000000080d097224 */ /* 0x080fe400078e0209 */
[----:B------:R-:W-:Y:S01]  /*1540*/  IMAD.WIDE.U32 R18, R12, R8, R18 ;  /* 0x000000080c127225 */ /* 0x000fe200078e0012 */
[----:B------:R-:W-:-:S03]  /*1550*/  MOV R13, UR6 ;  /* 0x00000006000d7c02 */ /* 0x000fc60008000f00 */
[C---:B------:R-:W-:Y:S02]  /*1560*/  IMAD R15, R14.reuse, R11, R15 ;  /* 0x0000000b0e0f7224 */ /* 0x040fe400078e020f */
[----:B------:R-:W-:Y:S01]  /*1570*/  IMAD.WIDE.U32 R20, R14, R10, R20 ;  /* 0x0000000a0e147225 */ /* 0x000fe200078e0014 */
[----:B------:R-:W-:Y:S02]  /*1580*/  IADD3 R17, PT, PT, R17, R23, RZ ;  /* 0x0000001711117210 */ /* 0x000fe40007ffe0ff */
[----:B------:R-:W-:Y:S01]  /*1590*/  IADD3 R19, PT, PT, R19, R9, RZ ;  /* 0x0000000913137210 */ /* 0x000fe20007ffe0ff */
[----:B------:R-:W-:Y:S01]  /*15a0*/  IMAD.U32 R11, RZ, RZ, UR17 ;  /* 0x00000011ff0b7e24 */ /* 0x000fe2000f8e00ff */
[----:B------:R-:W-:Y:S02]  /*15b0*/  MOV R8, UR12 ;  /* 0x0000000c00087c02 */ /* 0x000fe40008000f00 */
[----:B------:R-:W-:Y:S02]  /*15c0*/  MOV R9, UR13 ;  /* 0x0000000d00097c02 */ /* 0x000fe40008000f00 */
[----:B------:R-:W-:-:S02]  /*15d0*/  IADD3 R21, PT, PT, R21, R15, RZ ;  /* 0x0000000f15157210 */ /* 0x000fc40007ffe0ff */
[----:B------:R-:W-:Y:S02]  /*15e0*/  MOV R10, UR16 ;  /* 0x00000010000a7c02 */ /* 0x000fe40008000f00 */
[----:B------:R-:W-:Y:S02]  /*15f0*/  MOV R2, UR6 ;  /* 0x0000000600027c02 */ /* 0x000fe40008000f00 */
[----:B------:R-:W-:Y:S01]  /*1600*/  LEA R0, P0, R13, R0, 0x2 ;  /* 0x000000000d007211 */ /* 0x000fe200078010ff */
[----:B------:R2:W-:Y:S03]  /*1610*/  STG.E.64 desc[UR30][R4.64], R16 ;  /* 0x0000001004007986 */ /* 0x0005e6000c101b1e */
[----:B------:R-:W-:Y:S01]  /*1620*/  LEA.HI.X R3, R2, R3, RZ, 0x2, P0 ;  /* 0x0000000302037211 */ /* 0x000fe200000f14ff */
[----:B------:R2:W-:Y:S01]  /*1630*/  STG.E.64 desc[UR30][R8.64], R18 ;  /* 0x0000001208007986 */ /* 0x0005e2000c101b1e */
[----:B-1----:R-:W-:-:S03]  /*1640*/  ISETP.GE.U32.AND P0, PT, R0, UR5, PT ;  /* 0x0000000500007c0c */ /* 0x002fc6000bf06070 */
[----:B------:R2:W-:Y:S01]  /*1650*/  STG.E.64 desc[UR30][R10.64], R20 ;  /* 0x000000140a007986 */ /* 0x0005e2000c101b1e */
[----:B------:R-:W-:-:S13]  /*1660*/  ISETP.GE.AND.EX P0, PT, R3, UR4, PT, P0 ;  /* 0x0000000403007c0c */ /* 0x000fda000bf06300 */
[----:B--2---:R-:W-:Y:S05]  /*1670*/  @!P0 BRA `(.L_x_171) ;  /* 0xfffffff000b08947 */ /* 0x004fea000383ffff */
[----:B------:R-:W-:Y:S05]  /*1680*/  EXIT ;  /* 0x000000000000794d */ /* 0x000fea0003800000 */
.L_x_164:
        /* <DEDUP_REMOVED lines=61> */
.L_x_174:
[----:B------:R-:W-:Y:S01]  /*1a60*/  HFMA2 R4, -RZ, RZ, 0, 0 ;  /* 0x00000000ff047431 */ /* 0x000fe200000001ff */
        /* <DEDUP_REMOVED lines=21> */
[----:B------:R-:W-:Y:S02]  /*1bc0*/  HFMA2 R6, -RZ, RZ, 0, 0 ;  /* 0x00000000ff067431 */ /* 0x000fe400000001ff */
[----:B------:R-:W-:Y:S01]  /*1bd0*/  IMAD.MOV.U32 R7, RZ, RZ, R8 ;  /* 0x000000ffff077224 */ /* 0x000fe200078e0008 */
[----:B------:R-:W-:Y:S02]  /*1be0*/  UISETP.NE.AND UP1, UPT, UR29, 0x3, UPT ;  /* 0x000000031d00788c */ /* 0x000fe4000bf25270 */
        /* <DEDUP_REMOVED lines=273> */
[----:B------:R-:W1:Y:S04]  /*2d00*/  @UP1 LDCU.64 UR48, c[0x0][0x5f0] ;  /* 0x0000be00ff3017ac */ /* 0x000e680008000a00 */
[----:B------:R-:W-:-:S04]  /*2d10*/  @P0 IMAD.MOV R6, RZ, RZ, -R6 ;  /* 0x000000ffff060224 */ /* 0x000fc800078e0a06 */
[----:B0-----:R-:W-:Y:S02]  /*2d20*/  @P0 IMAD R7, R6, UR77, R7 ;  /* 0x0000004d06070c24 */ /* 0x001fe4000f8e0207 */
[C---:B--2---:R-:W-:Y:S01]  /*2d30*/  IMAD R2, R5.reuse, UR50, R2 ;  /* 0x0000003205027c24 */ /* 0x044fe2000f8e0202 */
[----:B------:R-:W0:Y:S01]  /*2d40*/  @UP1 LDCU UR50, c[0x0][0x5f8] ;  /* 0x0000bf00ff3217ac */ /* 0x000e220008000800 */
[----:B------:R-:W-:Y:S02]  /*2d50*/  IMAD R4, R5, UR51, R4 ;  /* 0x0000003305047c24 */ /* 0x000fe4000f8e0204 */
[C---:B-1----:R-:W-:Y:S02]  /*2d60*/  @P0 IMAD R19, R7.reuse, UR48, R19 ;  /* 0x0000003007130c24 */ /* 0x042fe4000f8e0213 */
[C---:B------:R-:W-:Y:S02]  /*2d70*/  @P0 IMAD R2, R7.reuse, UR49, R2 ;  /* 0x0000003107020c24 */ /* 0x040fe4000f8e0202 */
[----:B0-----:R-:W-:-:S07]  /*2d80*/  @P0 IMAD R4, R7, UR50, R4 ;  /* 0x0000003207040c24 */ /* 0x001fce000f8e0204 */
.L_x_173:
[----:B------:R-:W0:Y:S01]  /*2d90*/  LDC.64 R22, c[0x0][0x398] ;  /* 0x0000e600ff167b82 */ /* 0x000e220000000a00 */
[----:B------:R-:W-:-:S07]  /*2da0*/  MOV R15, UR5 ;  /* 0x00000005000f7c02 */ /* 0x000fce0008000f00 */
[----:B------:R-:W1:Y:S08]  /*2db0*/  LDC.64 R6, c[0x0][0x390] ;  /* 0x0000e400ff067b82 */ /* 0x000e700000000a00 */
[----:B------:R-:W2:Y:S01]  /*2dc0*/  LDC R17, c[0x0][0x600] ;  /* 0x00018000ff117b82 */ /* 0x000ea20000000800 */
[----:B0-----:R-:W-:-:S04]  /*2dd0*/  IMAD.WIDE.U32 R22, R4, 0x8, R22 ;  /* 0x0000000804167825 */ /* 0x001fc800078e0016 */
[----:B------:R-:W-:Y:S02]  /*2de0*/  IMAD.WIDE R14, R15, 0x8, R22 ;  /* 0x000000080f0e7825 */ /* 0x000fe400078e0216 */
[----:B------:R-:W3:Y:S02]  /*2df0*/  LDG.E.64 R22, desc[UR30][R22.64] ;  /* 0x0000001e16167981 */ /* 0x000ee4000c1e1b00 */
[----:B-1----:R-:W-:Y:S02]  /*2e00*/  IMAD.WIDE.U32 R6, R2, 0x8, R6 ;  /* 0x0000000802067825 */ /* 0x002fe400078e0006 */
[----:B------:R0:W4:Y:S01]  /*2e10*/  LDG.E.64 R10, desc[UR30][R14.64] ;  /* 0x0000001e0e0a7981 */ /* 0x000122000c1e1b00 */
[----:B------:R-:W-:Y:S01]  /*2e20*/  IADD3 R12, P0, PT, R14, -UR46, RZ ;  /* 0x8000002e0e0c7c10 */ /* 0x000fe2000ff1e0ff */
[----:B------:R-:W1:Y:S02]  /*2e30*/  LDC R2, c[0x0][0x5fc] ;  /* 0x00017f00ff027b82 */ /* 0x000e640000000800 */
[----:B------:R-:W4:Y:S01]  /*2e40*/  LDG.E.64 R4, desc[UR30][R6.64] ;  /* 0x0000001e06047981 */ /* 0x000f22000c1e1b00 */
[----:B--2---:R-:W-:Y:S01]  /*2e50*/  IMAD.WIDE R8, R17, 0x8, R6 ;  /* 0x0000000811087825 */ /* 0x004fe200078e0206 */
[----:B------:R-:W-:-:S04]  /*2e60*/  IADD3.X R13, PT, PT, R15, ~UR47, RZ, P0, !PT ;  /* 0x8000002f0f0d7c10 */ /* 0x000fc800087fe4ff */
[----:B0-----:R-:W0:Y:S01]  /*2e70*/  LDC.64 R14, c[0x0][0x388] ;  /* 0x0000e200ff0e7b82 */ /* 0x001e220000000a00 */
[----:B------:R-:W-:Y:S01]  /*2e80*/  IMAD.WIDE R16, R17, 0x8, R8 ;  /* 0x0000000811107825 */ /* 0x000fe200078e0208 */
[----:B------:R-:W2:Y:S04]  /*2e90*/  LDG.E.64 R12, desc[UR30][R12.64] ;  /* 0x0000001e0c0c7981 */ /* 0x000ea8000c1e1b00 */
[----:B------:R-:W3:Y:S04]  /*2ea0*/  LDG.E.64 R8, desc[UR30][R8.64] ;  /* 0x0000001e08087981 */ /* 0x000ee8000c1e1b00 */
[----:B------:R-:W5:Y:S01]  /*2eb0*/  LDG.E.64 R16, desc[UR30][R16.64] ;  /* 0x0000001e10107981 */ /* 0x000f62000c1e1b00 */
[----:B0-----:R-:W-:-:S04]  /*2ec0*/  IMAD.WIDE.U32 R14, R19, 0x8, R14 ;  /* 0x00000008130e7825 */ /* 0x001fc800078e000e */
[-C--:B----4-:R-:W-:Y:S02]  /*2ed0*/  IMAD R21, R11, R4.reuse, RZ ;  /* 0x000000040b157224 */ /* 0x090fe400078e02ff */
[----:B------:R-:W-:-:S04]  /*2ee0*/  IMAD.WIDE.U32 R6, R10, R4, RZ ;  /* 0x000000040a067225 */ /* 0x000fc800078e00ff */
[----:B------:R-:W-:Y:S01]  /*2ef0*/  IMAD R21, R10, R5, R21 ;  /* 0x000000050a157224 */ /* 0x000fe200078e0215 */
[----:B------:R-:W-:-:S04]  /*2f00*/  IADD3 R6, P0, PT, RZ, -R6, RZ ;  /* 0x80000006ff067210 */ /* 0x000fc80007f1e0ff */
[----:B------:R-:W-:Y:S01]  /*2f10*/  IADD3 R7, PT, PT, R7, R21, RZ ;  /* 0x0000001507077210 */ /* 0x000fe20007ffe0ff */
[----:B---3--:R-:W-:-:S03]  /*2f20*/  IMAD R25, R23, R8, RZ ;  /* 0x0000000817197224 */ /* 0x008fc600078e02ff */
[----:B------:R-:W-:Y:S01]  /*2f30*/  IADD3.X R7, PT, PT, RZ, ~R7, RZ, P0, !PT ;  /* 0x80000007ff077210 */ /* 0x000fe200007fe4ff */
[-C--:B-----5:R-:W-:Y:S02]  /*2f40*/  IMAD R21, R23, R16.reuse, RZ ;  /* 0x0000001017157224 */ /* 0x0a0fe400078e02ff */
[----:B--2---:R-:W-:Y:S02]  /*2f50*/  IMAD R27, R13, R16, RZ ;  /* 0x000000100d1b7224 */ /* 0x004fe400078e02ff */
[-C--:B------:R-:W-:Y:S02]  /*2f60*/  IMAD R21, R17, R22.reuse, R21 ;  /* 0x0000001611157224 */ /* 0x080fe400078e0215 */
[----:B------:R-:W-:-:S04]  /*2f70*/  IMAD.WIDE.U32 R6, R16, R22, R6 ;  /* 0x0000001610067225 */ /* 0x000fc800078e0006 */
[----:B------:R-:W-:Y:S02]  /*2f80*/  IMAD R27, R17, R12, R27 ;  /* 0x0000000c111b7224 */ /* 0x000fe400078e021b */
[----:B------:R-:W-:Y:S02]  /*2f90*/  IMAD R25, R9, R22, R25 ;  /* 0x0000001609197224 */ /* 0x000fe400078e0219 */
[----:B------:R-:W-:-:S04]  /*2fa0*/  IMAD.WIDE.U32 R16, R12, R16, RZ ;  /* 0x000000100c107225 */ /* 0x000fc800078e00ff */
[----:B------:R-:W-:Y:S01]  /*2fb0*/  IMAD.WIDE.U32 R22, R22, R8, RZ ;  /* 0x0000000816167225 */ /* 0x000fe200078e00ff */
[----:B------:R-:W-:Y:S02]  /*2fc0*/  IADD3 R16, P0, PT, RZ, -R16, RZ ;  /* 0x80000010ff107210 */ /* 0x000fe40007f1e0ff */
[----:B------:R-:W-:Y:S02]  /*2fd0*/  IADD3 R27, PT, PT, R17, R27, RZ ;  /* 0x0000001b111b7210 */ /* 0x000fe40007ffe0ff */
[----:B------:R-:W-:Y:S02]  /*2fe0*/  IADD3 R22, P1, PT, RZ, -R22, RZ ;  /* 0x80000016ff167210 */ /* 0x000fe40007f3e0ff */
[----:B------:R-:W-:Y:S01]  /*2ff0*/  IADD3 R25, PT, PT, R23, R25, RZ ;  /* 0x0000001917197210 */ /* 0x000fe20007ffe0ff */
[----:B------:R-:W-:Y:S01]  /*3000*/  IMAD R11, R11, R8, RZ ;  /* 0x000000080b0b7224 */ /* 0x000fe200078e02ff */
[----:B------:R-:W-:Y:S01]  /*3010*/  IADD3.X R17, PT, PT, RZ, ~R27, RZ, P0, !PT ;  /* 0x8000001bff117210 */ /* 0x000fe200007fe4ff */
[----:B------:R-:W-:Y:S01]  /*3020*/  IMAD R13, R13, R4, RZ ;  /* 0x000000040d0d7224 */ /* 0x000fe200078e02ff */
[----:B------:R-:W-:Y:S01]  /*3030*/  IADD3.X R23, PT, PT, RZ, ~R25, RZ, P1, !PT ;  /* 0x80000019ff177210 */ /* 0x000fe20000ffe4ff */
[----:B------:R-:W-:-:S02]  /*3040*/  IMAD R11, R9, R10, R11 ;  /* 0x0000000a090b7224 */ /* 0x000fc400078e020b */
[----:B------:R-:W-:-:S04]  /*3050*/  IMAD.WIDE.U32 R16, R8, R10, R16 ;  /* 0x0000000a08107225 */ /* 0x000fc800078e0010 */
[C---:B------:R-:W-:Y:S02]  /*3060*/  IMAD R5, R12.reuse, R5, R13 ;  /* 0x000000050c057224 */ /* 0x040fe400078e020d */
[----:B------:R-:W-:-:S04]  /*3070*/  IMAD.WIDE.U32 R22, R12, R4, R22 ;  /* 0x000000040c167225 */ /* 0x000fc800078e0016 */
[----:B-1----:R-:W-:Y:S01]  /*3080*/  IMAD.WIDE R8, R2, 0x8, R14 ;  /* 0x0000000802087825 */ /* 0x002fe200078e020e */
[----:B------:R-:W-:Y:S02]  /*3090*/  IADD3 R17, PT, PT, R17, R11, RZ ;  /* 0x0000000b11117210 */ /* 0x000fe40007ffe0ff */
[----:B------:R-:W-:Y:S01]  /*30a0*/  IADD3 R23, PT, PT, R23, R5, RZ ;  /* 0x0000000517177210 */ /* 0x000fe20007ffe0ff */
[----:B------:R-:W-:Y:S01]  /*30b0*/  IMAD.IADD R7, R7, 0x1, R21 ;  /* 0x0000000107077824 */ /* 0x000fe200078e0215 */
[----:B------:R-:W-:Y:S01]  /*30c0*/  IADD3 R0, P0, PT, R0, UR6, RZ ;  /* 0x0000000600007c10 */ /* 0x000fe2000ff1e0ff */
[----:B------:R-:W-:Y:S01]  /*30d0*/  IMAD.WIDE R4, R2, 0x8, R8 ;  /* 0x0000000802047825 */ /* 0x000fe200078e0208 */
[----:B------:R1:W-:Y:S02]  /*30e0*/  STG.E.64 desc[UR30][R14.64], R16 ;  /* 0x000000100e007986 */ /* 0x0003e4000c101b1e */
[----:B------:R-:W-:Y:S02]  /*30f0*/  IADD3.X R3, PT, PT, RZ, R3, RZ, P0, !PT ;  /* 0x00000003ff037210 */ /* 0x000fe400007fe4ff */
[----:B------:R1:W-:Y:S01]  /*3100*/  STG.E.64 desc[UR30][R8.64], R6 ;  /* 0x0000000608007986 */ /* 0x0003e2000c101b1e */
[----:B------:R-:W-:-:S03]  /*3110*/  ISETP.GE.U32.AND P0, PT, R0, UR7, PT ;  /* 0x0000000700007c0c */ /* 0x000fc6000bf06070 */
[----:B------:R1:W-:Y:S01]  /*3120*/  STG.E.64 desc[UR30][R4.64], R22 ;  /* 0x0000001604007986 */ /* 0x0003e2000c101b1e */
[----:B------:R-:W-:-:S13]  /*3130*/  ISETP.GE.AND.EX P0, PT, R3, UR4, PT, P0 ;  /* 0x0000000403007c0c */ /* 0x000fda000bf06300 */
[----:B-1----:R-:W-:Y:S05]  /*3140*/  @!P0 BRA `(.L_x_174) ;  /* 0xffffffe800448947 */ /* 0x002fea000383ffff */
[----:B------:R-:W-:Y:S05]  /*3150*/  BSYNC.RECONVERGENT B0 ;  /* 0x0000000000007941 */ /* 0x000fea0003800200 */
.L_x_172:
[----:B------:R-:W-:Y:S05]  /*3160*/  EXIT ;  /* 0x000000000000794d */ /* 0x000fea0003800000 */
        .weak           $__internal_14_$__cuda_sm20_div_u64
        .type           $__internal_14_$__cuda_sm20_div_u64,@function
        .size           $__internal_14_$__cuda_sm20_div_u64,(.L_x_274 - $__internal_14_$__cuda_sm20_div_u64)
$__internal_14_$__cuda_sm20_div_u64:
        /* <DEDUP_REMOVED lines=45> */
[C---:B------:R-:W-:Y:S02]  /*3440*/  IADD3 R4, P1, PT, R11.reuse, -UR6, RZ ;  /* 0x800000060b047c10 */ /* 0x040fe4000ff3e0ff */
[----:B------:R-:W-:Y:S02]  /*3450*/  IADD3 R9, P2, PT, R10, 0x1, RZ ;  /* 0x000000010a097810 */ /* 0x000fe40007f5e0ff */
[----:B------:R-:W-:Y:S02]  /*3460*/  IADD3.X R12, PT, PT, ~R12, R5, RZ, P0, !PT ;  /* 0x000000050c0c7210 */ /* 0x000fe400007fe5ff */
[----:B------:R-:W-:Y:S02]  /*3470*/  ISETP.GE.U32.AND P0, PT, R11, UR6, PT ;  /* 0x000000060b007c0c */ /* 0x000fe4000bf06070 */
[C---:B------:R-:W-:Y:S02]  /*3480*/  IADD3.X R5, PT, PT, R12.reuse, -0x1, RZ, P1, !PT ;  /* 0xffffffff0c057810 */ /* 0x040fe40000ffe4ff */
[----:B------:R-:W-:-:S02]  /*3490*/  ISETP.GE.U32.AND.EX P0, PT, R12, RZ, PT, P0 ;  /* 0x000000ff0c00720c */ /* 0x000fc40003f06100 */
        /* <DEDUP_REMOVED lines=10> */
[----:B------:R-:W-:Y:S02]  /*3540*/  MOV R7, 0x0 ;  /* 0x0000000000077802 */ /* 0x000fe40000000f00 */
[----:B------:R-:W-:-:S02]  /*3550*/  ISETP.NE.AND.EX P1, PT, RZ, RZ, PT, P1 ;  /* 0x000000ffff00720c */ /* 0x000fc40003f25310 */
[----:B------:R-:W-:Y:S02]  /*3560*/  SEL R4, R4, R9, P0 ;  /* 0x0000000904047207 */ /* 0x000fe40000000000 */
[----:B------:R-:W-:Y:S02]  /*3570*/  SEL R5, R5, R8, P0 ;  /* 0x0000000805057207 */ /* 0x000fe40000000000 */
[----:B------:R-:W-:Y:S02]  /*3580*/  SEL R4, R4, 0xffffffff, P1 ;  /* 0xffffffff04047807 */ /* 0x000fe40000800000 */
[----:B------:R-:W-:Y:S01]  /*3590*/  SEL R5, R5, 0xffffffff, P1 ;  /* 0xffffffff05057807 */ /* 0x000fe20000800000 */
[----:B------:R-:W-:Y:S06]  /*35a0*/  RET.REL.NODEC R6 `(_ZN2at6native12cross_kernelIl16OffsetCalculatorILi3EjLb0EEiEEviPT_PKS4_S7_T0_T1_S9_S9_) ;  /* 0xffffffc806947950 */ /* 0x000fec0003c3ffff */
.L_x_175:
        /* <DEDUP_REMOVED lines=13> */
.L_x_274:


//--------------------- .text._ZN2at6native12cross_kernelIl16OffsetCalculatorILi3EjLb0EElEEviPT_PKS4_S7_T0_T1_S9_S9_ --------------------------
	.section	.text._ZN2at6native12cross_kernelIl16OffsetCalculatorILi3EjLb0EElEEviPT_PKS4_S7_T0_T1_S9_S9_,"ax",@progbits
	.align	128
        .global         _ZN2at6native12cross_kernelIl16OffsetCalculatorILi3EjLb0EElEEviPT_PKS4_S7_T0_T1_S9_S9_
        .type           _ZN2at6native12cross_kernelIl16OffsetCalculatorILi3EjLb0EElEEviPT_PKS4_S7_T0_T1_S9_S9_,@function
        .size           _ZN2at6native12cross_kernelIl16OffsetCalculatorILi3EjLb0EElEEviPT_PKS4_S7_T0_T1_S9_S9_,(.L_x_275 - _ZN2at6native12cross_kernelIl16OffsetCalculatorILi3EjLb0EElEEviPT_PKS4_S7_T0_T1_S9_S9_)
        .other          _ZN2at6native12cross_kernelIl16OffsetCalculatorILi3EjLb0EElEEviPT_PKS4_S7_T0_T1_S9_S9_,@"STO_CUDA_ENTRY STV_DEFAULT"
_ZN2at6native12cross_kernelIl16OffsetCalculatorILi3EjLb0EElEEviPT_PKS4_S7_T0_T1_S9_S9_:
.text._ZN2at6native12cross_kernelIl16OffsetCalculatorILi3EjLb0EElEEviPT_PKS4_S7_T0_T1_S9_S9_:
        /* <DEDUP_REMOVED lines=46> */
[----:B------:R-:W-:Y:S02]  /*02e0*/  IMAD R3, R0, R5, R3 ;  /* 0x0000000500037224 */ /* 0x000fe400078e0203 */
[----:B------:R-:W-:-:S03]  /*02f0*/  IMAD.MOV.U32 R5, RZ, RZ, RZ ;  /* 0x000000ffff057224 */ /* 0x000fc600078e00ff */
[----:B------:R-:W-:-:S13]  /*0300*/  ISETP.GE.U32.AND P0, PT, R3, R0, PT ;  /* 0x000000000300720c */ /* 0x000fda0003f06070 */
[----:B------:R-:W-:Y:S02]  /*0310*/  @P0 IADD3 R3, PT, PT, -R0, R3, RZ ;  /* 0x0000000300030210 */ /* 0x000fe40007ffe1ff */
[----:B------:R-:W-:Y:S02]  /*0320*/  @P0 IADD3 R4, PT, PT, R4, 0x1, RZ ;  /* 0x0000000104040810 */ /* 0x000fe40007ffe0ff */
[----:B------:R-:W-:-:S13]  /*0330*/  ISETP.GE.U32.AND P1, PT, R3, R0, PT ;  /* 0x000000000300720c */ /* 0x000fda0003f26070 */
[----:B------:R-:W-:Y:S02]  /*0340*/  @P1 IADD3 R4, PT, PT, R4, 0x1, RZ ;  /* 0x0000000104041810 */ /* 0x000fe40007ffe0ff */
[----:B------:R-:W-:Y:S01]  /*0350*/  @!P2 LOP3.LUT R4, RZ, R0, RZ, 0x33, !PT ;  /* 0x00000000ff04a212 */ /* 0x000fe200078e33ff */
[----:B------:R-:W-:Y:S06]  /*0360*/  BRA `(.L_x_179) ;  /* 0x0000000000107947 */ /* 0x000fec0003800000 */
.L_x_178:
[----:B------:R-:W-:-:S07]  /*0370*/  MOV R4, 0x390 ;  /* 0x0000039000047802 */ /* 0x000fce0000000f00 */
[----:B------:R-:W-:Y:S05]  /*0380*/  CALL.REL.NOINC `($__internal_15_$__cuda_sm20_div_u64) ;  /* 0x0000002800ec7944 */ /* 0x000fea0003c00000 */
[----:B------:R-:W-:Y:S02]  /*0390*/  MOV R4, R3 ;  /* 0x0000000300047202 */ /* 0x000fe40000000f00 */
[----:B------:R-:W-:-:S07]  /*03a0*/  MOV R5, R6 ;  /* 0x0000000600057202 */ /* 0x000fce0000000f00 */
.L_x_179:
[----:B------:R-:W-:Y:S05]  /*03b0*/  BSYNC.RECONVERGENT B0 ;  /* 0x0000000000007941 */ /* 0x000fea0003800200 */
.L_x_177:
        /* <DEDUP_REMOVED lines=23> */
[----:B------:R-:W-:Y:S01]  /*0530*/  ISETP.GE.U32.AND.EX P0, PT, R6, RZ, PT, P0 ;  /* 0x000000ff0600720c */ /* 0x000fe20003f06100 */
[----:B------:R-:W-:-:S02]  /*0540*/  UIADD3 UR6, UP0, UPT, UR6, UR8, URZ ;  /* 0x0000000806067290 */ /* 0x000fc4000ff1e0ff */
[----:B------:R-:W-:Y:S01]  /*0550*/  MOV R6, UR8 ;  /* 0x0000000800067c02 */ /* 0x000fe20008000f00 */
[----:B------:R-:W-:Y:S02]  /*0560*/  UIADD3 UR4, UP1, UPT, UR4, UR10, URZ ;  /* 0x0000000a04047290 */ /* 0x000fe4000ff3e0ff */
[----:B------:R-:W-:Y:S01]  /*0570*/  IMAD.U32 R8, RZ, RZ, UR10 ;  /* 0x0000000aff087e24 */ /* 0x000fe2000f8e00ff */
[----:B------:R-:W-:Y:S02]  /*0580*/  UIADD3.X UR7, UPT, UPT, UR7, UR9, URZ, UP0, !UPT ;  /* 0x0000000907077290 */ /* 0x000fe400087fe4ff */
[----:B------:R-:W-:Y:S01]  /*0590*/  MOV R7, UR9 ;  /* 0x0000000900077c02 */ /* 0x000fe20008000f00 */
[----:B------:R-:W-:Y:S02]  /*05a0*/  UIADD3.X UR5, UPT, UPT, UR5, UR11, URZ, UP1, !UPT ;  /* 0x0000000b05057290 */ /* 0x000fe40008ffe4ff */
[----:B------:R-:W-:Y:S02]  /*05b0*/  MOV R9, UR11 ;  /* 0x0000000b00097c02 */ /* 0x000fe40008000f00 */
[----:B------:R-:W-:-:S02]  /*05c0*/  MOV R10, UR6 ;  /* 0x00000006000a7c02 */ /* 0x000fc40008000f00 */
[----:B------:R-:W-:Y:S01]  /*05d0*/  MOV R12, UR4 ;  /* 0x00000004000c7c02 */ /* 0x000fe20008000f00 */
[----:B------:R-:W-:Y:S01]  /*05e0*/  IMAD.U32 R13, RZ, RZ, UR5 ;  /* 0x00000005ff0d7e24 */ /* 0x000fe2000f8e00ff */
[----:B------:R-:W-:Y:S02]  /*05f0*/  MOV R11, UR7 ;  /* 0x00000007000b7c02 */ /* 0x000fe40008000f00 */
[----:B------:R-:W-:Y:S01]  /*0600*/  IADD3.X R5, PT, PT, ~R5, R3, RZ, P2, !PT ;  /* 0x0000000305057210 */ /* 0x000fe200017fe5ff */
[----:B------:R-:W-:Y:S06]  /*0610*/  @!P1 BRA `(.L_x_181) ;  /* 0x0000000000d09947 */ /* 0x000fec0003800000 */
[----:B------:R-:W-:Y:S01]  /*0620*/  IADD3 R16, PT, PT, R18, 0x1, RZ ;  /* 0x0000000112107810 */ /* 0x000fe20007ffe0ff */
[----:B------:R-:W-:-:S03]  /*0630*/  HFMA2 R14, -RZ, RZ, 0, 0 ;  /* 0x00000000ff0e7431 */ /* 0x000fc600000001ff */
[----:B------:R-:W-:-:S07]  /*0640*/  LOP3.LUT R16, R16, 0x3, RZ, 0xc0, !PT ;  /* 0x0000000310107812 */ /* 0x000fce00078ec0ff */
.L_x_182:
[----:B------:R-:W0:Y:S01]  /*0650*/  LDC.64 R24, c[0x0][0x390] ;  /* 0x0000e400ff187b82 */ /* 0x000e220000000a00 */
[----:B------:R-:W2:Y:S04]  /*0660*/  LDG.E.64 R30, desc[UR76][R10.64] ;  /* 0x0000004c0a1e7981 */ /* 0x000ea8000c1e1b00 */
[----:B------:R-:W2:Y:S03]  /*0670*/  LDG.E.64 R22, desc[UR76][R4.64] ;  /* 0x0000004c04167981 */ /* 0x000ea6000c1e1b00 */
[----:B------:R-:W1:Y:S01]  /*0680*/  LDC.64 R20, c[0x0][0x398] ;  /* 0x0000e600ff147b82 */ /* 0x000e620000000a00 */
[----:B------:R-:W3:Y:S04]  /*0690*/  LDG.E.64 R28, desc[UR76][R2.64] ;  /* 0x0000004c021c7981 */ /* 0x000ee8000c1e1b00 */
[----:B------:R-:W4:Y:S04]  /*06a0*/  LDG.E.64 R26, desc[UR76][R6.64] ;  /* 0x0000004c061a7981 */ /* 0x000f28000c1e1b00 */
[----:B0-----:R-:W3:Y:S04]  /*06b0*/  LDG.E.64 R24, desc[UR76][R24.64] ;  /* 0x0000004c18187981 */ /* 0x001ee8000c1e1b00 */
[----:B-1----:R-:W4:Y:S01]  /*06c0*/  LDG.E.64 R20, desc[UR76][R20.64] ;  /* 0x0000004c14147981 */ /* 0x002f22000c1e1b00 */
[----:B--2---:R-:W-:-:S04]  /*06d0*/  IMAD R33, R23, R30, RZ ;  /* 0x0000001e17217224 */ /* 0x004fc800078e02ff */
[----:B------:R-:W-:Y:S02]  /*06e0*/  IMAD R39, R31, R22, R33 ;  /* 0x000000161f277224 */ /* 0x000fe400078e0221 */
[-C--:B---3--:R-:W-:Y:S02]  /*06f0*/  IMAD R33, R29, R24.reuse, RZ ;  /* 0x000000181d217224 */ /* 0x088fe400078e02ff */
[----:B------:R-:W-:-:S04]  /*0700*/  IMAD.WIDE.U32 R34, R28, R24, RZ ;  /* 0x000000181c227225 */ /* 0x000fc800078e00ff */
[----:B------:R-:W-:Y:S02]  /*0710*/  IMAD R41, R28, R25, R33 ;  /* 0x000000191c297224 */ /* 0x000fe400078e0221 */
[----:B----4-:R-:W-:Y:S01]  /*0720*/  IMAD R37, R21, R26, RZ ;  /* 0x0000001a15257224 */ /* 0x010fe200078e02ff */
[----:B------:R-:W-:Y:S01]  /*0730*/  IADD3 R36, P2, PT, RZ, -R34, RZ ;  /* 0x80000022ff247210 */ /* 0x000fe20007f5e0ff */
[----:B------:R-:W-:Y:S01]  /*0740*/  IMAD.WIDE.U32 R32, R20, R26, RZ ;  /* 0x0000001a14207225 */ /* 0x000fe200078e00ff */
[----:B------:R-:W-:-:S03]  /*0750*/  IADD3 R34, PT, PT, R35, R41, RZ ;  /* 0x0000002923227210 */ /* 0x000fc60007ffe0ff */
[----:B------:R-:W-:Y:S02]  /*0760*/  IMAD R37, R27, R20, R37 ;  /* 0x000000141b257224 */ /* 0x000fe400078e0225 */
[----:B------:R-:W-:-:S03]  /*0770*/  IMAD.WIDE.U32 R18, R22, R30, RZ ;  /* 0x0000001e16127225 */ /* 0x000fc600078e00ff */
[----:B------:R-:W-:Y:S01]  /*0780*/  IADD3 R33, PT, PT, R33, R37, RZ ;  /* 0x0000002521217210 */ /* 0x000fe20007ffe0ff */
[----:B------:R-:W-:Y:S02]  /*0790*/  IMAD.X R37, RZ, RZ, ~R34, P2 ;  /* 0x000000ffff257224 */ /* 0x000fe400010e0e22 */
[----:B------:R-:W0:Y:S01]  /*07a0*/  LDC.64 R34, c[0x0][0x388] ;  /* 0x0000e200ff227b82 */ /* 0x000e220000000a00 */
[----:B------:R-:W-:Y:S02]  /*07b0*/  IADD3 R18, P1, PT, RZ, -R18, RZ ;  /* 0x80000012ff127210 */ /* 0x000fe40007f3e0ff */
[----:B------:R-:W-:Y:S02]  /*07c0*/  IADD3 R19, PT, PT, R19, R39, RZ ;  /* 0x0000002713137210 */ /* 0x000fe40007ffe0ff */
[----:B------:R-:W-:Y:S01]  /*07d0*/  IADD3 R32, P3, PT, RZ, -R32, RZ ;  /* 0x80000020ff207210 */ /* 0x000fe20007f7e0ff */
[----:B------:R-:W-:Y:S01]  /*07e0*/  IMAD R29, R29, R26, RZ ;  /* 0x0000001a1d1d7224 */ /* 0x000fe200078e02ff */
[----:B------:R-:W-:Y:S01]  /*07f0*/  IADD3.X R19, PT, PT, RZ, ~R19, RZ, P1, !PT ;  /* 0x80000013ff137210 */ /* 0x000fe20000ffe4ff */
[----:B------:R-:W-:Y:S01]  /*0800*/  IMAD R21, R21, R30, RZ ;  /* 0x0000001e15157224 */ /* 0x000fe200078e02ff */
[----:B------:R-:W-:Y:S01]  /*0810*/  IADD3.X R33, PT, PT, RZ, ~R33, RZ, P3, !PT ;  /* 0x80000021ff217210 */ /* 0x000fe20001ffe4ff */
[----:B------:R-:W-:-:S02]  /*0820*/  IMAD R23, R23, R24, RZ ;  /* 0x0000001817177224 */ /* 0x000fc400078e02ff */
[-C--:B------:R-:W-:Y:S02]  /*0830*/  IMAD R29, R27, R28.reuse, R29 ;  /* 0x0000001c1b1d7224 */ /* 0x080fe400078e021d */
[----:B------:R-:W-:-:S04]  /*0840*/  IMAD.WIDE.U32 R18, R26, R28, R18 ;  /* 0x0000001c1a127225 */ /* 0x000fc800078e0012 */
[-C--:B------:R-:W-:Y:S02]  /*0850*/  IMAD R21, R31, R20.reuse, R21 ;  /* 0x000000141f157224 */ /* 0x080fe400078e0215 */
[----:B------:R-:W-:Y:S01]  /*0860*/  IMAD.WIDE.U32 R36, R30, R20, R36 ;  /* 0x000000141e247225 */ /* 0x000fe200078e0024 */
[----:B------:R-:W-:-:S03]  /*0870*/  IADD3 R19, PT, PT, R19, R29, RZ ;  /* 0x0000001d13137210 */ /* 0x000fc60007ffe0ff */
[C---:B------:R-:W-:Y:S02]  /*0880*/  IMAD R23, R22.reuse, R25, R23 ;  /* 0x0000001916177224 */ /* 0x040fe400078e0217 */
[----:B------:R-:W-:Y:S01]  /*0890*/  IMAD.WIDE.U32 R32, R22, R24, R32 ;  /* 0x0000001816207225 */ /* 0x000fe200078e0020 */
[----:B------:R-:W-:Y:S02]  /*08a0*/  IADD3 R37, PT, PT, R37, R21, RZ ;  /* 0x0000001525257210 */ /* 0x000fe40007ffe0ff */
[----:B------:R-:W-:Y:S02]  /*08b0*/  IADD3 R16, P1, PT, R16, -0x1, RZ ;  /* 0xffffffff10107810 */ /* 0x000fe40007f3e0ff */
[----:B------:R-:W-:Y:S01]  /*08c0*/  IADD3 R33, PT, PT, R33, R23, RZ ;  /* 0x0000001721217210 */ /* 0x000fe20007ffe0ff */
[----:B0-----:R0:W-:Y:S01]  /*08d0*/  STG.E.64 desc[UR76][R34.64], R18 ;  /* 0x0000001222007986 */ /* 0x0011e2000c101b4c */
[----:B------:R-:W-:-:S03]  /*08e0*/  IADD3.X R14, PT, PT, R14, -0x1, RZ, P1, !PT ;  /* 0xffffffff0e0e7810 */ /* 0x000fc60000ffe4ff */
[----:B------:R0:W-:Y:S01]  /*08f0*/  STG.E.64 desc[UR76][R8.64], R36 ;  /* 0x0000002408007986 */ /* 0x0001e2000c101b4c */
[----:B------:R-:W-:-:S03]  /*0900*/  ISETP.NE.U32.AND P1, PT, R16, RZ, PT ;  /* 0x000000ff1000720c */ /* 0x000fc60003f25070 */
[----:B------:R0:W-:Y:S01]  /*0910*/  STG.E.64 desc[UR76][R12.64], R32 ;  /* 0x000000200c007986 */ /* 0x0001e2000c101b4c */
[----:B------:R-:W-:Y:S02]  /*0920*/  ISETP.NE.AND.EX P1, PT, R14, RZ, PT, P1 ;  /* 0x000000ff0e00720c */ /* 0x000fe40003f25310 */
[----:B------:R-:W-:-:S05]  /*0930*/  IADD3 R17, P2, PT, R0, R17, RZ ;  /* 0x0000001100117210 */ /* 0x000fca0007f5e0ff */
[----:B------:R-:W-:-:S06]  /*0940*/  IMAD.X R15, RZ, RZ, R15, P2 ;  /* 0x000000ffff0f7224 */ /* 0x000fcc00010e060f */
[----:B0-----:R-:W-:Y:S05]  /*0950*/  @P1 BRA `(.L_x_182) ;  /* 0xfffffffc003c1947 */ /* 0x001fea000383ffff */
.L_x_181:
[----:B------:R-:W-:Y:S05]  /*0960*/  BSYNC.RECONVERGENT B0 ;  /* 0x0000000000007941 */ /* 0x000fea0003800200 */
.L_x_180:
[----:B------:R-:W-:Y:S05]  /*0970*/  @!P0 EXIT ;  /* 0x000000000000894d */ /* 0x000fea0003800000 */
[----:B------:R-:W0:Y:S01]  /*0980*/  LDC.64 R18, c[0x0][0x388] ;  /* 0x0000e200ff127b82 */ /* 0x000e220000000a00 */
[----:B------:R-:W1:Y:S02]  /*0990*/  LDCU UR4, c[0x0][0x380] ;  /* 0x00007000ff0477ac */ /* 0x000e640008000800 */
.L_x_183:
[----:B------:R-:W2:Y:S01]  /*09a0*/  LDC.64 R20, c[0x0][0x390] ;  /* 0x0000e400ff147b82 */ /* 0x000ea20000000a00 */
[----:B------:R-:W3:Y:S04]  /*09b0*/  LDG.E.64 R28, desc[UR76][R10.64] ;  /* 0x0000004c0a1c7981 */ /* 0x000ee8000c1e1b00 */
[----:B------:R-:W3:Y:S03]  /*09c0*/  LDG.E.64 R30, desc[UR76][R4.64] ;  /* 0x0000004c041e7981 */ /* 0x000ee6000c1e1b00 */
[----:B------:R-:W4:Y:S01]  /*09d0*/  LDC.64 R22, c[0x0][0x398] ;  /* 0x0000e600ff167b82 */ /* 0x000f220000000a00 */
[----:B------:R-:W5:Y:S04]  /*09e0*/  LDG.E.64 R36, desc[UR76][R6.64] ;  /* 0x0000004c06247981 */ /* 0x000f68000c1e1b00 */
[----:B------:R-:W5:Y:S04]  /*09f0*/  LDG.E.64 R34, desc[UR76][R2.64] ;  /* 0x0000004c02227981 */ /* 0x000f68000c1e1b00 */
[----:B--2---:R-:W2:Y:S04]  /*0a00*/  LDG.E.64 R26, desc[UR76][R20.64] ;  /* 0x0000004c141a7981 */ /* 0x004ea8000c1e1b00 */
[----:B----4-:R-:W4:Y:S01]  /*0a10*/  LDG.E.64 R32, desc[UR76][R22.64] ;  /* 0x0000004c16207981 */ /* 0x010f22000c1e1b00 */
[----:B---3--:R-:W-:-:S02]  /*0a20*/  IMAD R39, R31, R28, RZ ;  /* 0x0000001c1f277224 */ /* 0x008fc400078e02ff */
[----:B------:R-:W-:-:S04]  /*0a30*/  IMAD.WIDE.U32 R24, R30, R28, RZ ;  /* 0x0000001c1e187225 */ /* 0x000fc800078e00ff */
[----:B------:R-:W-:-:S05]  /*0a40*/  IMAD R39, R29, R30, R39 ;  /* 0x0000001e1d277224 */ /* 0x000fca00078e0227 */
[----:B------:R-:W-:Y:S01]  /*0a50*/  IADD3 R25, PT, PT, R25, R39, RZ ;  /* 0x0000002719197210 */ /* 0x000fe20007ffe0ff */
[C---:B-----5:R-:W-:Y:S01]  /*0a60*/  IMAD R39, R35.reuse, R36, RZ ;  /* 0x0000002423277224 */ /* 0x060fe200078e02ff */
[----:B------:R-:W-:Y:S01]  /*0a70*/  IADD3 R24, P0, PT, RZ, -R24, RZ ;  /* 0x80000018ff187210 */ /* 0x000fe20007f1e0ff */
[----:B--2---:R-:W-:Y:S02]  /*0a80*/  IMAD R41, R35, R26, RZ ;  /* 0x0000001a23297224 */ /* 0x004fe400078e02ff */
[----:B------:R-:W-:Y:S01]  /*0a90*/  IMAD R35, R37, R34, R39 ;  /* 0x0000002225237224 */ /* 0x000fe200078e0227 */
[----:B------:R-:W-:Y:S01]  /*0aa0*/  IADD3.X R25, PT, PT, RZ, ~R25, RZ, P0, !PT ;  /* 0x80000019ff197210 */ /* 0x000fe200007fe4ff */
[C---:B------:R-:W-:Y:S02]  /*0ab0*/  IMAD R14, R34.reuse, R27, R41 ;  /* 0x0000001b220e7224 */ /* 0x040fe400078e0229 */
[----:B----4-:R-:W-:Y:S02]  /*0ac0*/  IMAD R39, R33, R36, RZ ;  /* 0x0000002421277224 */ /* 0x010fe400078e02ff */
[----:B------:R-:W-:-:S04]  /*0ad0*/  IMAD.WIDE.U32 R40, R34, R26, RZ ;  /* 0x0000001a22287225 */ /* 0x000fc800078e00ff */
[----:B------:R-:W-:Y:S02]  /*0ae0*/  IMAD R37, R37, R32, R39 ;  /* 0x0000002025257224 */ /* 0x000fe400078e0227 */
[----:B------:R-:W-:Y:S01]  /*0af0*/  IMAD.WIDE.U32 R38, R32, R36, RZ ;  /* 0x0000002420267225 */ /* 0x000fe200078e00ff */
[----:B------:R-:W-:-:S03]  /*0b00*/  IADD3 R14, PT, PT, R41, R14, RZ ;  /* 0x0000000e290e7210 */ /* 0x000fc60007ffe0ff */
[----:B------:R-:W-:Y:S01]  /*0b10*/  IMAD.WIDE.U32 R24, R36, R34, R24 ;  /* 0x0000002224187225 */ /* 0x000fe200078e0018 */
[----:B------:R-:W-:Y:S02]  /*0b20*/  IADD3 R36, P0, PT, RZ, -R40, RZ ;  /* 0x80000028ff247210 */ /* 0x000fe40007f1e0ff */
[----:B------:R-:W-:Y:S02]  /*0b30*/  IADD3 R38, P1, PT, RZ, -R38, RZ ;  /* 0x80000026ff267210 */ /* 0x000fe40007f3e0ff */
[----:B------:R-:W-:Y:S01]  /*0b40*/  IADD3 R39, PT, PT, R39, R37, RZ ;  /* 0x0000002527277210 */ /* 0x000fe20007ffe0ff */
[----:B------:R-:W-:Y:S01]  /*0b50*/  IMAD R33, R33, R28, RZ ;  /* 0x0000001c21217224 */ /* 0x000fe200078e02ff */
[----:B------:R-:W-:Y:S01]  /*0b60*/  IADD3.X R37, PT, PT, RZ, ~R14, RZ, P0, !PT ;  /* 0x8000000eff257210 */ /* 0x000fe200007fe4ff */
[----:B------:R-:W-:Y:S02]  /*0b70*/  IMAD R31, R31, R26, RZ ;  /* 0x0000001a1f1f7224 */ /* 0x000fe400078e02ff */
[----:B------:R-:W-:-:S02]  /*0b80*/  IMAD.X R39, RZ, RZ, ~R39, P1 ;  /* 0x000000ffff277224 */ /* 0x000fc400008e0e27 */
[-C--:B------:R-:W-:Y:S02]  /*0b90*/  IMAD R33, R29, R32.reuse, R33 ;  /* 0x000000201d217224 */ /* 0x080fe400078e0221 */
[----:B------:R-:W-:Y:S01]  /*0ba0*/  IMAD.WIDE.U32 R36, R28, R32, R36 ;  /* 0x000000201c247225 */ /* 0x000fe200078e0024 */
[----:B------:R-:W-:-:S03]  /*0bb0*/  IADD3 R25, PT, PT, R25, R35, RZ ;  /* 0x0000002319197210 */ /* 0x000fc60007ffe0ff */
[C---:B------:R-:W-:Y:S02]  /*0bc0*/  IMAD R31, R30.reuse, R27, R31 ;  /* 0x0000001b1e1f7224 */ /* 0x040fe400078e021f */
[----:B------:R-:W-:Y:S01]  /*0bd0*/  IMAD.WIDE.U32 R38, R30, R26, R38 ;  /* 0x0000001a1e267225 */ /* 0x000fe200078e0026 */
[----:B------:R-:W-:Y:S02]  /*0be0*/  IADD3 R41, PT, PT, R37, R33, RZ ;  /* 0x0000002125297210 */ /* 0x000fe40007ffe0ff */
[----:B------:R-:W-:Y:S02]  /*0bf0*/  MOV R40, R36 ;  /* 0x0000002400287202 */ /* 0x000fe40000000f00 */
[----:B------:R-:W-:Y:S01]  /*0c00*/  IADD3 R39, PT, PT, R39, R31, RZ ;  /* 0x0000001f27277210 */ /* 0x000fe20007ffe0ff */
[----:B0-----:R0:W-:Y:S04]  /*0c10*/  STG.E.64 desc[UR76][R18.64], R24 ;  /* 0x0000001812007986 */ /* 0x0011e8000c101b4c */
[----:B------:R2:W-:Y:S04]  /*0c20*/  STG.E.64 desc[UR76][R8.64], R40 ;  /* 0x0000002808007986 */ /* 0x0005e8000c101b4c */
[----:B------:R3:W-:Y:S04]  /*0c30*/  STG.E.64 desc[UR76][R12.64], R38 ;  /* 0x000000260c007986 */ /* 0x0007e8000c101b4c */
[----:B------:R-:W4:Y:S04]  /*0c40*/  LDG.E.64 R28, desc[UR76][R10.64] ;  /* 0x0000004c0a1c7981 */ /* 0x000f28000c1e1b00 */
[----:B------:R-:W4:Y:S04]  /*0c50*/  LDG.E.64 R30, desc[UR76][R4.64] ;  /* 0x0000004c041e7981 */ /* 0x000f28000c1e1b00 */
[----:B------:R-:W2:Y:S04]  /*0c60*/  LDG.E.64 R36, desc[UR76][R2.64] ;  /* 0x0000004c02247981 */ /* 0x000ea8000c1e1b00 */
[----:B------:R-:W2:Y:S04]  /*0c70*/  LDG.E.64 R26, desc[UR76][R20.64] ;  /* 0x0000004c141a7981 */ /* 0x000ea8000c1e1b00 */
[----:B------:R-:W3:Y:S04]  /*0c80*/  LDG.E.64 R34, desc[UR76][R6.64] ;  /* 0x0000004c06227981 */ /* 0x000ee8000c1e1b00 */
[----:B------:R-:W5:Y:S01]  /*0c90*/  LDG.E.64 R32, desc[UR76][R22.64] ;  /* 0x0000004c16207981 */ /* 0x000f62000c1e1b00 */
[----:B----4-:R-:W-:-:S02]  /*0ca0*/  IMAD R43, R31, R28, RZ ;  /* 0x0000001c1f2b7224 */ /* 0x010fc400078e02ff */
[----:B0-----:R-:W-:-:S04]  /*0cb0*/  IMAD.WIDE.U32 R24, R30, R28, RZ ;  /* 0x0000001c1e187225 */ /* 0x001fc800078e00ff */
[----:B------:R-:W-:Y:S01]  /*0cc0*/  IMAD R43, R29, R30, R43 ;  /* 0x0000001e1d2b7224 */ /* 0x000fe200078e022b */
[----:B------:R-:W-:Y:S01]  /*0cd0*/  IADD3 R24, P0, PT, RZ, -R24, RZ ;  /* 0x80000018ff187210 */ /* 0x000fe20007f1e0ff */
[----:B--2---:R-:W-:-:S03]  /*0ce0*/  IMAD R41, R37, R26, RZ ;  /* 0x0000001a25297224 */ /* 0x004fc600078e02ff */
[----:B------:R-:W-:Y:S01]  /*0cf0*/  IADD3 R25, PT, PT, R25, R43, RZ ;  /* 0x0000002b19197210 */ /* 0x000fe20007ffe0ff */
[-C--:B---3--:R-:W-:Y:S02]  /*0d00*/  IMAD R39, R37, R34.reuse, RZ ;  /* 0x0000002225277224 */ /* 0x088fe400078e02ff */
[C---:B------:R-:W-:Y:S02]  /*0d10*/  IMAD R14, R36.reuse, R27, R41 ;  /* 0x0000001b240e7224 */ /* 0x040fe400078e0229 */
[----:B-----5:R-:W-:Y:S02]  /*0d20*/  IMAD R43, R33, R34, RZ ;  /* 0x00000022212b7224 */ /* 0x020fe400078e02ff */
[----:B------:R-:W-:Y:S02]  /*0d30*/  IMAD.X R25, RZ, RZ, ~R25, P0 ;  /* 0x000000ffff197224 */ /* 0x000fe400000e0e19 */
[----:B------:R-:W-:Y:S02]  /*0d40*/  IMAD R37, R35, R36, R39 ;  /* 0x0000002423257224 */ /* 0x000fe400078e0227 */
[----:B------:R-:W-:-:S04]  /*0d50*/  IMAD.WIDE.U32 R40, R36, R26, RZ ;  /* 0x0000001a24287225 */ /* 0x000fc800078e00ff */
[----:B------:R-:W-:Y:S02]  /*0d60*/  IMAD R43, R35, R32, R43 ;  /* 0x00000020232b7224 */ /* 0x000fe400078e022b */
[----:B------:R-:W-:Y:S01]  /*0d70*/  IMAD.WIDE.U32 R38, R32, R34, RZ ;  /* 0x0000002220267225 */ /* 0x000fe200078e00ff */
[----:B------:R-:W-:-:S03]  /*0d80*/  IADD3 R14, PT, PT, R41, R14, RZ ;  /* 0x0000000e290e7210 */ /* 0x000fc60007ffe0ff */
[----:B------:R-:W-:Y:S01]  /*0d90*/  IMAD.WIDE.U32 R24, R34, R36, R24 ;  /* 0x0000002422187225 */ /* 0x000fe200078e0018 */
[----:B------:R-:W-:Y:S02]  /*0da0*/  IADD3 R34, P0, PT, RZ, -R40, RZ ;  /* 0x80000028ff227210 */ /* 0x000fe40007f1e0ff */
[----:B------:R-:W-:Y:S02]  /*0db0*/  IADD3 R38, P1, PT, RZ, -R38, RZ ;  /* 0x80000026ff267210 */ /* 0x000fe40007f3e0ff */
[----:B------:R-:W-:Y:S02]  /*0dc0*/  IADD3 R39, PT, PT, R39, R43, RZ ;  /* 0x0000002b27277210 */ /* 0x000fe40007ffe0ff */
[----:B------:R-:W-:Y:S01]  /*0dd0*/  IADD3.X R35, PT, PT, RZ, ~R14, RZ, P0, !PT ;  /* 0x8000000eff237210 */ /* 0x000fe200007fe4ff */
[----:B------:R-:W-:Y:S01]  /*0de0*/  IMAD R33, R33, R28, RZ ;  /* 0x0000001c21217224 */ /* 0x000fe200078e02ff */
[----:B------:R-:W-:Y:S01]  /*0df0*/  IADD3.X R39, PT, PT, RZ, ~R39, RZ, P1, !PT ;  /* 0x80000027ff277210 */ /* 0x000fe20000ffe4ff */
[----:B------:R-:W-:-:S02]  /*0e00*/  IMAD R31, R31, R26, RZ ;  /* 0x0000001a1f1f7224 */ /* 0x000fc400078e02ff */
[----:B------:R-:W-:Y:S01]  /*0e10*/  IMAD.WIDE.U32 R34, R28, R32, R34 ;  /* 0x000000201c227225 */ /* 0x000fe200078e0022 */
[----:B------:R-:W-:-:S03]  /*0e20*/  IADD3 R25, PT, PT, R25, R37, RZ ;  /* 0x0000002519197210 */ /* 0x000fc60007ffe0ff */
[----:B------:R-:W-:Y:S02]  /*0e30*/  IMAD R33, R29, R32, R33 ;  /* 0x000000201d217224 */ /* 0x000fe400078e0221 */
[C---:B------:R-:W-:Y:S02]  /*0e40*/  IMAD R31, R30.reuse, R27, R31 ;  /* 0x0000001b1e1f7224 */ /* 0x040fe400078e021f */
[----:B------:R-:W-:Y:S01]  /*0e50*/  IMAD.WIDE.U32 R38, R30, R26, R38 ;  /* 0x0000001a1e267225 */ /* 0x000fe200078e0026 */
[----:B------:R-:W-:-:S03]  /*0e60*/  MOV R40, R34 ;  /* 0x0000002200287202 */ /* 0x000fc60000000f00 */
[----:B------:R-:W-:Y:S01]  /*0e70*/  IMAD.IADD R41, R35, 0x1, R33 ;  /* 0x0000000123297824 */ /* 0x000fe200078e0221 */
[----:B------:R-:W-:Y:S01]  /*0e80*/  IADD3 R39, PT, PT, R39, R31, RZ ;  /* 0x0000001f27277210 */ /* 0x000fe20007ffe0ff */
[----:B------:R0:W-:Y:S04]  /*0e90*/  STG.E.64 desc[UR76][R18.64], R24 ;  /* 0x0000001812007986 */ /* 0x0001e8000c101b4c */
        /* <DEDUP_REMOVED lines=9> */
[----:B------:R-:W-:-:S04]  /*0f30*/  IMAD.WIDE.U32 R42, R30, R28, RZ ;  /* 0x0000001c1e2a7225 */ /* 0x000fc800078e00ff */
[----:B------:R-:W-:Y:S01]  /*0f40*/  IMAD R45, R29, R30, R45 ;  /* 0x0000001e1d2d7224 */ /* 0x000fe200078e022d */
[----:B0-----:R-:W-:Y:S01]  /*0f50*/  IADD3 R24, P0, PT, RZ, -R42, RZ ;  /* 0x8000002aff187210 */ /* 0x001fe20007f1e0ff */
[----:B--2---:R-:W-:-:S03]  /*0f60*/  IMAD R41, R37, R26, RZ ;  /* 0x0000001a25297224 */ /* 0x004fc600078e02ff */
[----:B------:R-:W-:Y:S01]  /*0f70*/  IADD3 R42, PT, PT, R43, R45, RZ ;  /* 0x0000002d2b2a7210 */ /* 0x000fe20007ffe0ff */
[-C--:B---3--:R-:W-:Y:S02]  /*0f80*/  IMAD R39, R37, R34.reuse, RZ ;  /* 0x0000002225277224 */ /* 0x088fe400078e02ff */
[C---:B------:R-:W-:Y:S02]  /*0f90*/  IMAD R14, R36.reuse, R27, R41 ;  /* 0x0000001b240e7224 */ /* 0x040fe400078e0229 */
[----:B-----5:R-:W-:Y:S01]  /*0fa0*/  IMAD R43, R33, R34, RZ ;  /* 0x00000022212b7224 */ /* 0x020fe200078e02ff */
[----:B------:R-:W-:Y:S01]  /*0fb0*/  IADD3.X R25, PT, PT, RZ, ~R42, RZ, P0, !PT ;  /* 0x8000002aff197210 */ /* 0x000fe200007fe4ff */
[----:B------:R-:W-:Y:S02]  /*0fc0*/  IMAD R37, R35, R36, R39 ;  /* 0x0000002423257224 */ /* 0x000fe400078e0227 */
[----:B------:R-:W-:-:S04]  /*0fd0*/  IMAD.WIDE.U32 R40, R36, R26, RZ ;  /* 0x0000001a24287225 */ /* 0x000fc800078e00ff */
[----:B------:R-:W-:Y:S02]  /*0fe0*/  IMAD R43, R35, R32, R43 ;  /* 0x00000020232b7224 */ /* 0x000fe400078e022b */
[----:B------:R-:W-:Y:S01]  /*0ff0*/  IMAD.WIDE.U32 R38, R32, R34, RZ ;  /* 0x0000002220267225 */ /* 0x000fe200078e00ff */
[----:B------:R-:W-:-:S03]  /*1000*/  IADD3 R14, PT, PT, R41, R14, RZ ;  /* 0x0000000e290e7210 */ /* 0x000fc60007ffe0ff */
[----:B------:R-:W-:Y:S01]  /*1010*/  IMAD.WIDE.U32 R24, R34, R36, R24 ;  /* 0x0000002422187225 */ /* 0x000fe200078e0018 */
[----:B------:R-:W-:Y:S02]  /*1020*/  IADD3 R34, P0, PT, RZ, -R40, RZ ;  /* 0x80000028ff227210 */ /* 0x000fe40007f1e0ff */
[----:B------:R-:W-:Y:S01]  /*1030*/  IADD3 R38, P1, PT, RZ, -R38, RZ ;  /* 0x80000026ff267210 */ /* 0x000fe20007f3e0ff */
[----:B------:R-:W-:Y:S01]  /*1040*/  IMAD.IADD R39, R39, 0x1, R43 ;  /* 0x0000000127277824 */ /* 0x000fe200078e022b */
[----:B------:R-:W-:Y:S01]  /*1050*/  IADD3.X R35, PT, PT, RZ, ~R14, RZ, P0, !PT ;  /* 0x8000000eff237210 */ /* 0x000fe200007fe4ff */
[----:B------:R-:W-:Y:S02]  /*1060*/  IMAD R33, R33, R28, RZ ;  /* 0x0000001c21217224 */ /* 0x000fe400078e02ff */
[----:B------:R-:W-:Y:S01]  /*1070*/  IMAD R31, R31, R26, RZ ;  /* 0x0000001a1f1f7224 */ /* 0x000fe200078e02ff */
[----:B------:R-:W-:Y:S01]  /*1080*/  IADD3.X R39, PT, PT, RZ, ~R39, RZ, P1, !PT ;  /* 0x80000027ff277210 */ /* 0x000fe20000ffe4ff */
[----:B------:R-:W-:-:S02]  /*1090*/  IMAD R29, R29, R32, R33 ;  /* 0x000000201d1d7224 */ /* 0x000fc400078e0221 */
[----:B------:R-:W-:Y:S01]  /*10a0*/  IMAD.WIDE.U32 R34, R28, R32, R34 ;  /* 0x000000201c227225 */ /* 0x000fe200078e0022 */
[----:B------:R-:W-:-:S03]  /*10b0*/  IADD3 R33, PT, PT, R25, R37, RZ ;  /* 0x0000002519217210 */ /* 0x000fc60007ffe0ff */
[C---:B------:R-:W-:Y:S02]  /*10c0*/  IMAD R31, R30.reuse, R27, R31 ;  /* 0x0000001b1e1f7224 */ /* 0x040fe400078e021f */
[----:B------:R-:W-:Y:S01]  /*10d0*/  IMAD.WIDE.U32 R38, R30, R26, R38 ;  /* 0x0000001a1e267225 */ /* 0x000fe200078e0026 */
[----:B------:R-:W-:-:S03]  /*10e0*/  IADD3 R35, PT, PT, R35, R29, RZ ;  /* 0x0000001d23237210 */ /* 0x000fc60007ffe0ff */
[----:B------:R-:W-:Y:S01]  /*10f0*/  IMAD.MOV.U32 R32, RZ, RZ, R24 ;  /* 0x000000ffff207224 */ /* 0x000fe200078e0018 */
[----:B------:R-:W-:-:S04]  /*1100*/  IADD3 R39, PT, PT, R39, R31, RZ ;  /* 0x0000001f27277210 */ /* 0x000fc80007ffe0ff */
[----:B------:R-:W-:Y:S04]  /*1110*/  STG.E.64 desc[UR76][R18.64], R32 ;  /* 0x0000002012007986 */ /* 0x000fe8000c101b4c */
[----:B------:R0:W-:Y:S04]  /*1120*/  STG.E.64 desc[UR76][R8.64], R34 ;  /* 0x0000002208007986 */ /* 0x0001e8000c101b4c */
[----:B------:R2:W-:Y:S04]  /*1130*/  STG.E.64 desc[UR76][R12.64], R38 ;  /* 0x000000260c007986 */ /* 0x0005e8000c101b4c */
[----:B------:R-:W3:Y:S04]  /*1140*/  LDG.E.64 R22, desc[UR76][R22.64] ;  /* 0x0000004c16167981 */ /* 0x000ee8000c1e1b00 */
[----:B------:R-:W3:Y:S04]  /*1150*/  LDG.E.64 R26, desc[UR76][R6.64] ;  /* 0x0000004c061a7981 */ /* 0x000ee8000c1e1b00 */
[----:B------:R-:W4:Y:S04]  /*1160*/  LDG.E.64 R24, desc[UR76][R10.64] ;  /* 0x0000004c0a187981 */ /* 0x000f28000c1e1b00 */
[----:B------:R-:W4:Y:S04]  /*1170*/  LDG.E.64 R28, desc[UR76][R4.64] ;  /* 0x0000004c041c7981 */ /* 0x000f28000c1e1b00 */
[----:B------:R-:W5:Y:S04]  /*1180*/  LDG.E.64 R20, desc[UR76][R20.64] ;  /* 0x0000004c14147981 */ /* 0x000f68000c1e1b00 */
[----:B------:R-:W5:Y:S01]  /*1190*/  LDG.E.64 R30, desc[UR76][R2.64] ;  /* 0x0000004c021e7981 */ /* 0x000f62000c1e1b00 */
[----:B---3--:R-:W-:-:S04]  /*11a0*/  IMAD R41, R23, R26, RZ ;  /* 0x0000001a17297224 */ /* 0x008fc800078e02ff */
[----:B------:R-:W-:Y:S02]  /*11b0*/  IMAD R43, R27, R22, R41 ;  /* 0x000000161b2b7224 */ /* 0x000fe400078e0229 */
[-C--:B----4-:R-:W-:Y:S02]  /*11c0*/  IMAD R37, R29, R24.reuse, RZ ;  /* 0x000000181d257224 */ /* 0x090fe400078e02ff */
[----:B0-----:R-:W-:-:S04]  /*11d0*/  IMAD.WIDE.U32 R34, R28, R24, RZ ;  /* 0x000000181c227225 */ /* 0x001fc800078e00ff */
[----:B-----5:R-:W-:Y:S02]  /*11e0*/  IMAD R41, R31, R20, RZ ;  /* 0x000000141f297224 */ /* 0x020fe400078e02ff */
[----:B--2---:R-:W-:Y:S02]  /*11f0*/  IMAD R39, R25, R28, R37 ;  /* 0x0000001c19277224 */ /* 0x004fe400078e0225 */
[----:B------:R-:W-:-:S04]  /*1200*/  IMAD.WIDE.U32 R36, R30, R20, RZ ;  /* 0x000000141e247225 */ /* 0x000fc800078e00ff */
[----:B------:R-:W-:Y:S02]  /*1210*/  IMAD R41, R30, R21, R41 ;  /* 0x000000151e297224 */ /* 0x000fe400078e0229 */
[----:B------:R-:W-:Y:S01]  /*1220*/  IMAD.WIDE.U32 R32, R22, R26, RZ ;  /* 0x0000001a16207225 */ /* 0x000fe200078e00ff */
[----:B------:R-:W-:Y:S02]  /*1230*/  IADD3 R34, P0, PT, RZ, -R34, RZ ;  /* 0x80000022ff227210 */ /* 0x000fe40007f1e0ff */
[----:B------:R-:W-:Y:S01]  /*1240*/  IADD3 R35, PT, PT, R35, R39, RZ ;  /* 0x0000002723237210 */ /* 0x000fe20007ffe0ff */
[----:B------:R-:W-:Y:S01]  /*1250*/  IMAD R39, R29, R20, RZ ;  /* 0x000000141d277224 */ /* 0x000fe200078e02ff */
[----:B------:R-:W-:Y:S02]  /*1260*/  IADD3 R36, P1, PT, RZ, -R36, RZ ;  /* 0x80000024ff247210 */ /* 0x000fe40007f3e0ff */
[----:B------:R-:W-:Y:S02]  /*1270*/  IADD3 R37, PT, PT, R37, R41, RZ ;  /* 0x0000002925257210 */ /* 0x000fe40007ffe0ff */
[----:B------:R-:W-:-:S02]  /*1280*/  IADD3 R32, P2, PT, RZ, -R32, RZ ;  /* 0x80000020ff207210 */ /* 0x000fc40007f5e0ff */
[----:B------:R-:W-:Y:S01]  /*1290*/  IADD3 R33, PT, PT, R33, R43, RZ ;  /* 0x0000002b21217210 */ /* 0x000fe20007ffe0ff */
[----:B------:R-:W-:Y:S01]  /*12a0*/  IMAD R29, R31, R26, RZ ;  /* 0x0000001a1f1d7224 */ /* 0x000fe200078e02ff */
[----:B------:R-:W-:Y:S01]  /*12b0*/  IADD3.X R35, PT, PT, RZ, ~R35, RZ, P0, !PT ;  /* 0x80000023ff237210 */ /* 0x000fe200007fe4ff */
[----:B------:R-:W-:Y:S01]  /*12c0*/  IMAD R14, R28, R21, R39 ;  /* 0x000000151c0e7224 */ /* 0x000fe200078e0227 */
[----:B------:R-:W-:Y:S01]  /*12d0*/  IADD3.X R33, PT, PT, RZ, ~R33, RZ, P2, !PT ;  /* 0x80000021ff217210 */ /* 0x000fe200017fe4ff */
[----:B------:R-:W-:Y:S02]  /*12e0*/  IMAD R21, R23, R24, RZ ;  /* 0x0000001817157224 */ /* 0x000fe400078e02ff */
[----:B------:R-:W-:Y:S02]  /*12f0*/  IMAD.X R37, RZ, RZ, ~R37, P1 ;  /* 0x000000ffff257224 */ /* 0x000fe400008e0e25 */
[-C--:B------:R-:W-:Y:S02]  /*1300*/  IMAD R29, R27, R30.reuse, R29 ;  /* 0x0000001e1b1d7224 */ /* 0x080fe400078e021d */
[----:B------:R-:W-:-:S04]  /*1310*/  IMAD.WIDE.U32 R34, R26, R30, R34 ;  /* 0x0000001e1a227225 */ /* 0x000fc800078e0022 */
[-C--:B------:R-:W-:Y:S02]  /*1320*/  IMAD R21, R25, R22.reuse, R21 ;  /* 0x0000001619157224 */ /* 0x080fe400078e0215 */
[----:B------:R-:W-:Y:S01]  /*1330*/  IMAD.WIDE.U32 R36, R24, R22, R36 ;  /* 0x0000001618247225 */ /* 0x000fe200078e0024 */
[----:B------:R-:W-:-:S03]  /*1340*/  IADD3 R35, PT, PT, R35, R29, RZ ;  /* 0x0000001d23237210 */ /* 0x000fc60007ffe0ff */
[----:B------:R-:W-:Y:S01]  /*1350*/  IMAD.WIDE.U32 R32, R28, R20, R32 ;  /* 0x000000141c207225 */ /* 0x000fe200078e0020 */
[----:B------:R-:W-:Y:S02]  /*1360*/  IADD3 R37, PT, PT, R37, R21, RZ ;  /* 0x0000001525257210 */ /* 0x000fe40007ffe0ff */
[C---:B------:R-:W-:Y:S02]  /*1370*/  LEA R17, P0, R0.reuse, R17, 0x2 ;  /* 0x0000001100117211 */ /* 0x040fe400078010ff */
[----:B------:R-:W-:Y:S01]  /*1380*/  IADD3 R33, PT, PT, R33, R14, RZ ;  /* 0x0000000e21217210 */ /* 0x000fe20007ffe0ff */
[----:B------:R2:W-:Y:S01]  /*1390*/  STG.E.64 desc[UR76][R18.64], R34 ;  /* 0x0000002212007986 */ /* 0x0005e2000c101b4c */
[----:B------:R-:W-:-:S03]  /*13a0*/  LEA.HI.X R15, R0, R15, RZ, 0x2, P0 ;  /* 0x0000000f000f7211 */ /* 0x000fc600000f14ff */
[----:B------:R2:W-:Y:S01]  /*13b0*/  STG.E.64 desc[UR76][R8.64], R36 ;  /* 0x0000002408007986 */ /* 0x0005e2000c101b4c */
[----:B-1----:R-:W-:-:S03]  /*13c0*/  ISETP.GE.U32.AND P0, PT, R17, UR4, PT ;  /* 0x0000000411007c0c */ /* 0x002fc6000bf06070 */
[----:B------:R2:W-:Y:S01]  /*13d0*/  STG.E.64 desc[UR76][R12.64], R32 ;  /* 0x000000200c007986 */ /* 0x0005e2000c101b4c */
[----:B------:R-:W-:-:S13]  /*13e0*/  ISETP.GE.AND.EX P0, PT, R15, UR71, PT, P0 ;  /* 0x000000470f007c0c */ /* 0x000fda000bf06300 */
[----:B--2---:R-:W-:Y:S05]  /*13f0*/  @!P0 BRA `(.L_x_183) ;  /* 0xfffffff400688947 */ /* 0x004fea000383ffff */
[----:B------:R-:W-:Y:S05]  /*1400*/  EXIT ;  /* 0x000000000000794d */ /* 0x000fea0003800000 */
.L_x_176:
        /* <DEDUP_REMOVED lines=67> */
.L_x_186:
[----:B------:R-:W-:Y:S01]  /*1840*/  MOV R5, R17 ;  /* 0x0000001100057202 */ /* 0x000fe20000000f00 */
[----:B------:R-:W-:Y:S01]  /*1850*/  IMAD.MOV.U32 R4, RZ, RZ, RZ ;  /* 0x000000ffff047224 */ /* 0x000fe200078e00ff */
[----:B------:R-:W-:-:S03]  /*1860*/  UIADD3 UR24, UPT, UPT, -UR70, URZ, URZ ;  /* 0x000000ff46187290 */ /* 0x000fc6000fffe1ff */
[----:B-1----:R-:W-:-:S05]  /*1870*/  IMAD.HI.U32 R4, R17, UR36, R4 ;  /* 0x0000002411047c27 */ /* 0x002fca000f8e0004 */
        /* <DEDUP_REMOVED lines=279> */
[----:B------:R-:W-:Y:S01]  /*29f0*/  MOV R7, R19 ;  /* 0x0000001300077202 */ /* 0x000fe20000000f00 */
[----:B------:R-:W1:Y:S09]  /*2a00*/  LDCU.64 UR26, c[0x0][0x5e8] ;  /* 0x0000bd00ff1a77ac */ /* 0x000e720008000a00 */
        /* <DEDUP_REMOVED lines=19> */
.L_x_185:
[----:B------:R-:W0:Y:S08]  /*2b40*/  LDC.64 R22, c[0x0][0x398] ;  /* 0x0000e600ff167b82 */ /* 0x000e300000000a00 */
[----:B------:R-:W1:Y:S08]  /*2b50*/  LDC.64 R6, c[0x0][0x390] ;  /* 0x0000e400ff067b82 */ /* 0x000e700000000a00 */
[----:B------:R-:W2:Y:S01]  /*2b60*/  LDC.64 R18, c[0x0][0x388] ;  /* 0x0000e200ff127b82 */ /* 0x000ea20000000a00 */
[----:B0-----:R-:W-:-:S03]  /*2b70*/  IMAD.WIDE.U32 R22, R5, 0x8, R22 ;  /* 0x0000000805167825 */ /* 0x001fc600078e0016 */
[----:B------:R-:W-:Y:S01]  /*2b80*/  IADD3 R26, P2, PT, R22, R16, RZ ;  /* 0x00000010161a7210 */ /* 0x000fe20007f5e0ff */
[----:B-1----:R-:W-:-:S03]  /*2b90*/  IMAD.WIDE.U32 R4, R4, 0x8, R6 ;  /* 0x0000000804047825 */ /* 0x002fc600078e0006 */
[----:B------:R-:W-:Y:S02]  /*2ba0*/  IADD3.X R27, PT, PT, R23, R14, RZ, P2, !PT ;  /* 0x0000000e171b7210 */ /* 0x000fe400017fe4ff */
[----:B------:R-:W-:Y:S01]  /*2bb0*/  IADD3 R8, P0, PT, R4, UR73, RZ ;  /* 0x0000004904087c10 */ /* 0x000fe2000ff1e0ff */
[----:B------:R-:W3:Y:S03]  /*2bc0*/  LDG.E.64 R12, desc[UR76][R4.64] ;  /* 0x0000004c040c7981 */ /* 0x000ee6000c1e1b00 */
[----:B------:R-:W-:Y:S01]  /*2bd0*/  IADD3.X R9, PT, PT, R5, UR72, RZ, P0, !PT ;  /* 0x0000004805097c10 */ /* 0x000fe200087fe4ff */
[----:B------:R-:W3:Y:S01]  /*2be0*/  LDG.E.64 R6, desc[UR76][R26.64] ;  /* 0x0000004c1a067981 */ /* 0x000ee2000c1e1b00 */
[----:B------:R-:W-:Y:S02]  /*2bf0*/  IADD3 R24, P0, PT, R8, UR73, RZ ;  /* 0x0000004908187c10 */ /* 0x000fe4000ff1e0ff */
[----:B------:R-:W-:Y:S01]  /*2c00*/  LEA R10, P2, -R2, R26, 0x3 ;  /* 0x0000001a020a7211 */ /* 0x000fe200078419ff */
[----:B------:R-:W4:Y:S01]  /*2c10*/  LDG.E.64 R22, desc[UR76][R22.64] ;  /* 0x0000004c16167981 */ /* 0x000f22000c1e1b00 */
[----:B------:R-:W-:-:S02]  /*2c20*/  IADD3.X R25, PT, PT, R9, UR72, RZ, P0, !PT ;  /* 0x0000004809197c10 */ /* 0x000fc400087fe4ff */
[----:B------:R-:W-:Y:S01]  /*2c30*/  IADD3.X R11, PT, PT, R27, ~R20, RZ, P2, !PT ;  /* 0x800000141b0b7210 */ /* 0x000fe200017fe4ff */
[----:B------:R-:W4:Y:S04]  /*2c40*/  LDG.E.64 R8, desc[UR76][R8.64] ;  /* 0x0000004c08087981 */ /* 0x000f28000c1e1b00 */
[----:B------:R-:W5:Y:S04]  /*2c50*/  LDG.E.64 R24, desc[UR76][R24.64] ;  /* 0x0000004c18187981 */ /* 0x000f68000c1e1b00 */
[----:B------:R-:W5:Y:S01]  /*2c60*/  LDG.E.64 R10, desc[UR76][R10.64] ;  /* 0x0000004c0a0a7981 */ /* 0x000f62000c1e1b00 */
[----:B--2---:R-:W-:-:S04]  /*2c70*/  IMAD.WIDE.U32 R18, R21, 0x8, R18 ;  /* 0x0000000815127825 */ /* 0x004fc800078e0012 */
[-C--:B---3--:R-:W-:Y:S02]  /*2c80*/  IMAD R5, R7, R12.reuse, RZ ;  /* 0x0000000c07057224 */ /* 0x088fe400078e02ff */
[----:B------:R-:W-:-:S04]  /*2c90*/  IMAD.WIDE.U32 R26, R6, R12, RZ ;  /* 0x0000000c061a7225 */ /* 0x000fc800078e00ff */
[----:B------:R-:W-:Y:S01]  /*2ca0*/  IMAD R29, R6, R13, R5 ;  /* 0x0000000d061d7224 */ /* 0x000fe200078e0205 */
[----:B------:R-:W-:Y:S01]  /*2cb0*/  IADD3 R26, P0, PT, RZ, -R26, RZ ;  /* 0x8000001aff1a7210 */ /* 0x000fe20007f1e0ff */
[-C--:B----4-:R-:W-:Y:S02]  /*2cc0*/  IMAD R31, R23, R8.reuse, RZ ;  /* 0x00000008171f7224 */ /* 0x090fe400078e02ff */
[----:B------:R-:W-:Y:S01]  /*2cd0*/  IMAD.WIDE.U32 R4, R22, R8, RZ ;  /* 0x0000000816047225 */ /* 0x000fe200078e00ff */
[----:B------:R-:W-:-:S03]  /*2ce0*/  IADD3 R27, PT, PT, R27, R29, RZ ;  /* 0x0000001d1b1b7210 */ /* 0x000fc60007ffe0ff */
[----:B------:R-:W-:Y:S01]  /*2cf0*/  IMAD R29, R9, R22, R31 ;  /* 0x00000016091d7224 */ /* 0x000fe200078e021f */
[----:B------:R-:W-:Y:S01]  /*2d00*/  IADD3.X R27, PT, PT, RZ, ~R27, RZ, P0, !PT ;  /* 0x8000001bff1b7210 */ /* 0x000fe200007fe4ff */
[----:B-----5:R-:W-:Y:S01]  /*2d10*/  IMAD R31, R23, R24, RZ ;  /* 0x00000018171f7224 */ /* 0x020fe200078e02ff */
[----:B------:R-:W-:Y:S01]  /*2d20*/  IADD3 R4, P2, PT, RZ, -R4, RZ ;  /* 0x80000004ff047210 */ /* 0x000fe20007f5e0ff */
[-C--:B------:R-:W-:Y:S01]  /*2d30*/  IMAD R23, R11, R24.reuse, RZ ;  /* 0x000000180b177224 */ /* 0x080fe200078e02ff */
[----:B------:R-:W-:Y:S01]  /*2d40*/  IADD3 R5, PT, PT, R5, R29, RZ ;  /* 0x0000001d05057210 */ /* 0x000fe20007ffe0ff */
[----:B------:R-:W-:-:S04]  /*2d50*/  IMAD.WIDE.U32 R28, R10, R24, RZ ;  /* 0x000000180a1c7225 */ /* 0x000fc800078e00ff */
[C---:B------:R-:W-:Y:S02]  /*2d60*/  IMAD R33, R25.reuse, R10, R23 ;  /* 0x0000000a19217224 */ /* 0x040fe400078e0217 */
[-C--:B------:R-:W-:Y:S02]  /*2d70*/  IMAD R31, R25, R22.reuse, R31 ;  /* 0x00000016191f7224 */ /* 0x080fe400078e021f */
[----:B------:R-:W-:Y:S01]  /*2d80*/  IMAD.WIDE.U32 R22, R24, R22, R26 ;  /* 0x0000001618167225 */ /* 0x000fe200078e001a */
[----:B------:R-:W-:Y:S02]  /*2d90*/  IADD3 R24, P0, PT, RZ, -R28, RZ ;  /* 0x8000001cff187210 */ /* 0x000fe40007f1e0ff */
[----:B------:R-:W-:Y:S01]  /*2da0*/  IADD3 R28, PT, PT, R29, R33, RZ ;  /* 0x000000211d1c7210 */ /* 0x000fe20007ffe0ff */
[----:B------:R-:W-:Y:S01]  /*2db0*/  IMAD R11, R11, R12, RZ ;  /* 0x0000000c0b0b7224 */ /* 0x000fe200078e02ff */
[----:B------:R-:W-:Y:S01]  /*2dc0*/  IADD3 R23, PT, PT, R23, R31, RZ ;  /* 0x0000001f17177210 */ /* 0x000fe20007ffe0ff */
[----:B------:R-:W-:Y:S01]  /*2dd0*/  IMAD.X R5, RZ, RZ, ~R5, P2 ;  /* 0x000000ffff057224 */ /* 0x000fe200010e0e05 */
[----:B------:R-:W-:Y:S01]  /*2de0*/  IADD3.X R25, PT, PT, RZ, ~R28, RZ, P0, !PT ;  /* 0x8000001cff197210 */ /* 0x000fe200007fe4ff */
[----:B------:R-:W-:-:S02]  /*2df0*/  IMAD R7, R7, R8, RZ ;  /* 0x0000000807077224 */ /* 0x000fc400078e02ff */
[C---:B------:R-:W-:Y:S02]  /*2e00*/  IMAD R13, R10.reuse, R13, R11 ;  /* 0x0000000d0a0d7224 */ /* 0x040fe400078e020b */
[----:B------:R-:W-:Y:S01]  /*2e10*/  IMAD.WIDE.U32 R10, R10, R12, R4 ;  /* 0x0000000c0a0a7225 */ /* 0x000fe200078e0004 */
[----:B------:R-:W-:-:S03]  /*2e20*/  IADD3 R4, P0, PT, R18, UR75, RZ ;  /* 0x0000004b12047c10 */ /* 0x000fc6000ff1e0ff */
[-C--:B------:R-:W-:Y:S01]  /*2e30*/  IMAD R7, R9, R6.reuse, R7 ;  /* 0x0000000609077224 */ /* 0x080fe200078e0207 */
[----:B------:R-:W-:Y:S01]  /*2e40*/  IADD3.X R5, PT, PT, R19, UR74, RZ, P0, !PT ;  /* 0x0000004a13057c10 */ /* 0x000fe200087fe4ff */
[----:B------:R-:W-:Y:S01]  /*2e50*/  IMAD.WIDE.U32 R24, R8, R6, R24 ;  /* 0x0000000608187225 */ /* 0x000fe200078e0018 */
[----:B------:R-:W-:Y:S02]  /*2e60*/  IADD3 R6, P0, PT, R4, UR75, RZ ;  /* 0x0000004b04067c10 */ /* 0x000fe4000ff1e0ff */
[----:B------:R-:W-:Y:S02]  /*2e70*/  IADD3 R11, PT, PT, R11, R13, RZ ;  /* 0x0000000d0b0b7210 */ /* 0x000fe40007ffe0ff */
[----:B------:R-:W-:Y:S02]  /*2e80*/  IADD3 R25, PT, PT, R25, R7, RZ ;  /* 0x0000000719197210 */ /* 0x000fe40007ffe0ff */
[----:B------:R-:W-:Y:S02]  /*2e90*/  IADD3.X R7, PT, PT, R5, UR74, RZ, P0, !PT ;  /* 0x0000004a05077c10 */ /* 0x000fe400087fe4ff */
        /* <DEDUP_REMOVED lines=9> */
.L_x_184:
[----:B------:R-:W-:Y:S05]  /*2f30*/  EXIT ;  /* 0x000000000000794d */ /* 0x000fea0003800000 */
        .weak           $__internal_15_$__cuda_sm20_div_u64
        .type           $__internal_15_$__cuda_sm20_div_u64,@function
        .size           $__internal_15_$__cuda_sm20_div_u64,(.L_x_275 - $__internal_15_$__cuda_sm20_div_u64)
$__internal_15_$__cuda_sm20_div_u64:
        /* <DEDUP_REMOVED lines=25> */
[----:B------:R-:W-:-:S03]  /*30d0*/  IMAD.HI.U32 R8, R9, R13, RZ ;  /* 0x0000000d09087227 */ /* 0x000fc600078e00ff */
[----:B------:R-:W-:-:S05]  /*30e0*/  IADD3.X R6, PT, PT, RZ, ~R6, RZ, P0, !PT ;  /* 0x80000006ff067210 */ /* 0x000fca00007fe4ff */
[----:B------:R-:W-:-:S04]  /*30f0*/  IMAD.WIDE.U32 R8, P0, R9, R6, R8 ;  /* 0x0000000609087225 */ /* 0x000fc80007800008 */
[C---:B------:R-:W-:Y:S02]  /*3100*/  IMAD R7, R11.reuse, R6, RZ ;  /* 0x000000060b077224 */ /* 0x040fe400078e02ff */
[----:B------:R-:W-:-:S04]  /*3110*/  IMAD.HI.U32 R8, P1, R11, R13, R8 ;  /* 0x0000000d0b087227 */ /* 0x000fc80007820008 */
[----:B------:R-:W-:Y:S01]  /*3120*/  IMAD.HI.U32 R6, R11, R6, RZ ;  /* 0x000000060b067227 */ /* 0x000fe200078e00ff */
[----:B------:R-:W-:-:S03]  /*3130*/  IADD3 R8, P2, PT, R7, R8, RZ ;  /* 0x0000000807087210 */ /* 0x000fc60007f5e0ff */
[----:B------:R-:W-:Y:S01]  /*3140*/  IMAD.MOV.U32 R7, RZ, RZ, RZ ;  /* 0x000000ffff077224 */ /* 0x000fe200078e00ff */
        /* <DEDUP_REMOVED lines=24> */
[----:B------:R-:W-:-:S02]  /*32d0*/  ISETP.GE.U32.AND P0, PT, R3, R0, PT ;  /* 0x000000000300720c */ /* 0x000fc40003f06070 */
[----:B------:R-:W-:Y:S02]  /*32e0*/  IADD3 R3, P2, PT, R8, 0x1, RZ ;  /* 0x0000000108037810 */ /* 0x000fe40007f5e0ff */
[----:B------:R-:W-:Y:S02]  /*32f0*/  ISETP.NE.U32.AND P1, PT, R0, RZ, PT ;  /* 0x000000ff0000720c */ /* 0x000fe40003f25070 */
[----:B------:R-:W-:Y:S01]  /*3300*/  ISETP.GE.U32.AND.EX P0, PT, R5, RZ, PT, P0 ;  /* 0x000000ff0500720c */ /* 0x000fe20003f06100 */
[----:B------:R-:W-:Y:S01]  /*3310*/  HFMA2 R5, -RZ, RZ, 0, 0 ;  /* 0x00000000ff057431 */ /* 0x000fe200000001ff */
[----:B------:R-:W-:Y:S02]  /*3320*/  IADD3.X R6, PT, PT, RZ, R11, RZ, P2, !PT ;  /* 0x0000000bff067210 */ /* 0x000fe400017fe4ff */
[----:B------:R-:W-:Y:S02]  /*3330*/  ISETP.NE.AND.EX P1, PT, RZ, RZ, PT, P1 ;  /* 0x000000ffff00720c */ /* 0x000fe40003f25310 */
[----:B------:R-:W-:-:S02]  /*3340*/  SEL R3, R3, R8, P0 ;  /* 0x0000000803037207 */ /* 0x000fc40000000000 */
[----:B------:R-:W-:Y:S02]  /*3350*/  SEL R6, R6, R11, P0 ;  /* 0x0000000b06067207 */ /* 0x000fe40000000000 */
[----:B------:R-:W-:Y:S02]  /*3360*/  SEL R3, R3, 0xffffffff, P1 ;  /* 0xffffffff03037807 */ /* 0x000fe40000800000 */
[----:B------:R-:W-:Y:S01]  /*3370*/  SEL R6, R6, 0xffffffff, P1 ;  /* 0xffffffff06067807 */ /* 0x000fe20000800000 */
[----:B------:R-:W-:Y:S06]  /*3380*/  RET.REL.NODEC R4 `(_ZN2at6native12cross_kernelIl16OffsetCalculatorILi3EjLb0EElEEviPT_PKS4_S7_T0_T1_S9_S9_) ;  /* 0xffffffcc041c7950 */ /* 0x000fec0003c3ffff */
.L_x_187:
        /* <DEDUP_REMOVED lines=15> */
.L_x_275:


//--------------------- .text._ZN2at6native12cross_kernelIi16OffsetCalculatorILi3EjLb0EEiEEviPT_PKS4_S7_T0_T1_S9_S9_ --------------------------
	.section	.text._ZN2at6native12cross_kernelIi16OffsetCalculatorILi3EjLb0EEiEEviPT_PKS4_S7_T0_T1_S9_S9_,"ax",@progbits
	.align	128
        .global         _ZN2at6native12cross_kernelIi16OffsetCalculatorILi3EjLb0EEiEEviPT_PKS4_S7_T0_T1_S9_S9_
        .type           _ZN2at6native12cross_kernelIi16OffsetCalculatorILi3EjLb0EEiEEviPT_PKS4_S7_T0_T1_S9_S9_,@function
        .size           _ZN2at6native12cross_kernelIi16OffsetCalculatorILi3EjLb0EEiEEviPT_PKS4_S7_T0_T1_S9_S9_,(.L_x_276 - _ZN2at6native12cross_kernelIi16OffsetCalculatorILi3EjLb0EEiEEviPT_PKS4_S7_T0_T1_S9_S9_)
        .other          _ZN2at6native12cross_kernelIi16OffsetCalculatorILi3EjLb0EEiEEviPT_PKS4_S7_T0_T1_S9_S9_,@"STO_CUDA_ENTRY STV_DEFAULT"
_ZN2at6native12cross_kernelIi16OffsetCalculatorILi3EjLb0EEiEEviPT_PKS4_S7_T0_T1_S9_S9_:
.text._ZN2at6native12cross_kernelIi16OffsetCalculatorILi3EjLb0EEiEEviPT_PKS4_S7_T0_T1_S9_S9_:
        /* <DEDUP_REMOVED lines=55> */
.L_x_190:
[----:B------:R-:W-:-:S07]  /*0370*/  MOV R4, 0x390 ;  /* 0x0000039000047802 */ /* 0x000fce0000000f00 */
[----:B------:R-:W-:Y:S05]  /*0380*/  CALL.REL.NOINC `($__internal_16_$__cuda_sm20_div_u64) ;  /* 0x0000002000b47944 */ /* 0x000fea0003c00000 */
[----:B------:R-:W-:Y:S02]  /*0390*/  MOV R4, R3 ;  /* 0x0000000300047202 */ /* 0x000fe40000000f00 */
[----:B------:R-:W-:-:S07]  /*03a0*/  MOV R5, R6 ;  /* 0x0000000600057202 */ /* 0x000fce0000000f00 */
.L_x_191:
[----:B------:R-:W-:Y:S05]  /*03b0*/  BSYNC.RECONVERGENT B0 ;  /* 0x0000000000007941 */ /* 0x000fea0003800200 */
.L_x_189:
        /* <DEDUP_REMOVED lines=27> */
.L_x_194:
        /* <DEDUP_REMOVED lines=23> */
[----:B0-----:R1:W-:Y:S01]  /*06e0*/  STG.E desc[UR76][R8.64], R27 ;  /* 0x0000001b08007986 */ /* 0x0013e2000c10194c */
[-C--:B---3--:R-:W-:Y:S02]  /*06f0*/  IMAD R26, R18, R13.reuse, RZ ;  /* 0x0000000d121a7224 */ /* 0x088fe400078e02ff */
[----:B------:R-:W-:Y:S02]  /*0700*/  IMAD R29, R14, R13, -R24 ;  /* 0x0000000d0e1d7224 */ /* 0x000fe400078e0a18 */
[----:B------:R-:W-:-:S03]  /*0710*/  IMAD R25, R25, R10, -R26 ;  /* 0x0000000a19197224 */ /* 0x000fc600078e0a1a */
[----:B------:R1:W-:Y:S04]  /*0720*/  STG.E desc[UR76][R2.64], R29 ;  /* 0x0000001d02007986 */ /* 0x0003e8000c10194c */
[----:B------:R1:W-:Y:S01]  /*0730*/  STG.E desc[UR76][R6.64], R25 ;  /* 0x0000001906007986 */ /* 0x0003e2000c10194c */
[----:B------:R-:W-:Y:S05]  /*0740*/  @P1 BRA `(.L_x_194) ;  /* 0xfffffffc00881947 */ /* 0x000fea000383ffff */
.L_x_193:
[----:B------:R-:W-:Y:S05]  /*0750*/  BSYNC.RECONVERGENT B0 ;  /* 0x0000000000007941 */ /* 0x000fea0003800200 */
.L_x_192:
[----:B------:R-:W-:Y:S05]  /*0760*/  @!P0 EXIT ;  /* 0x000000000000894d */ /* 0x000fea0003800000 */
[----:B------:R-:W0:Y:S01]  /*0770*/  LDC.64 R10, c[0x0][0x398] ;  /* 0x0000e600ff0a7b82 */ /* 0x000e220000000a00 */
[----:B------:R-:W2:Y:S07]  /*0780*/  LDCU UR10, c[0x0][0x380] ;  /* 0x00007000ff0a77ac */ /* 0x000eae0008000800 */
[----:B------:R-:W3:Y:S08]  /*0790*/  LDC.64 R12, c[0x0][0x390] ;  /* 0x0000e400ff0c7b82 */ /* 0x000ef00000000a00 */
[----:B-1----:R-:W1:Y:S02]  /*07a0*/  LDC.64 R8, c[0x0][0x388] ;  /* 0x0000e200ff087b82 */ /* 0x002e640000000a00 */
.L_x_195:
        /* <DEDUP_REMOVED lines=24> */
[----:B-1----:R0:W-:Y:S04]  /*0930*/  STG.E desc[UR76][R8.64], R25 ;  /* 0x0000001908007986 */ /* 0x0021e8000c10194c */
[----:B------:R1:W-:Y:S04]  /*0940*/  STG.E desc[UR76][R2.64], R27 ;  /* 0x0000001b02007986 */ /* 0x0003e8000c10194c */
[----:B------:R2:W-:Y:S04]  /*0950*/  STG.E desc[UR76][R6.64], R23 ;  /* 0x0000001706007986 */ /* 0x0005e8000c10194c */
[----:B------:R3:W4:Y:S04]  /*0960*/  LDG.E R16, desc[UR76][R16.64] ;  /* 0x0000004c10107981 */ /* 0x000728000c1e1900 */
[----:B------:R-:W4:Y:S04]  /*0970*/  LDG.E R29, desc[UR76][R4.64] ;  /* 0x0000004c041d7981 */ /* 0x000f28000c1e1900 */
[----:B------:R-:W5:Y:S04]  /*0980*/  LDG.E R15, desc[UR76][R14.64] ;  /* 0x0000004c0e0f7981 */ /* 0x000f68000c1e1900 */
[----:B------:R-:W5:Y:S04]  /*0990*/  LDG.E R24, desc[UR76][R12.64] ;  /* 0x0000004c0c187981 */ /* 0x000f68000c1e1900 */
[----:B------:R0:W2:Y:S04]  /*09a0*/  LDG.E R18, desc[UR76][R18.64] ;  /* 0x0000004c12127981 */ /* 0x0000a8000c1e1900 */
[----:B------:R-:W1:Y:S01]  /*09b0*/  LDG.E R22, desc[UR76][R10.64] ;  /* 0x0000004c0a167981 */ /* 0x000e62000c1e1900 */
        /* <DEDUP_REMOVED lines=11> */
[----:B------:R0:W-:Y:S04]  /*0a70*/  STG.E desc[UR76][R8.64], R25 ;  /* 0x0000001908007986 */ /* 0x0001e8000c10194c */
[----:B------:R1:W-:Y:S04]  /*0a80*/  STG.E desc[UR76][R2.64], R23 ;  /* 0x0000001702007986 */ /* 0x0003e8000c10194c */
[----:B------:R2:W-:Y:S04]  /*0a90*/  STG.E desc[UR76][R6.64], R27 ;  /* 0x0000001b06007986 */ /* 0x0005e8000c10194c */
[----:B------:R-:W3:Y:S04]  /*0aa0*/  LDG.E R18, desc[UR76][R18.64] ;  /* 0x0000004c12127981 */ /* 0x000ee8000c1e1900 */
[----:B------:R-:W3:Y:S04]  /*0ab0*/  LDG.E R29, desc[UR76][R4.64] ;  /* 0x0000004c041d7981 */ /* 0x000ee8000c1e1900 */
[----:B------:R-:W4:Y:S04]  /*0ac0*/  LDG.E R15, desc[UR76][R14.64] ;  /* 0x0000004c0e0f7981 */ /* 0x000f28000c1e1900 */
[----:B------:R-:W4:Y:S04]  /*0ad0*/  LDG.E R22, desc[UR76][R12.64] ;  /* 0x0000004c0c167981 */ /* 0x000f28000c1e1900 */
[----:B------:R-:W1:Y:S04]  /*0ae0*/  LDG.E R16, desc[UR76][R16.64] ;  /* 0x0000004c10107981 */ /* 0x000e68000c1e1900 */
[----:B0-----:R-:W5:Y:S01]  /*0af0*/  LDG.E R25, desc[UR76][R10.64] ;  /* 0x0000004c0a197981 */ /* 0x001f62000c1e1900 */
        /* <DEDUP_REMOVED lines=9> */
[----:B------:R0:W-:Y:S04]  /*0b90*/  STG.E desc[UR76][R8.64], R23 ;  /* 0x0000001708007986 */ /* 0x0001e8000c10194c */
[----:B------:R1:W-:Y:S04]  /*0ba0*/  STG.E desc[UR76][R2.64], R25 ;  /* 0x0000001902007986 */ /* 0x0003e8000c10194c */
[----:B------:R4:W-:Y:S04]  /*0bb0*/  STG.E desc[UR76][R6.64], R29 ;  /* 0x0000001d06007986 */ /* 0x0009e8000c10194c */
[----:B------:R-:W3:Y:S04]  /*0bc0*/  LDG.E R18, desc[UR76][R18.64] ;  /* 0x0000004c12127981 */ /* 0x000ee8000c1e1900 */
[----:B--2---:R-:W3:Y:S04]  /*0bd0*/  LDG.E R27, desc[UR76][R4.64] ;  /* 0x0000004c041b7981 */ /* 0x004ee8000c1e1900 */
[----:B------:R2:W5:Y:S04]  /*0be0*/  LDG.E R15, desc[UR76][R14.64] ;  /* 0x0000004c0e0f7981 */ /* 0x000568000c1e1900 */
[----:B------:R-:W5:Y:S04]  /*0bf0*/  LDG.E R24, desc[UR76][R12.64] ;  /* 0x0000004c0c187981 */ /* 0x000f68000c1e1900 */
[----:B------:R0:W4:Y:S04]  /*0c00*/  LDG.E R16, desc[UR76][R16.64] ;  /* 0x0000004c10107981 */ /* 0x000128000c1e1900 */
[----:B------:R-:W4:Y:S01]  /*0c10*/  LDG.E R22, desc[UR76][R10.64] ;  /* 0x0000004c0a167981 */ /* 0x000f22000c1e1900 */
        /* <DEDUP_REMOVED lines=12> */
[----:B------:R4:W-:Y:S04]  /*0ce0*/  STG.E desc[UR76][R8.64], R23 ;  /* 0x0000001708007986 */ /* 0x0009e8000c10194c */
[----:B------:R4:W-:Y:S04]  /*0cf0*/  STG.E desc[UR76][R2.64], R25 ;  /* 0x0000001902007986 */ /* 0x0009e8000c10194c */
[----:B------:R4:W-:Y:S01]  /*0d00*/  STG.E desc[UR76][R6.64], R27 ;  /* 0x0000001b06007986 */ /* 0x0009e2000c10194c */
[----:B------:R-:W-:Y:S05]  /*0d10*/  @!P0 BRA `(.L_x_195) ;  /* 0xfffffff800a48947 */ /* 0x000fea000383ffff */
[----:B------:R-:W-:Y:S05]  /*0d20*/  EXIT ;  /* 0x000000000000794d */ /* 0x000fea0003800000 */
.L_x_188:
        /* <DEDUP_REMOVED lines=67> */
.L_x_198:
        /* <DEDUP_REMOVED lines=303> */
.L_x_197:
        /* <DEDUP_REMOVED lines=27> */
[----:B------:R1:W-:Y:S04]  /*2600*/  STG.E desc[UR76][R28.64], R23 ;  /* 0x000000171c007986 */ /* 0x0003e8000c10194c */
[----:B------:R1:W-:Y:S04]  /*2610*/  STG.E desc[UR76][R26.64], R11 ;  /* 0x0000000b1a007986 */ /* 0x0003e8000c10194c */
[----:B------:R1:W-:Y:S01]  /*2620*/  STG.E desc[UR76][R8.64], R13 ;  /* 0x0000000d08007986 */ /* 0x0003e2000c10194c */
[----:B------:R-:W-:Y:S05]  /*2630*/  @!P0 BRA `(.L_x_198) ;  /* 0xffffffe800c88947 */ /* 0x000fea000383ffff */
[----:B------:R-:W-:Y:S05]  /*2640*/  BSYNC.RECONVERGENT B0 ;  /* 0x0000000000007941 */ /* 0x000fea0003800200 */
.L_x_196:
[----:B------:R-:W-:Y:S05]  /*2650*/  EXIT ;  /* 0x000000000000794d */ /* 0x000fea0003800000 */
        .weak           $__internal_16_$__cuda_sm20_div_u64
        .type           $__internal_16_$__cuda_sm20_div_u64,@function
        .size           $__internal_16_$__cuda_sm20_div_u64,(.L_x_276 - $__internal_16_$__cuda_sm20_div_u64)
$__internal_16_$__cuda_sm20_div_u64:
        /* <DEDUP_REMOVED lines=68> */
[----:B------:R-:W-:Y:S06]  /*2aa0*/  RET.REL.NODEC R4 `(_ZN2at6native12cross_kernelIi16OffsetCalculatorILi3EjLb0EEiEEviPT_PKS4_S7_T0_T1_S9_S9_) ;  /* 0xffffffd404547950 */ /* 0x000fec0003c3ffff */
.L_x_199:
        /* <DEDUP_REMOVED lines=13> */
.L_x_276:


//--------------------- .text._ZN2at6native12cross_kernelIi16OffsetCalculatorILi3EjLb0EElEEviPT_PKS4_S7_T0_T1_S9_S9_ --------------------------
	.section	.text._ZN2at6native12cross_kernelIi16OffsetCalculatorILi3EjLb0EElEEviPT_PKS4_S7_T0_T1_S9_S9_,"ax",@progbits
	.align	128
        .global         _ZN2at6native12cross_kernelIi16OffsetCalculatorILi3EjLb0EElEEviPT_PKS4_S7_T0_T1_S9_S9_
        .type           _ZN2at6native12cross_kernelIi16OffsetCalculatorILi3EjLb0EElEEviPT_PKS4_S7_T0_T1_S9_S9_,@function
        .size           _ZN2at6native12cross_kernelIi16OffsetCalculatorILi3EjLb0EElEEviPT_PKS4_S7_T0_T1_S9_S9_,(.L_x_277 - _ZN2at6native12cross_kernelIi16OffsetCalculatorILi3EjLb0EElEEviPT_PKS4_S7_T0_T1_S9_S9_)
        .other          _ZN2at6native12cross_kernelIi16OffsetCalculatorILi3EjLb0EElEEviPT_PKS4_S7_T0_T1_S9_S9_,@"STO_CUDA_ENTRY STV_DEFAULT"
_ZN2at6native12cross_kernelIi16OffsetCalculatorILi3EjLb0EElEEviPT_PKS4_S7_T0_T1_S9_S9_:
.text._ZN2at6native12cross_kernelIi16OffsetCalculatorILi3EjLb0EElEEviPT_PKS4_S7_T0_T1_S9_S9_:
        /* <DEDUP_REMOVED lines=55> */
.L_x_202:
[----:B------:R-:W-:-:S07]  /*0370*/  MOV R4, 0x390 ;  /* 0x0000039000047802 */ /* 0x000fce0000000f00 */
[----:B------:R-:W-:Y:S05]  /*0380*/  CALL.REL.NOINC `($__internal_17_$__cuda_sm20_div_u64) ;  /* 0x00000020009c7944 */ /* 0x000fea0003c00000 */
[----:B------:R-:W-:Y:S02]  /*0390*/  MOV R6, R8 ;  /* 0x0000000800067202 */ /* 0x000fe40000000f00 */
[----:B------:R-:W-:-:S07]  /*03a0*/  MOV R7, R9 ;  /* 0x0000000900077202 */ /* 0x000fce0000000f00 */
.L_x_203:
[----:B------:R-:W-:Y:S05]  /*03b0*/  BSYNC.RECONVERGENT B0 ;  /* 0x0000000000007941 */ /* 0x000fea0003800200 */
.L_x_201:
        /* <DEDUP_REMOVED lines=42> */
.L_x_206:
        /* <DEDUP_REMOVED lines=24> */
.L_x_205:
[----:B------:R-:W-:Y:S05]  /*07e0*/  BSYNC.RECONVERGENT B0 ;  /* 0x0000000000007941 */ /* 0x000fea0003800200 */
.L_x_204:
[----:B------:R-:W-:Y:S05]  /*07f0*/  @!P0 EXIT ;  /* 0x000000000000894d */ /* 0x000fea0003800000 */
[----:B------:R-:W0:Y:S01]  /*0800*/  LDC.64 R20, c[0x0][0x398] ;  /* 0x0000e600ff147b82 */ /* 0x000e220000000a00 */
[----:B------:R-:W2:Y:S07]  /*0810*/  LDCU UR4, c[0x0][0x380] ;  /* 0x00007000ff0477ac */ /* 0x000eae0008000800 */
[----:B------:R-:W3:Y:S08]  /*0820*/  LDC.64 R22, c[0x0][0x390] ;  /* 0x0000e400ff167b82 */ /* 0x000ef00000000a00 */
[----:B-1----:R-:W1:Y:S02]  /*0830*/  LDC.64 R18, c[0x0][0x388] ;  /* 0x0000e200ff127b82 */ /* 0x002e640000000a00 */
.L_x_207:
[----:B----4-:R-:W4:Y:S04]  /*0840*/  LDG.E R29, desc[UR76][R10.64] ;  /* 0x0000004c0a1d7981 */ /* 0x010f28000c1e1900 */
[----:B------:R-:W4:Y:S04]  /*0850*/  LDG.E R4, desc[UR76][R16.64] ;  /* 0x0000004c10047981 */ /* 0x000f28000c1e1900 */
[----:B------:R-:W5:Y:S04]  /*0860*/  LDG.E R27, desc[UR76][R14.64] ;  /* 0x0000004c0e1b7981 */ /* 0x000f68000c1e1900 */
[----:B------:R-:W5:Y:S04]  /*0870*/  LDG.E R26, desc[UR76][R6.64] ;  /* 0x0000004c061a7981 */ /* 0x000f68000c1e1900 */
[----:B---3--:R-:W3:Y:S04]  /*0880*/  LDG.E R25, desc[UR76][R22.64] ;  /* 0x0000004c16197981 */ /* 0x008ee8000c1e1900 */
[----:B0-----:R-:W2:Y:S01]  /*0890*/  LDG.E R2, desc[UR76][R20.64] ;  /* 0x0000004c14027981 */ /* 0x001ea2000c1e1900 */
[----:B----4-:R-:W-:-:S04]  /*08a0*/  IMAD R24, R29, R4, RZ ;  /* 0x000000041d187224 */ /* 0x010fc800078e02ff */
[----:B-----5:R-:W-:Y:S02]  /*08b0*/  IMAD R24, R27, R26, -R24 ;  /* 0x0000001a1b187224 */ /* 0x020fe400078e0a18 */
[----:B---3--:R-:W-:-:S03]  /*08c0*/  IMAD R26, R26, R25, RZ ;  /* 0x000000191a1a7224 */ /* 0x008fc600078e02ff */
[----:B-1----:R0:W-:Y:S01]  /*08d0*/  STG.E desc[UR76][R18.64], R24 ;  /* 0x0000001812007986 */ /* 0x0021e2000c10194c */
[-C--:B--2---:R-:W-:Y:S02]  /*08e0*/  IMAD R28, R29, R2.reuse, -R26 ;  /* 0x000000021d1c7224 */ /* 0x084fe400078e0a1a */
[----:B------:R-:W-:-:S03]  /*08f0*/  IMAD R2, R27, R2, RZ ;  /* 0x000000021b027224 */ /* 0x000fc600078e02ff */
[----:B------:R-:W-:Y:S01]  /*0900*/  STG.E desc[UR76][R12.64], R28 ;  /* 0x0000001c0c007986 */ /* 0x000fe2000c10194c */
[----:B------:R-:W-:-:S05]  /*0910*/  IMAD R25, R4, R25, -R2 ;  /* 0x0000001904197224 */ /* 0x000fca00078e0a02 */
[----:B------:R1:W-:Y:S04]  /*0920*/  STG.E desc[UR76][R8.64], R25 ;  /* 0x0000001908007986 */ /* 0x0003e8000c10194c */
[----:B------:R-:W2:Y:S04]  /*0930*/  LDG.E R29, desc[UR76][R10.64] ;  /* 0x0000004c0a1d7981 */ /* 0x000ea8000c1e1900 */
[----:B------:R-:W2:Y:S04]  /*0940*/  LDG.E R4, desc[UR76][R16.64] ;  /* 0x0000004c10047981 */ /* 0x000ea8000c1e1900 */
[----:B------:R-:W3:Y:S04]  /*0950*/  LDG.E R27, desc[UR76][R14.64] ;  /* 0x0000004c0e1b7981 */ /* 0x000ee8000c1e1900 */
[----:B0-----:R-:W3:Y:S04]  /*0960*/  LDG.E R24, desc[UR76][R6.64] ;  /* 0x0000004c06187981 */ /* 0x001ee8000c1e1900 */
[----:B-1----:R-:W4:Y:S04]  /*0970*/  LDG.E R25, desc[UR76][R22.64] ;  /* 0x0000004c16197981 */ /* 0x002f28000c1e1900 */
[----:B------:R-:W5:Y:S01]  /*0980*/  LDG.E R2, desc[UR76][R20.64] ;  /* 0x0000004c14027981 */ /* 0x000f62000c1e1900 */
[----:B--2---:R-:W-:-:S04]  /*0990*/  IMAD R26, R29, R4, RZ ;  /* 0x000000041d1a7224 */ /* 0x004fc800078e02ff */
[----:B---3--:R-:W-:Y:S02]  /*09a0*/  IMAD R26, R27, R24, -R26 ;  /* 0x000000181b1a7224 */ /* 0x008fe400078e0a1a */
[----:B----4-:R-:W-:-:S03]  /*09b0*/  IMAD R24, R24, R25, RZ ;  /* 0x0000001918187224 */ /* 0x010fc600078e02ff */
[----:B------:R0:W-:Y:S01]  /*09c0*/  STG.E desc[UR76][R18.64], R26 ;  /* 0x0000001a12007986 */ /* 0x0001e2000c10194c */
[-C--:B-----5:R-:W-:Y:S02]  /*09d0*/  IMAD R28, R29, R2.reuse, -R24 ;  /* 0x000000021d1c7224 */ /* 0x0a0fe400078e0a18 */
        /* <DEDUP_REMOVED lines=25> */
[----:B------:R-:W-:-:S04]  /*0b70*/  LEA R5, P0, R0, R5, 0x2 ;  /* 0x0000000500057211 */ /* 0x000fc800078010ff */
[----:B------:R-:W-:Y:S02]  /*0b80*/  LEA.HI.X R3, R0, R3, RZ, 0x2, P0 ;  /* 0x0000000300037211 */ /* 0x000fe400000f14ff */
[----:B------:R-:W-:-:S04]  /*0b90*/  ISETP.GE.U32.AND P0, PT, R5, UR4, PT ;  /* 0x0000000405007c0c */ /* 0x000fc8000bf06070 */
[----:B------:R-:W-:Y:S01]  /*0ba0*/  ISETP.GE.AND.EX P0, PT, R3, UR71, PT, P0 ;  /* 0x0000004703007c0c */ /* 0x000fe2000bf06300 */
[----:B--2---:R-:W-:-:S04]  /*0bb0*/  IMAD R26, R29, R4, RZ ;  /* 0x000000041d1a7224 */ /* 0x004fc800078e02ff */
[----:B---3--:R-:W-:Y:S02]  /*0bc0*/  IMAD R26, R27, R24, -R26 ;  /* 0x000000181b1a7224 */ /* 0x008fe400078e0a1a */
[----:B----4-:R-:W-:-:S03]  /*0bd0*/  IMAD R24, R24, R25, RZ ;  /* 0x0000001918187224 */ /* 0x010fc600078e02ff */
[----:B------:R4:W-:Y:S01]  /*0be0*/  STG.E desc[UR76][R18.64], R26 ;  /* 0x0000001a12007986 */ /* 0x0009e2000c10194c */
[-C--:B-----5:R-:W-:Y:S02]  /*0bf0*/  IMAD R29, R29, R2.reuse, -R24 ;  /* 0x000000021d1d7224 */ /* 0x0a0fe400078e0a18 */
[----:B------:R-:W-:-:S03]  /*0c00*/  IMAD R2, R27, R2, RZ ;  /* 0x000000021b027224 */ /* 0x000fc600078e02ff */
[----:B------:R4:W-:Y:S01]  /*0c10*/  STG.E desc[UR76][R12.64], R29 ;  /* 0x0000001d0c007986 */ /* 0x0009e2000c10194c */
[----:B------:R-:W-:-:S05]  /*0c20*/  IMAD R25, R4, R25, -R2 ;  /* 0x0000001904197224 */ /* 0x000fca00078e0a02 */
[----:B------:R4:W-:Y:S01]  /*0c30*/  STG.E desc[UR76][R8.64], R25 ;  /* 0x0000001908007986 */ /* 0x0009e2000c10194c */
[----:B------:R-:W-:Y:S05]  /*0c40*/  @!P0 BRA `(.L_x_207) ;  /* 0xfffffff800fc8947 */ /* 0x000fea000383ffff */
[----:B------:R-:W-:Y:S05]  /*0c50*/  EXIT ;  /* 0x000000000000794d */ /* 0x000fea0003800000 */
.L_x_200:
        /* <DEDUP_REMOVED lines=68> */
.L_x_210:
        /* <DEDUP_REMOVED lines=303> */
.L_x_209:
        /* <DEDUP_REMOVED lines=38> */
.L_x_208:
[----:B------:R-:W-:Y:S05]  /*25f0*/  EXIT ;  /* 0x000000000000794d */ /* 0x000fea0003800000 */
        .weak           $__internal_17_$__cuda_sm20_div_u64
        .type           $__internal_17_$__cuda_sm20_div_u64,@function
        .size           $__internal_17_$__cuda_sm20_div_u64,(.L_x_277 - $__internal_17_$__cuda_sm20_div_u64)
$__internal_17_$__cuda_sm20_div_u64:
        /* <DEDUP_REMOVED lines=69> */
[----:B------:R-:W-:Y:S06]  /*2a50*/  RET.REL.NODEC R6 `(_ZN2at6native12cross_kernelIi16OffsetCalculatorILi3EjLb0EElEEviPT_PKS4_S7_T0_T1_S9_S9_) ;  /* 0xffffffd406687950 */ /* 0x000fec0003c3ffff */
.L_x_211:
        /* <DEDUP_REMOVED lines=10> */
.L_x_277:


//--------------------- .text._ZN2at6native12cross_kernelIa16OffsetCalculatorILi3EjLb0EEiEEviPT_PKS4_S7_T0_T1_S9_S9_ --------------------------
	.section	.text._ZN2at6native12cross_kernelIa16OffsetCalculatorILi3EjLb0EEiEEviPT_PKS4_S7_T0_T1_S9_S9_,"ax",@progbits
	.align	128
        .global         _ZN2at6native12cross_kernelIa16OffsetCalculatorILi3EjLb0EEiEEviPT_PKS4_S7_T0_T1_S9_S9_
        .type           _ZN2at6native12cross_kernelIa16OffsetCalculatorILi3EjLb0EEiEEviPT_PKS4_S7_T0_T1_S9_S9_,@function
        .size           _ZN2at6native12cross_kernelIa16OffsetCalculatorILi3EjLb0EEiEEviPT_PKS4_S7_T0_T1_S9_S9_,(.L_x_278 - _ZN2at6native12cross_kernelIa16OffsetCalculatorILi3EjLb0EEiEEviPT_PKS4_S7_T0_T1_S9_S9_)
        .other          _ZN2at6native12cross_kernelIa16OffsetCalculatorILi3EjLb0EEiEEviPT_PKS4_S7_T0_T1_S9_S9_,@"STO_CUDA_ENTRY STV_DEFAULT"
_ZN2at6native12cross_kernelIa16OffsetCalculatorILi3EjLb0EEiEEviPT_PKS4_S7_T0_T1_S9_S9_:
.text._ZN2at6native12cross_kernelIa16OffsetCalculatorILi3EjLb0EEiEEviPT_PKS4_S7_T0_T1_S9_S9_:
        /* <DEDUP_REMOVED lines=15> */
[----:B------:R-:W3:Y:S01]  /*00f0*/  LDC R4, c[0x0][0x604] ;  /* 0x00018100ff047b82 */ /* 0x000ee20000000800 */
[----:B-1----:R-:W-:Y:S01]  /*0100*/  IMAD R0, R5, UR4, RZ ;  /* 0x0000000405007c24 */ /* 0x002fe2000f8e02ff */
[----:B0-----:R-:W-:-:S02]  /*0110*/  ISETP.NE.AND P0, PT, R3, RZ, PT ;  /* 0x000000ff0300720c */ /* 0x001fc40003f05270 */
[----:B---3--:R-:W-:-:S11]  /*0120*/  SHF.L.U32 R2, R4, 0x1, RZ ;  /* 0x0000000104027819 */ /* 0x008fd600000006ff */
        /* <DEDUP_REMOVED lines=28> */
[----:B------:R-:W-:Y:S01]  /*02f0*/  @P0 IADD3 R5, PT, PT, -R0, R5, RZ ;  /* 0x0000000500050210 */ /* 0x000fe20007ffe1ff */
[----:B------:R-:W-:-:S03]  /*0300*/  @P0 VIADD R4, R4, 0x1 ;  /* 0x0000000104040836 */ /* 0x000fc60000000000 */
[----:B------:R-:W-:Y:S01]  /*0310*/  ISETP.GE.U32.AND P1, PT, R5, R0, PT ;  /* 0x000000000500720c */ /* 0x000fe20003f26070 */
[----:B------:R-:W-:-:S12]  /*0320*/  IMAD.MOV.U32 R5, RZ, RZ, RZ ;  /* 0x000000ffff057224 */ /* 0x000fd800078e00ff */
[----:B------:R-:W-:Y:S02]  /*0330*/  @P1 IADD3 R4, PT, PT, R4, 0x1, RZ ;  /* 0x0000000104041810 */ /* 0x000fe40007ffe0ff */
[----:B------:R-:W-:Y:S01]  /*0340*/  @!P2 LOP3.LUT R4, RZ, R0, RZ, 0x33, !PT ;  /* 0x00000000ff04a212 */ /* 0x000fe200078e33ff */
[----:B------:R-:W-:Y:S06]  /*0350*/  BRA `(.L_x_215) ;  /* 0x0000000000107947 */ /* 0x000fec0003800000 */
.L_x_214:
[----:B------:R-:W-:-:S07]  /*0360*/  MOV R4, 0x380 ;  /* 0x0000038000047802 */ /* 0x000fce0000000f00 */
[----:B------:R-:W-:Y:S05]  /*0370*/  CALL.REL.NOINC `($__internal_18_$__cuda_sm20_div_u64) ;  /* 0x0000002400247944 */ /* 0x000fea0003c00000 */
[----:B------:R-:W-:Y:S01]  /*0380*/  MOV R4, R6 ;  /* 0x0000000600047202 */ /* 0x000fe20000000f00 */
[----:B------:R-:W-:-:S07]  /*0390*/  IMAD.MOV.U32 R5, RZ, RZ, R7 ;  /* 0x000000ffff057224 */ /* 0x000fce00078e0007 */
.L_x_215:
[----:B------:R-:W-:Y:S05]  /*03a0*/  BSYNC.RECONVERGENT B0 ;  /* 0x0000000000007941 */ /* 0x000fea0003800200 */
.L_x_213:
[----:B------:R-:W0:Y:S01]  /*03b0*/  LDC.64 R10, c[0x0][0x390] ;  /* 0x0000e400ff0a7b82 */ /* 0x000e220000000a00 */
[----:B------:R-:W1:Y:S01]  /*03c0*/  LDCU UR7, c[0x0][0x5fc] ;  /* 0x0000bf80ff0777ac */ /* 0x000e620008000800 */
[----:B------:R-:W-:Y:S01]  /*03d0*/  IADD3 R16, P0, PT, R4, R3, RZ ;  /* 0x0000000304107210 */ /* 0x000fe20007f1e0ff */
[----:B------:R-:W-:Y:S01]  /*03e0*/  BSSY.RECONVERGENT B0, `(.L_x_216) ;  /* 0x0000040000007945 */ /* 0x000fe20003800200 */
[----:B------:R-:W2:Y:S02]  /*03f0*/  LDCU.64 UR8, c[0x0][0x388] ;  /* 0x00007100ff0877ac */ /* 0x000ea40008000a00 */
[----:B------:R-:W-:Y:S02]  /*0400*/  LOP3.LUT R3, R16, 0x3, RZ, 0xc0, !PT ;  /* 0x0000000310037812 */ /* 0x000fe400078ec0ff */
[----:B------:R-:W3:Y:S01]  /*0410*/  LDC.64 R12, c[0x0][0x398] ;  /* 0x0000e600ff0c7b82 */ /* 0x000ee20000000a00 */
[----:B------:R-:W4:Y:S01]  /*0420*/  LDCU.64 UR12, c[0x0][0x600] ;  /* 0x0000c000ff0c77ac */ /* 0x000f220008000a00 */
[----:B------:R-:W-:-:S02]  /*0430*/  ISETP.NE.U32.AND P1, PT, R3, 0x3, PT ;  /* 0x000000030300780c */ /* 0x000fc40003f25070 */
[----:B------:R-:W-:Y:S02]  /*0440*/  IADD3.X R4, PT, PT, RZ, R5, RZ, P0, !PT ;  /* 0x00000005ff047210 */ /* 0x000fe400007fe4ff */
[----:B------:R-:W-:Y:S02]  /*0450*/  ISETP.NE.AND.EX P1, PT, RZ, RZ, PT, P1 ;  /* 0x000000ffff00720c */ /* 0x000fe40003f25310 */
[----:B------:R-:W-:Y:S01]  /*0460*/  ISETP.GE.U32.AND P0, PT, R16, 0x3, PT ;  /* 0x000000031000780c */ /* 0x000fe20003f06070 */
[----:B-1----:R-:W-:-:S03]  /*0470*/  USHF.R.S32.HI UR4, URZ, 0x1f, UR7 ;  /* 0x0000001fff047899 */ /* 0x002fc60008011407 */
[----:B------:R-:W-:Y:S01]  /*0480*/  ISETP.GE.U32.AND.EX P0, PT, R4, RZ, PT, P0 ;  /* 0x000000ff0400720c */ /* 0x000fe20003f06100 */
[----:B--2---:R-:W-:Y:S02]  /*0490*/  UIADD3 UR5, UP0, UPT, UR7, UR8, URZ ;  /* 0x0000000807057290 */ /* 0x004fe4000ff1e0ff */
[----:B----4-:R-:W-:Y:S02]  /*04a0*/  USHF.R.S32.HI UR10, URZ, 0x1f, UR12 ;  /* 0x0000001fff0a7899 */ /* 0x010fe4000801140c */
[----:B0-----:R-:W-:Y:S01]  /*04b0*/  IADD3 R10, P3, PT, R10, UR12, RZ ;  /* 0x0000000c0a0a7c10 */ /* 0x001fe2000ff7e0ff */
[----:B------:R-:W-:Y:S01]  /*04c0*/  UIADD3.X UR6, UPT, UPT, UR4, UR9, URZ, UP0, !UPT ;  /* 0x0000000904067290 */ /* 0x000fe200087fe4ff */
[----:B------:R-:W-:Y:S01]  /*04d0*/  IMAD R3, RZ, RZ, -UR13 ;  /* 0x8000000dff037e24 */ /* 0x000fe2000f8e02ff */
[----:B------:R-:W-:Y:S01]  /*04e0*/  UIADD3 UR7, UP0, UPT, UR5, UR7, URZ ;  /* 0x0000000705077290 */ /* 0x000fe2000ff1e0ff */
[C---:B---3--:R-:W-:Y:S02]  /*04f0*/  IADD3 R12, P2, PT, R2.reuse, R12, RZ ;  /* 0x0000000c020c7210 */ /* 0x048fe40007f5e0ff */
[----:B------:R-:W-:Y:S01]  /*0500*/  IADD3.X R11, PT, PT, R11, UR10, RZ, P3, !PT ;  /* 0x0000000a0b0b7c10 */ /* 0x000fe20009ffe4ff */
[----:B------:R-:W-:Y:S01]  /*0510*/  UIADD3.X UR4, UPT, UPT, UR4, UR6, URZ, UP0, !UPT ;  /* 0x0000000604047290 */ /* 0x000fe200087fe4ff */
[----:B------:R-:W-:Y:S01]  /*0520*/  LEA.HI.X.SX32 R13, R2, R13, 0x1, P2 ;  /* 0x0000000d020d7211 */ /* 0x000fe200010f0eff */
[----:B------:R-:W-:Y:S01]  /*0530*/  IMAD.U32 R7, RZ, RZ, UR6 ;  /* 0x00000006ff077e24 */ /* 0x000fe2000f8e00ff */
[----:B------:R-:W-:-:S02]  /*0540*/  IADD3 R4, P3, PT, R3, R12, RZ ;  /* 0x0000000c03047210 */ /* 0x000fc40007f7e0ff */
[----:B------:R-:W-:Y:S02]  /*0550*/  IADD3 R8, P2, PT, R10, UR12, RZ ;  /* 0x0000000c0a087c10 */ /* 0x000fe4000ff5e0ff */
[----:B------:R-:W-:Y:S01]  /*0560*/  LEA.HI.X.SX32 R5, R3, R13, 0x1, P3 ;  /* 0x0000000d03057211 */ /* 0x000fe200018f0eff */
[----:B------:R-:W-:Y:S01]  /*0570*/  IMAD.U32 R3, RZ, RZ, UR4 ;  /* 0x00000004ff037e24 */ /* 0x000fe2000f8e00ff */
[----:B------:R-:W-:Y:S02]  /*0580*/  MOV R6, UR5 ;  /* 0x0000000500067c02 */ /* 0x000fe40008000f00 */
[----:B------:R-:W-:Y:S02]  /*0590*/  MOV R2, UR7 ;  /* 0x0000000700027c02 */ /* 0x000fe40008000f00 */
[----:B------:R-:W-:Y:S01]  /*05a0*/  IADD3.X R9, PT, PT, R11, UR10, RZ, P2, !PT ;  /* 0x0000000a0b097c10 */ /* 0x000fe200097fe4ff */
[----:B------:R-:W-:Y:S06]  /*05b0*/  @!P1 BRA `(.L_x_217) ;  /* 0x0000000000889947 */ /* 0x000fec0003800000 */
[----:B------:R-:W0:Y:S01]  /*05c0*/  LDC.64 R18, c[0x0][0x388] ;  /* 0x0000e200ff127b82 */ /* 0x000e220000000a00 */
[----:B------:R-:W-:Y:S01]  /*05d0*/  IADD3 R16, PT, PT, R16, 0x1, RZ ;  /* 0x0000000110107810 */ /* 0x000fe20007ffe0ff */
[----:B------:R-:W-:-:S03]  /*05e0*/  IMAD.MOV.U32 R14, RZ, RZ, RZ ;  /* 0x000000ffff0e7224 */ /* 0x000fc600078e00ff */
[----:B------:R-:W-:-:S07]  /*05f0*/  LOP3.LUT R16, R16, 0x3, RZ, 0xc0, !PT ;  /* 0x0000000310107812 */ /* 0x000fce00078ec0ff */
.L_x_218:
[----:B-1----:R-:W1:Y:S01]  /*0600*/  LDC.64 R20, c[0x0][0x390] ;  /* 0x0000e400ff147b82 */ /* 0x002e620000000a00 */
[----:B------:R-:W2:Y:S04]  /*0610*/  LDG.E.U8 R25, desc[UR76][R8.64] ;  /* 0x0000004c08197981 */ /* 0x000ea8000c1e1100 */
[----:B------:R-:W2:Y:S03]  /*0620*/  LDG.E.U8 R24, desc[UR76][R4.64] ;  /* 0x0000004c04187981 */ /* 0x000ea6000c1e1100 */
[----:B------:R-:W3:Y:S01]  /*0630*/  LDC.64 R22, c[0x0][0x398] ;  /* 0x0000e600ff167b82 */ /* 0x000ee20000000a00 */
[----:B------:R-:W4:Y:S04]  /*0640*/  LDG.E.U8 R29, desc[UR76][R10.64] ;  /* 0x0000004c0a1d7981 */ /* 0x000f28000c1e1100 */
[----:B------:R-:W4:Y:S04]  /*0650*/  LDG.E.U8 R26, desc[UR76][R12.64] ;  /* 0x0000004c0c1a7981 */ /* 0x000f28000c1e1100 */
[----:B-1----:R-:W5:Y:S04]  /*0660*/  LDG.E.U8 R21, desc[UR76][R20.64] ;  /* 0x0000004c14157981 */ /* 0x002f68000c1e1100 */
[----:B---3--:R-:W3:Y:S01]  /*0670*/  LDG.E.U8 R22, desc[UR76][R22.64] ;  /* 0x0000004c16167981 */ /* 0x008ee2000c1e1100 */
[----:B------:R-:W-:-:S04]  /*0680*/  IADD3 R16, P1, PT, R16, -0x1, RZ ;  /* 0xffffffff10107810 */ /* 0x000fc80007f3e0ff */
[----:B------:R-:W-:Y:S02]  /*0690*/  IADD3.X R14, PT, PT, R14, -0x1, RZ, P1, !PT ;  /* 0xffffffff0e0e7810 */ /* 0x000fe40000ffe4ff */
[----:B------:R-:W-:-:S04]  /*06a0*/  ISETP.NE.U32.AND P1, PT, R16, RZ, PT ;  /* 0x000000ff1000720c */ /* 0x000fc80003f25070 */
[----:B------:R-:W-:Y:S02]  /*06b0*/  ISETP.NE.AND.EX P1, PT, R14, RZ, PT, P1 ;  /* 0x000000ff0e00720c */ /* 0x000fe40003f25310 */
[----:B------:R-:W-:-:S05]  /*06c0*/  IADD3 R17, P2, PT, R0, R17, RZ ;  /* 0x0000001100117210 */ /* 0x000fca0007f5e0ff */
[----:B------:R-:W-:Y:S02]  /*06d0*/  IMAD.X R15, RZ, RZ, R15, P2 ;  /* 0x000000ffff0f7224 */ /* 0x000fe400010e060f */
[----:B--2---:R-:W-:-:S05]  /*06e0*/  IMAD R27, R25, R24, RZ ;  /* 0x00000018191b7224 */ /* 0x004fca00078e02ff */
[----:B------:R-:W-:-:S04]  /*06f0*/  IADD3 R27, PT, PT, RZ, -R27, RZ ;  /* 0x8000001bff1b7210 */ /* 0x000fc80007ffe0ff */
[----:B------:R-:W-:-:S05]  /*0700*/  PRMT R27, R27, 0x7710, RZ ;  /* 0x000077101b1b7816 */ /* 0x000fca00000000ff */
[----:B----4-:R-:W-:Y:S02]  /*0710*/  IMAD R27, R29, R26, R27 ;  /* 0x0000001a1d1b7224 */ /* 0x010fe400078e021b */
[----:B-----5:R-:W-:-:S04]  /*0720*/  IMAD R26, R26, R21, RZ ;  /* 0x000000151a1a7224 */ /* 0x020fc800078e02ff */
[----:B------:R-:W-:Y:S02]  /*0730*/  IMAD.MOV R26, RZ, RZ, -R26 ;  /* 0x000000ffff1a7224 */ /* 0x000fe400078e0a1a */
[----:B---3--:R-:W-:-:S03]  /*0740*/  IMAD R29, R29, R22, RZ ;  /* 0x000000161d1d7224 */ /* 0x008fc600078e02ff */
[----:B------:R-:W-:Y:S02]  /*0750*/  PRMT R20, R26, 0x7710, RZ ;  /* 0x000077101a147816 */ /* 0x000fe400000000ff */
[----:B------:R-:W-:-:S04]  /*0760*/  IADD3 R23, PT, PT, RZ, -R29, RZ ;  /* 0x8000001dff177210 */ /* 0x000fc80007ffe0ff */
[----:B------:R-:W-:Y:S01]  /*0770*/  PRMT R23, R23, 0x7710, RZ ;  /* 0x0000771017177816 */ /* 0x000fe200000000ff */
[----:B------:R-:W-:Y:S01]  /*0780*/  IMAD R25, R25, R22, R20 ;  /* 0x0000001619197224 */ /* 0x000fe200078e0214 */
[----:B0-----:R1:W-:Y:S03]  /*0790*/  STG.E.U8 desc[UR76][R18.64], R27 ;  /* 0x0000001b12007986 */ /* 0x0013e6000c10114c */
[----:B------:R-:W-:Y:S01]  /*07a0*/  IMAD R21, R24, R21, R23 ;  /* 0x0000001518157224 */ /* 0x000fe200078e0217 */
[----:B------:R1:W-:Y:S04]  /*07b0*/  STG.E.U8 desc[UR76][R6.64], R25 ;  /* 0x0000001906007986 */ /* 0x0003e8000c10114c */
[----:B------:R1:W-:Y:S01]  /*07c0*/  STG.E.U8 desc[UR76][R2.64], R21 ;  /* 0x0000001502007986 */ /* 0x0003e2000c10114c */
[----:B------:R-:W-:Y:S05]  /*07d0*/  @P1 BRA `(.L_x_218) ;  /* 0xfffffffc00881947 */ /* 0x000fea000383ffff */
.L_x_217:
[----:B------:R-:W-:Y:S05]  /*07e0*/  BSYNC.RECONVERGENT B0 ;  /* 0x0000000000007941 */ /* 0x000fea0003800200 */
.L_x_216:
[----:B------:R-:W-:Y:S05]  /*07f0*/  @!P0 EXIT ;  /* 0x000000000000894d */ /* 0x000fea0003800000 */
[----:B-1----:R-:W0:Y:S01]  /*0800*/  LDC.64 R20, c[0x0][0x398] ;  /* 0x0000e600ff147b82 */ /* 0x002e220000000a00 */
[----:B------:R-:W1:Y:S07]  /*0810*/  LDCU UR4, c[0x0][0x380] ;  /* 0x00007000ff0477ac */ /* 0x000e6e0008000800 */
[----:B------:R-:W2:Y:S08]  /*0820*/  LDC.64 R22, c[0x0][0x390] ;  /* 0x0000e400ff167b82 */ /* 0x000eb00000000a00 */
[----:B------:R-:W3:Y:S02]  /*0830*/  LDC.64 R18, c[0x0][0x388] ;  /* 0x0000e200ff127b82 */ /* 0x000ee40000000a00 */
.L_x_219:
[----:B----4-:R-:W4:Y:S04]  /*0840*/  LDG.E.U8 R24, desc[UR76][R8.64] ;  /* 0x0000004c08187981 */ /* 0x010f28000c1e1100 */
[----:B------:R-:W4:Y:S04]  /*0850*/  LDG.E.U8 R16, desc[UR76][R4.64] ;  /* 0x0000004c04107981 */ /* 0x000f28000c1e1100 */
[----:B------:R-:W5:Y:S04]  /*0860*/  LDG.E.U8 R27, desc[UR76][R10.64] ;  /* 0x0000004c0a1b7981 */ /* 0x000f68000c1e1100 */
[----:B------:R-:W5:Y:S04]  /*0870*/  LDG.E.U8 R26, desc[UR76][R12.64] ;  /* 0x0000004c0c1a7981 */ /* 0x000f68000c1e1100 */
[----:B--2---:R-:W2:Y:S04]  /*0880*/  LDG.E.U8 R25, desc[UR76][R22.64] ;  /* 0x0000004c16197981 */ /* 0x004ea8000c1e1100 */
[----:B0-----:R-:W3:Y:S01]  /*0890*/  LDG.E.U8 R14, desc[UR76][R20.64] ;  /* 0x0000004c140e7981 */ /* 0x001ee2000c1e1100 */
[----:B----4-:R-:W-:-:S05]  /*08a0*/  IMAD R28, R24, R16, RZ ;  /* 0x00000010181c7224 */ /* 0x010fca00078e02ff */
[----:B------:R-:W-:-:S04]  /*08b0*/  IADD3 R28, PT, PT, RZ, -R28, RZ ;  /* 0x8000001cff1c7210 */ /* 0x000fc80007ffe0ff */
[----:B------:R-:W-:-:S05]  /*08c0*/  PRMT R29, R28, 0x7710, RZ ;  /* 0x000077101c1d7816 */ /* 0x000fca00000000ff */
[----:B-----5:R-:W-:Y:S02]  /*08d0*/  IMAD R29, R27, R26, R29 ;  /* 0x0000001a1b1d7224 */ /* 0x020fe400078e021d */
[----:B--2---:R-:W-:-:S03]  /*08e0*/  IMAD R26, R26, R25, RZ ;  /* 0x000000191a1a7224 */ /* 0x004fc600078e02ff */
[----:B---3--:R-:W-:Y:S02]  /*08f0*/  STG.E.U8 desc[UR76][R18.64], R29 ;  /* 0x0000001d12007986 */ /* 0x008fe4000c10114c */
[----:B------:R-:W-:-:S04]  /*0900*/  IADD3 R26, PT, PT, RZ, -R26, RZ ;  /* 0x8000001aff1a7210 */ /* 0x000fc80007ffe0ff */
[----:B------:R-:W-:-:S05]  /*0910*/  PRMT R26, R26, 0x7710, RZ ;  /* 0x000077101a1a7816 */ /* 0x000fca00000000ff */
[-C--:B------:R-:W-:Y:S02]  /*0920*/  IMAD R26, R24, R14.reuse, R26 ;  /* 0x0000000e181a7224 */ /* 0x080fe400078e021a */
[----:B------:R-:W-:-:S03]  /*0930*/  IMAD R14, R27, R14, RZ ;  /* 0x0000000e1b0e7224 */ /* 0x000fc600078e02ff */
[----:B------:R-:W-:Y:S01]  /*0940*/  STG.E.U8 desc[UR76][R6.64], R26 ;  /* 0x0000001a06007986 */ /* 0x000fe2000c10114c */
[----:B------:R-:W-:-:S05]  /*0950*/  IMAD.MOV R14, RZ, RZ, -R14 ;  /* 0x000000ffff0e7224 */ /* 0x000fca00078e0a0e */
[----:B------:R-:W-:-:S05]  /*0960*/  PRMT R14, R14, 0x7710, RZ ;  /* 0x000077100e0e7816 */ /* 0x000fca00000000ff */
[----:B------:R-:W-:-:S05]  /*0970*/  IMAD R25, R16, R25, R14 ;  /* 0x0000001910197224 */ /* 0x000fca00078e020e */
[----:B------:R0:W-:Y:S04]  /*0980*/  STG.E.U8 desc[UR76][R2.64], R25 ;  /* 0x0000001902007986 */ /* 0x0001e8000c10114c */
[----:B------:R-:W2:Y:S04]  /*0990*/  LDG.E.U8 R24, desc[UR76][R8.64] ;  /* 0x0000004c08187981 */ /* 0x000ea8000c1e1100 */
[----:B------:R-:W2:Y:S04]  /*09a0*/  LDG.E.U8 R16, desc[UR76][R4.64] ;  /* 0x0000004c04107981 */ /* 0x000ea8000c1e1100 */
[----:B------:R-:W3:Y:S04]  /*09b0*/  LDG.E.U8 R27, desc[UR76][R10.64] ;  /* 0x0000004c0a1b7981 */ /* 0x000ee8000c1e1100 */
[----:B------:R-:W3:Y:S04]  /*09c0*/  LDG.E.U8 R28, desc[UR76][R12.64] ;  /* 0x0000004c0c1c7981 */ /* 0x000ee8000c1e1100 */
[----:B0-----:R-:W4:Y:S04]  /*09d0*/  LDG.E.U8 R25, desc[UR76][R22.64] ;  /* 0x0000004c16197981 */ /* 0x001f28000c1e1100 */
[----:B------:R-:W5:Y:S01]  /*09e0*/  LDG.E.U8 R14, desc[UR76][R20.64] ;  /* 0x0000004c140e7981 */ /* 0x000f62000c1e1100 */
[----:B--2---:R-:W-:-:S05]  /*09f0*/  IMAD R26, R24, R16, RZ ;  /* 0x00000010181a7224 */ /* 0x004fca00078e02ff */
[----:B------:R-:W-:-:S04]  /*0a00*/  IADD3 R26, PT, PT, RZ, -R26, RZ ;  /* 0x8000001aff1a7210 */ /* 0x000fc80007ffe0ff */
[----:B------:R-:W-:-:S05]  /*0a10*/  PRMT R29, R26, 0x7710, RZ ;  /* 0x000077101a1d7816 */ /* 0x000fca00000000ff */
[----:B---3--:R-:W-:Y:S02]  /*0a20*/  IMAD R29, R27, R28, R29 ;  /* 0x0000001c1b1d7224 */ /* 0x008fe400078e021d */
[----:B----4-:R-:W-:-:S03]  /*0a30*/  IMAD R28, R28, R25, RZ ;  /* 0x000000191c1c7224 */ /* 0x010fc600078e02ff */
[----:B------:R-:W-:Y:S02]  /*0a40*/  STG.E.U8 desc[UR76][R18.64], R29 ;  /* 0x0000001d12007986 */ /* 0x000fe4000c10114c */
[----:B------:R-:W-:-:S04]  /*0a50*/  IADD3 R26, PT, PT, RZ, -R28, RZ ;  /* 0x8000001cff1a7210 */ /* 0x000fc80007ffe0ff */
[----:B------:R-:W-:-:S05]  /*0a60*/  PRMT R26, R26, 0x7710, RZ ;  /* 0x000077101a1a7816 */ /* 0x000fca00000000ff */
[-C--:B-----5:R-:W-:Y:S02]  /*0a70*/  IMAD R26, R24, R14.reuse, R26 ;  /* 0x0000000e181a7224 */ /* 0x0a0fe400078e021a */
        /* <DEDUP_REMOVED lines=33> */
[----:B------:R-:W-:-:S04]  /*0c90*/  LEA R17, P0, R0, R17, 0x2 ;  /* 0x0000001100117211 */ /* 0x000fc800078010ff */
[----:B------:R-:W-:Y:S02]  /*0ca0*/  LEA.HI.X R15, R0, R15, RZ, 0x2, P0 ;  /* 0x0000000f000f7211 */ /* 0x000fe400000f14ff */
[----:B-1----:R-:W-:-:S04]  /*0cb0*/  ISETP.GE.U32.AND P0, PT, R17, UR4, PT ;  /* 0x0000000411007c0c */ /* 0x002fc8000bf06070 */
[----:B------:R-:W-:Y:S01]  /*0cc0*/  ISETP.GE.AND.EX P0, PT, R15, UR75, PT, P0 ;  /* 0x0000004b0f007c0c */ /* 0x000fe2000bf06300 */
[----:B--2---:R-:W-:-:S05]  /*0cd0*/  IMAD R26, R24, R16, RZ ;  /* 0x00000010181a7224 */ /* 0x004fca00078e02ff */
[----:B------:R-:W-:-:S04]  /*0ce0*/  IADD3 R26, PT, PT, RZ, -R26, RZ ;  /* 0x8000001aff1a7210 */ /* 0x000fc80007ffe0ff */
[----:B------:R-:W-:-:S05]  /*0cf0*/  PRMT R29, R26, 0x7710, RZ ;  /* 0x000077101a1d7816 */ /* 0x000fca00000000ff */
[----:B---3--:R-:W-:Y:S02]  /*0d00*/  IMAD R29, R27, R28, R29 ;  /* 0x0000001c1b1d7224 */ /* 0x008fe400078e021d */
[----:B----4-:R-:W-:-:S03]  /*0d10*/  IMAD R28, R28, R25, RZ ;  /* 0x000000191c1c7224 */ /* 0x010fc600078e02ff */
[----:B------:R4:W-:Y:S02]  /*0d20*/  STG.E.U8 desc[UR76][R18.64], R29 ;  /* 0x0000001d12007986 */ /* 0x0009e4000c10114c */
[----:B------:R-:W-:-:S04]  /*0d30*/  IADD3 R26, PT, PT, RZ, -R28, RZ ;  /* 0x8000001cff1a7210 */ /* 0x000fc80007ffe0ff */
[----:B------:R-:W-:-:S05]  /*0d40*/  PRMT R26, R26, 0x7710, RZ ;  /* 0x000077101a1a7816 */ /* 0x000fca00000000ff */
[-C--:B-----5:R-:W-:Y:S02]  /*0d50*/  IMAD R24, R24, R14.reuse, R26 ;  /* 0x0000000e18187224 */ /* 0x0a0fe400078e021a */
[----:B------:R-:W-:-:S03]  /*0d60*/  IMAD R14, R27, R14, RZ ;  /* 0x0000000e1b0e7224 */ /* 0x000fc600078e02ff */
[----:B------:R4:W-:Y:S01]  /*0d70*/  STG.E.U8 desc[UR76][R6.64], R24 ;  /* 0x0000001806007986 */ /* 0x0009e2000c10114c */
[----:B------:R-:W-:-:S05]  /*0d80*/  IMAD.MOV R14, RZ, RZ, -R14 ;  /* 0x000000ffff0e7224 */ /* 0x000fca00078e0a0e */
[----:B------:R-:W-:-:S05]  /*0d90*/  PRMT R14, R14, 0x7710, RZ ;  /* 0x000077100e0e7816 */ /* 0x000fca00000000ff */
[----:B------:R-:W-:-:S05]  /*0da0*/  IMAD R25, R16, R25, R14 ;  /* 0x0000001910197224 */ /* 0x000fca00078e020e */
[----:B------:R4:W-:Y:S01]  /*0db0*/  STG.E.U8 desc[UR76][R2.64], R25 ;  /* 0x0000001902007986 */ /* 0x0009e2000c10114c */
[----:B------:R-:W-:Y:S05]  /*0dc0*/  @!P0 BRA `(.L_x_219) ;  /* 0xfffffff8009c8947 */ /* 0x000fea000383ffff */
[----:B------:R-:W-:Y:S05]  /*0dd0*/  EXIT ;  /* 0x000000000000794d */ /* 0x000fea0003800000 */
.L_x_212:
[----:B------:R-:W0:Y:S01]  /*0de0*/  LDCU UR34, c[0x0][0x5fc] ;  /* 0x0000bf80ff2277ac */ /* 0x000e220008000800 */
[----:B------:R-:W-:Y:S01]  /*0df0*/  IADD3 R3, PT, PT, R3, -0x1, RZ ;  /* 0xffffffff03037810 */ /* 0x000fe20007ffe0ff */
[----:B------:R-:W-:Y:S01]  /*0e00*/  BSSY.RECONVERGENT B0, `(.L_x_220) ;  /* 0x000019f000007945 */ /* 0x000fe20003800200 */
[----:B------:R-:W-:Y:S01]  /*0e10*/  IADD3 R4, PT, PT, -R4, RZ, RZ ;  /* 0x000000ff04047210 */ /* 0x000fe20007ffe1ff */
        /* <DEDUP_REMOVED lines=46> */
[----:B------:R-:W2:Y:S01]  /*1100*/  LDCU UR21, c[0x0][0x5b4] ;  /* 0x0000b680ff1577ac */ /* 0x000ea20008000800 */
        /* <DEDUP_REMOVED lines=8> */
[----:B------:R-:W2:Y:S01]  /*1190*/  LDCU.64 UR36, c[0x0][0x388] ;  /* 0x00007100ff2477ac */ /* 0x000ea20008000a00 */
[----:B------:R-:W2:Y:S01]  /*11a0*/  LDCU.64 UR38, c[0x0][0x3a8] ;  /* 0x00007500ff2677ac */ /* 0x000ea20008000a00 */
[----:B------:R-:W2:Y:S01]  /*11b0*/  LDCU.64 UR40, c[0x0][0x4d0] ;  /* 0x00009a00ff2877ac */ /* 0x000ea20008000a00 */
[----:B------:R-:W2:Y:S01]  /*11c0*/  LDCU.64 UR42, c[0x0][0x3b0] ;  /* 0x00007600ff2a77ac */ /* 0x000ea20008000a00 */
[----:B------:R-:W2:Y:S01]  /*11d0*/  LDCU.64 UR44, c[0x0][0x4e0] ;  /* 0x00009c00ff2c77ac */ /* 0x000ea20008000a00 */
[----:B------:R-:W2:Y:S01]  /*11e0*/  LDCU.128 UR24, c[0x0][0x390] ;  /* 0x00007200ff1877ac */ /* 0x000ea20008000c00 */
[----:B0-----:R-:W-:-:S02]  /*11f0*/  USHF.R.S32.HI UR34, URZ, 0x1f, UR34 ;  /* 0x0000001fff227899 */ /* 0x001fc40008011422 */
[----:B-1-34-:R-:W-:-:S12]  /*1200*/  USHF.R.S32.HI UR35, URZ, 0x1f, UR35 ;  /* 0x0000001fff237899 */ /* 0x01afd80008011423 */
.L_x_222:
[----:B------:R-:W-:Y:S01]  /*1210*/  HFMA2 R16, -RZ, RZ, 0, 0 ;  /* 0x00000000ff107431 */ /* 0x000fe200000001ff */
[----:B------:R-:W-:-:S04]  /*1220*/  UIADD3 UR46, UPT, UPT, -UR74, URZ, URZ ;  /* 0x000000ff4a2e7290 */ /* 0x000fc8000fffe1ff */
[----:B--2---:R-:W-:-:S05]  /*1230*/  IMAD.HI.U32 R5, R17, UR38, R16 ;  /* 0x0000002611057c27 */ /* 0x004fca000f8e0010 */
        /* <DEDUP_REMOVED lines=281> */
[----:B------:R-:W-:Y:S01]  /*23d0*/  MOV R13, R20 ;  /* 0x00000014000d7202 */ /* 0x000fe20000000f00 */
[----:B------:R-:W-:Y:S01]  /*23e0*/  IMAD.MOV.U32 R12, RZ, RZ, RZ ;  /* 0x000000ffff0c7224 */ /* 0x000fe200078e00ff */
[----:B------:R-:W1:Y:S09]  /*23f0*/  LDCU.64 UR48, c[0x0][0x5e8] ;  /* 0x0000bd00ff3077ac */ /* 0x000e720008000a00 */
[----:B------:R-:W2:Y:S01]  /*2400*/  @P0 LDC.64 R10, c[0x0][0x4c8] ;  /* 0x00013200ff0a0b82 */ /* 0x000ea20000000a00 */
[----:B0-----:R-:W-:-:S07]  /*2410*/  IMAD.HI.U32 R18, R20, UR47, R12 ;  /* 0x0000002f14127c27 */ /* 0x001fce000f8e000c */
[----:B------:R-:W0:Y:S01]  /*2420*/  @P0 LDC R14, c[0x0][0x4c4] ;  /* 0x00013100ff0e0b82 */ /* 0x000e220000000800 */
[----:B------:R-:W-:Y:S02]  /*2430*/  SHF.R.U32.HI R19, RZ, UR32, R18 ;  /* 0x00000020ff137c19 */ /* 0x000fe40008011612 */
[----:B------:R-:W-:-:S05]  /*2440*/  @P0 MOV R18, RZ ;  /* 0x000000ff00120202 */ /* 0x000fca0000000f00 */
[----:B------:R-:W3:Y:S01]  /*2450*/  @P0 LDC.64 R12, c[0x0][0x5f0] ;  /* 0x00017c00ff0c0b82 */ /* 0x000ee20000000a00 */
[----:B------:R-:W-:-:S04]  /*2460*/  IMAD.MOV R7, RZ, RZ, -R19 ;  /* 0x000000ffff077224 */ /* 0x000fc800078e0a13 */
[----:B------:R-:W-:-:S03]  /*2470*/  IMAD R7, R7, UR46, R20 ;  /* 0x0000002e07077c24 */ /* 0x000fc6000f8e0214 */
        /* <DEDUP_REMOVED lines=11> */
.L_x_221:
[----:B------:R-:W-:Y:S02]  /*2530*/  IADD3 R20, P0, PT, R8, UR24, RZ ;  /* 0x0000001808147c10 */ /* 0x000fe4000ff1e0ff */
[----:B------:R-:W-:Y:S02]  /*2540*/  IADD3 R22, P2, PT, R6, UR26, RZ ;  /* 0x0000001a06167c10 */ /* 0x000fe4000ff5e0ff */
[----:B------:R-:W-:Y:S02]  /*2550*/  IADD3.X R21, PT, PT, RZ, UR25, RZ, P0, !PT ;  /* 0x00000019ff157c10 */ /* 0x000fe400087fe4ff */
[----:B------:R-:W-:Y:S01]  /*2560*/  IADD3 R6, P0, PT, R20, UR6, RZ ;  /* 0x0000000614067c10 */ /* 0x000fe2000ff1e0ff */
[----:B------:R-:W-:Y:S01]  /*2570*/  IMAD.X R23, RZ, RZ, UR27, P2 ;  /* 0x0000001bff177e24 */ /* 0x000fe200090e06ff */
[----:B------:R-:W-:Y:S01]  /*2580*/  IADD3 R8, P2, PT, R2, R22, RZ ;  /* 0x0000001602087210 */ /* 0x000fe20007f5e0ff */
[----:B------:R0:W2:Y:S01]  /*2590*/  LDG.E.U8 R14, desc[UR76][R20.64] ;  /* 0x0000004c140e7981 */ /* 0x0000a2000c1e1100 */
[----:B------:R-:W-:-:S02]  /*25a0*/  IADD3.X R7, PT, PT, R21, UR35, RZ, P0, !PT ;  /* 0x0000002315077c10 */ /* 0x000fc400087fe4ff */
[----:B------:R-:W-:Y:S01]  /*25b0*/  IADD3 R12, P0, PT, R6, UR6, RZ ;  /* 0x00000006060c7c10 */ /* 0x000fe2000ff1e0ff */
[----:B------:R-:W3:Y:S01]  /*25c0*/  LDG.E.U8 R16, desc[UR76][R22.64] ;  /* 0x0000004c16107981 */ /* 0x000ee2000c1e1100 */
[----:B------:R-:W-:Y:S02]  /*25d0*/  LEA.HI.X.SX32 R9, R2, R23, 0x1, P2 ;  /* 0x0000001702097211 */ /* 0x000fe400010f0eff */
[C---:B------:R-:W-:Y:S02]  /*25e0*/  IADD3 R10, P2, PT, R4.reuse, R8, RZ ;  /* 0x00000008040a7210 */ /* 0x040fe40007f5e0ff */
[----:B------:R-:W-:Y:S02]  /*25f0*/  IADD3.X R13, PT, PT, R7, UR35, RZ, P0, !PT ;  /* 0x00000023070d7c10 */ /* 0x000fe400087fe4ff */
[----:B------:R-:W-:Y:S01]  /*2600*/  LEA.HI.X.SX32 R11, R4, R9, 0x1, P2 ;  /* 0x00000009040b7211 */ /* 0x000fe200010f0eff */
[----:B------:R1:W3:Y:S04]  /*2610*/  LDG.E.U8 R7, desc[UR76][R6.64] ;  /* 0x0000004c06077981 */ /* 0x0002e8000c1e1100 */
[----:B------:R-:W4:Y:S04]  /*2620*/  LDG.E.U8 R13, desc[UR76][R12.64] ;  /* 0x0000004c0c0d7981 */ /* 0x000f28000c1e1100 */
[----:B------:R-:W4:Y:S04]  /*2630*/  LDG.E.U8 R10, desc[UR76][R10.64] ;  /* 0x0000004c0a0a7981 */ /* 0x000f28000c1e1100 */
[----:B------:R-:W2:Y:S01]  /*2640*/  LDG.E.U8 R9, desc[UR76][R8.64] ;  /* 0x0000004c08097981 */ /* 0x000ea2000c1e1100 */
[----:B------:R-:W-:-:S04]  /*2650*/  IADD3 R18, P0, PT, R5, UR36, RZ ;  /* 0x0000002405127c10 */ /* 0x000fc8000ff1e0ff */
[----:B------:R-:W-:Y:S02]  /*2660*/  IADD3.X R19, PT, PT, RZ, UR37, RZ, P0, !PT ;  /* 0x00000025ff137c10 */ /* 0x000fe400087fe4ff */
[----:B0-----:R-:W-:-:S04]  /*2670*/  IADD3 R20, P0, PT, R18, UR4, RZ ;  /* 0x0000000412147c10 */ /* 0x001fc8000ff1e0ff */
[----:B------:R-:W-:Y:S02]  /*2680*/  IADD3.X R21, PT, PT, R19, UR34, RZ, P0, !PT ;  /* 0x0000002213157c10 */ /* 0x000fe400087fe4ff */
[----:B-1----:R-:W-:Y:S01]  /*2690*/  IADD3 R6, P0, PT, R20, UR4, RZ ;  /* 0x0000000414067c10 */ /* 0x002fe2000ff1e0ff */
[----:B---3--:R-:W-:Y:S02]  /*26a0*/  IMAD R25, R7, R16, RZ ;  /* 0x0000001007197224 */ /* 0x008fe400078e02ff */
[----:B----4-:R-:W-:Y:S02]  /*26b0*/  IMAD R5, R13, R10, RZ ;  /* 0x0000000a0d057224 */ /* 0x010fe400078e02ff */
[----:B--2---:R-:W-:-:S03]  /*26c0*/  IMAD R24, R9, R14, RZ ;  /* 0x0000000e09187224 */ /* 0x004fc600078e02ff */
[----:B------:R-:W-:Y:S01]  /*26d0*/  IADD3 R5, PT, PT, RZ, -R5, RZ ;  /* 0x80000005ff057210 */ /* 0x000fe20007ffe0ff */
[----:B------:R-:W-:Y:S01]  /*26e0*/  IMAD.MOV R24, RZ, RZ, -R24 ;  /* 0x000000ffff187224 */ /* 0x000fe200078e0a18 */
[----:B------:R-:W-:Y:S02]  /*26f0*/  IADD3 R11, PT, PT, RZ, -R25, RZ ;  /* 0x80000019ff0b7210 */ /* 0x000fe40007ffe0ff */
[----:B------:R-:W-:Y:S02]  /*2700*/  PRMT R8, R5, 0x7710, RZ ;  /* 0x0000771005087816 */ /* 0x000fe400000000ff */
[----:B------:R-:W-:Y:S02]  /*2710*/  PRMT R5, R24, 0x7710, RZ ;  /* 0x0000771018057816 */ /* 0x000fe400000000ff */
[----:B------:R-:W-:Y:S01]  /*2720*/  PRMT R11, R11, 0x7710, RZ ;  /* 0x000077100b0b7816 */ /* 0x000fe200000000ff */
[----:B------:R-:W-:Y:S01]  /*2730*/  IMAD R9, R7, R9, R8 ;  /* 0x0000000907097224 */ /* 0x000fe200078e0208 */
[----:B------:R-:W-:Y:S01]  /*2740*/  IADD3.X R7, PT, PT, R21, UR34, RZ, P0, !PT ;  /* 0x0000002215077c10 */ /* 0x000fe200087fe4ff */
[----:B------:R-:W-:Y:S01]  /*2750*/  IMAD R13, R13, R16, R5 ;  /* 0x000000100d0d7224 */ /* 0x000fe200078e0205 */
[----:B------:R-:W-:Y:S01]  /*2760*/  IADD3 R17, P0, PT, R0, R17, RZ ;  /* 0x0000001100117210 */ /* 0x000fe20007f1e0ff */
[----:B------:R-:W-:Y:S01]  /*2770*/  IMAD R5, R10, R14, R11 ;  /* 0x0000000e0a057224 */ /* 0x000fe200078e020b */
[----:B------:R0:W-:Y:S02]  /*2780*/  STG.E.U8 desc[UR76][R18.64], R9 ;  /* 0x0000000912007986 */ /* 0x0001e4000c10114c */
[----:B------:R-:W-:-:S02]  /*2790*/  IADD3.X R15, PT, PT, RZ, R15, RZ, P0, !PT ;  /* 0x0000000fff0f7210 */ /* 0x000fc400007fe4ff */
[----:B------:R0:W-:Y:S01]  /*27a0*/  STG.E.U8 desc[UR76][R20.64], R13 ;  /* 0x0000000d14007986 */ /* 0x0001e2000c10114c */
[----:B------:R-:W-:-:S03]  /*27b0*/  ISETP.GE.U32.AND P0, PT, R17, UR5, PT ;  /* 0x0000000511007c0c */ /* 0x000fc6000bf06070 */
[----:B------:R0:W-:Y:S01]  /*27c0*/  STG.E.U8 desc[UR76][R6.64], R5 ;  /* 0x0000000506007986 */ /* 0x0001e2000c10114c */
[----:B------:R-:W-:-:S13]  /*27d0*/  ISETP.GE.AND.EX P0, PT, R15, UR75, PT, P0 ;  /* 0x0000004b0f007c0c */ /* 0x000fda000bf06300 */
[----:B0-----:R-:W-:Y:S05]  /*27e0*/  @!P0 BRA `(.L_x_222) ;  /* 0xffffffe800888947 */ /* 0x001fea000383ffff */
[----:B------:R-:W-:Y:S05]  /*27f0*/  BSYNC.RECONVERGENT B0 ;  /* 0x0000000000007941 */ /* 0x000fea0003800200 */
.L_x_220:
[----:B------:R-:W-:Y:S05]  /*2800*/  EXIT ;  /* 0x000000000000794d */ /* 0x000fea0003800000 */
        .weak           $__internal_18_$__cuda_sm20_div_u64
        .type           $__internal_18_$__cuda_sm20_div_u64,@function
        .size           $__internal_18_$__cuda_sm20_div_u64,(.L_x_278 - $__internal_18_$__cuda_sm20_div_u64)
$__internal_18_$__cuda_sm20_div_u64:
[----:B------:R-:W-:Y:S02]  /*2810*/  IMAD.MOV.U32 R12, RZ, RZ, R0 ;  /* 0x000000ffff0c7224 */ /* 0x000fe400078e0000 */
[----:B------:R-:W-:-:S04]  /*2820*/  HFMA2 R13, -RZ, RZ, 0, 0 ;  /* 0x00000000ff0d7431 */ /* 0x000fc800000001ff */
        /* <DEDUP_REMOVED lines=41> */
[----:B------:R-:W-:Y:S02]  /*2ac0*/  IADD3.X R7, PT, PT, RZ, R7, RZ, P1, !PT ;  /* 0x00000007ff077210 */ /* 0x000fe40000ffe4ff */
[----:B------:R-:W-:-:S03]  /*2ad0*/  IADD3 R13, P0, PT, -R8, R5, RZ ;  /* 0x00000005080d7210 */ /* 0x000fc60007f1e1ff */
[----:B------:R-:W-:Y:S01]  /*2ae0*/  IMAD R9, R7, R0, R9 ;  /* 0x0000000007097224 */ /* 0x000fe200078e0209 */
[----:B------:R-:W-:-:S04]  /*2af0*/  IADD3 R5, P1, PT, -R0, R13, RZ ;  /* 0x0000000d00057210 */ /* 0x000fc80007f3e1ff */
[----:B------:R-:W-:Y:S02]  /*2b00*/  IADD3.X R10, PT, PT, ~R9, R6, RZ, P0, !PT ;  /* 0x00000006090a7210 */ /* 0x000fe400007fe5ff */
[----:B------:R-:W-:Y:S02]  /*2b10*/  ISETP.GE.U32.AND P0, PT, R13, R0, PT ;  /* 0x000000000d00720c */ /* 0x000fe40003f06070 */
[----:B------:R-:W-:Y:S02]  /*2b20*/  IADD3 R6, P2, PT, R11, 0x1, RZ ;  /* 0x000000010b067810 */ /* 0x000fe40007f5e0ff */
[C---:B------:R-:W-:Y:S02]  /*2b30*/  ISETP.GE.U32.AND.EX P0, PT, R10.reuse, RZ, PT, P0 ;  /* 0x000000ff0a00720c */ /* 0x040fe40003f06100 */
[----:B------:R-:W-:Y:S01]  /*2b40*/  IADD3.X R9, PT, PT, R10, -0x1, RZ, P1, !PT ;  /* 0xffffffff0a097810 */ /* 0x000fe20000ffe4ff */
[----:B------:R-:W-:Y:S01]  /*2b50*/  IMAD.X R8, RZ, RZ, R7, P2 ;  /* 0x000000ffff087224 */ /* 0x000fe200010e0607 */
[----:B------:R-:W-:-:S02]  /*2b60*/  SEL R5, R5, R13, P0 ;  /* 0x0000000d05057207 */ /* 0x000fc40000000000 */
[----:B------:R-:W-:Y:S02]  /*2b70*/  SEL R11, R6, R11, P0 ;  /* 0x0000000b060b7207 */ /* 0x000fe40000000000 */
[----:B------:R-:W-:Y:S02]  /*2b80*/  SEL R9, R9, R10, P0 ;  /* 0x0000000a09097207 */ /* 0x000fe40000000000 */
[----:B------:R-:W-:Y:S02]  /*2b90*/  SEL R8, R8, R7, P0 ;  /* 0x0000000708087207 */ /* 0x000fe40000000000 */
[----:B------:R-:W-:Y:S02]  /*2ba0*/  ISETP.GE.U32.AND P0, PT, R5, R0, PT ;  /* 0x000000000500720c */ /* 0x000fe40003f06070 */
[----:B------:R-:W-:Y:S02]  /*2bb0*/  IADD3 R6, P2, PT, R11, 0x1, RZ ;  /* 0x000000010b067810 */ /* 0x000fe40007f5e0ff */
[----:B------:R-:W-:-:S02]  /*2bc0*/  ISETP.NE.U32.AND P1, PT, R0, RZ, PT ;  /* 0x000000ff0000720c */ /* 0x000fc40003f25070 */
[----:B------:R-:W-:Y:S02]  /*2bd0*/  ISETP.GE.U32.AND.EX P0, PT, R9, RZ, PT, P0 ;  /* 0x000000ff0900720c */ /* 0x000fe40003f06100 */
[-C--:B------:R-:W-:Y:S02]  /*2be0*/  IADD3.X R7, PT, PT, RZ, R8.reuse, RZ, P2, !PT ;  /* 0x00000008ff077210 */ /* 0x080fe400017fe4ff */
[----:B------:R-:W-:Y:S02]  /*2bf0*/  MOV R5, 0x0 ;  /* 0x0000000000057802 */ /* 0x000fe40000000f00 */
[----:B------:R-:W-:Y:S02]  /*2c00*/  ISETP.NE.AND.EX P1, PT, RZ, RZ, PT, P1 ;  /* 0x000000ffff00720c */ /* 0x000fe40003f25310 */
[----:B------:R-:W-:Y:S02]  /*2c10*/  SEL R6, R6, R11, P0 ;  /* 0x0000000b06067207 */ /* 0x000fe40000000000 */
[----:B------:R-:W-:-:S02]  /*2c20*/  SEL R7, R7, R8, P0 ;  /* 0x0000000807077207 */ /* 0x000fc40000000000 */
[----:B------:R-:W-:Y:S02]  /*2c30*/  SEL R6, R6, 0xffffffff, P1 ;  /* 0xffffffff06067807 */ /* 0x000fe40000800000 */
[----:B------:R-:W-:Y:S01]  /*2c40*/  SEL R7, R7, 0xffffffff, P1 ;  /* 0xffffffff07077807 */ /* 0x000fe20000800000 */
[----:B------:R-:W-:Y:S06]  /*2c50*/  RET.REL.NODEC R4 `(_ZN2at6native12cross_kernelIa16OffsetCalculatorILi3EjLb0EEiEEviPT_PKS4_S7_T0_T1_S9_S9_) ;  /* 0xffffffd004e87950 */ /* 0x000fec0003c3ffff */
.L_x_223:
        /* <DEDUP_REMOVED lines=10> */
.L_x_278:


//--------------------- .text._ZN2at6native12cross_kernelIa16OffsetCalculatorILi3EjLb0EElEEviPT_PKS4_S7_T0_T1_S9_S9_ --------------------------
	.section	.text._ZN2at6native12cross_kernelIa16OffsetCalculatorILi3EjLb0EElEEviPT_PKS4_S7_T0_T1_S9_S9_,"ax",@progbits
	.align	128
        .global         _ZN2at6native12cross_kernelIa16OffsetCalculatorILi3EjLb0EElEEviPT_PKS4_S7_T0_T1_S9_S9_
        .type           _ZN2at6native12cross_kernelIa16OffsetCalculatorILi3EjLb0EElEEviPT_PKS4_S7_T0_T1_S9_S9_,@function
        .size           _ZN2at6native12cross_kernelIa16OffsetCalculatorILi3EjLb0EElEEviPT_PKS4_S7_T0_T1_S9_S9_,(.L_x_279 - _ZN2at6native12cross_kernelIa16OffsetCalculatorILi3EjLb0EElEEviPT_PKS4_S7_T0_T1_S9_S9_)
        .other          _ZN2at6native12cross_kernelIa16OffsetCalculatorILi3EjLb0EElEEviPT_PKS4_S7_T0_T1_S9_S9_,@"STO_CUDA_ENTRY STV_DEFAULT"
_ZN2at6native12cross_kernelIa16OffsetCalculatorILi3EjLb0EElEEviPT_PKS4_S7_T0_T1_S9_S9_:
.text._ZN2at6native12cross_kernelIa16OffsetCalculatorILi3EjLb0EElEEviPT_PKS4_S7_T0_T1_S9_S9_:
        /* <DEDUP_REMOVED lines=12> */
[----:B------:R-:W1:Y:S01]  /*00c0*/  LDCU.64 UR72, c[0x0][0x610] ;  /* 0x0000c200ff4877ac */ /* 0x000e620008000a00 */
[----:B------:R-:W-:Y:S01]  /*00d0*/  IMAD.MOV.U32 R17, RZ, RZ, R14 ;  /* 0x000000ffff117224 */ /* 0x000fe200078e000e */
[----:B------:R-:W2:Y:S01]  /*00e0*/  LDCU UR4, c[0x0][0x370] ;  /* 0x00006e00ff0477ac */ /* 0x000ea20008000800 */
[----:B------:R-:W3:Y:S01]  /*00f0*/  LDCU.64 UR76, c[0x0][0x358] ;  /* 0x00006b00ff4c77ac */ /* 0x000ee20008000a00 */
[----:B-1----:R-:W-:Y:S02]  /*0100*/  USHF.L.U64.HI UR73, UR72, 0x1, UR73 ;  /* 0x0000000148497899 */ /* 0x002fe40008010249 */
[----:B------:R-:W-:Y:S01]  /*0110*/  USHF.L.U32 UR74, UR72, 0x1, URZ ;  /* 0x00000001484a7899 */ /* 0x000fe200080006ff */
[----:B--2---:R-:W-:Y:S01]  /*0120*/  IMAD R0, R5, UR4, RZ ;  /* 0x0000000405007c24 */ /* 0x004fe2000f8e02ff */
[----:B0-----:R-:W-:-:S13]  /*0130*/  ISETP.NE.AND P0, PT, R2, RZ, PT ;  /* 0x000000ff0200720c */ /* 0x001fda0003f05270 */
[----:B---3--:R-:W-:Y:S05]  /*0140*/  @P0 BRA `(.L_x_224) ;  /* 0x0000000c00380947 */ /* 0x008fea0003800000 */
        /* <DEDUP_REMOVED lines=34> */
.L_x_226:
[----:B------:R-:W-:-:S07]  /*0370*/  MOV R4, 0x390 ;  /* 0x0000039000047802 */ /* 0x000fce0000000f00 */
[----:B------:R-:W-:Y:S05]  /*0380*/  CALL.REL.NOINC `($__internal_19_$__cuda_sm20_div_u64) ;  /* 0x0000002400207944 */ /* 0x000fea0003c00000 */
[----:B------:R-:W-:Y:S01]  /*0390*/  MOV R4, R3 ;  /* 0x0000000300047202 */ /* 0x000fe20000000f00 */
[----:B------:R-:W-:-:S07]  /*03a0*/  IMAD.MOV.U32 R5, RZ, RZ, R6 ;  /* 0x000000ffff057224 */ /* 0x000fce00078e0006 */
.L_x_227:
[----:B------:R-:W-:Y:S05]  /*03b0*/  BSYNC.RECONVERGENT B0 ;  /* 0x0000000000007941 */ /* 0x000fea0003800200 */
.L_x_225:
        /* <DEDUP_REMOVED lines=12> */
[----:B0-----:R-:W-:Y:S02]  /*0480*/  UIADD3 UR74, UP1, UPT, UR74, UR6, URZ ;  /* 0x000000064a4a7290 */ /* 0x001fe4000ff3e0ff */
[----:B-1----:R-:W-:Y:S02]  /*0490*/  UIADD3 UR4, UP0, UPT, UR4, UR14, URZ ;  /* 0x0000000e04047290 */ /* 0x002fe4000ff1e0ff */
[----:B------:R-:W-:Y:S02]  /*04a0*/  UIADD3.X UR73, UPT, UPT, UR73, UR7, URZ, UP1, !UPT ;  /* 0x0000000749497290 */ /* 0x000fe40008ffe4ff */
[----:B------:R-:W-:Y:S01]  /*04b0*/  IMAD.U32 R10, RZ, RZ, UR74 ;  /* 0x0000004aff0a7e24 */ /* 0x000fe2000f8e00ff */
[----:B--2---:R-:W-:Y:S02]  /*04c0*/  UIADD3 UR6, UP2, UPT, UR8, UR12, URZ ;  /* 0x0000000c08067290 */ /* 0x004fe4000ff5e0ff */
[----:B------:R-:W-:Y:S01]  /*04d0*/  UIADD3.X UR5, UPT, UPT, UR5, UR15, URZ, UP0, !UPT ;  /* 0x0000000f05057290 */ /* 0x000fe200087fe4ff */
[----:B------:R-:W-:Y:S01]  /*04e0*/  MOV R12, UR4 ;  /* 0x00000004000c7c02 */ /* 0x000fe20008000f00 */
[----:B------:R-:W-:Y:S01]  /*04f0*/  UIADD3.X UR7, UPT, UPT, UR9, UR13, URZ, UP2, !UPT ;  /* 0x0000000d09077290 */ /* 0x000fe200097fe4ff */
[----:B------:R-:W-:Y:S01]  /*0500*/  IMAD.U32 R11, RZ, RZ, UR73 ;  /* 0x00000049ff0b7e24 */ /* 0x000fe2000f8e00ff */
[----:B------:R-:W-:Y:S01]  /*0510*/  UIADD3 UR8, UP0, UPT, UR4, UR14, URZ ;  /* 0x0000000e04087290 */ /* 0x000fe2000ff1e0ff */
[----:B------:R-:W-:Y:S01]  /*0520*/  MOV R8, UR6 ;  /* 0x0000000600087c02 */ /* 0x000fe20008000f00 */
[----:B------:R-:W-:Y:S01]  /*0530*/  UIADD3 UR12, UP2, UPT, UR6, UR12, URZ ;  /* 0x0000000c060c7290 */ /* 0x000fe2000ff5e0ff */
[----:B------:R-:W-:Y:S01]  /*0540*/  MOV R13, UR5 ;  /* 0x00000005000d7c02 */ /* 0x000fe20008000f00 */
[----:B---3--:R-:W-:Y:S01]  /*0550*/  UIADD3 UR10, UP1, UPT, UR74, -UR10, URZ ;  /* 0x8000000a4a0a7290 */ /* 0x008fe2000ff3e0ff */
[----:B------:R-:W-:Y:S01]  /*0560*/  MOV R9, UR7 ;  /* 0x0000000700097c02 */ /* 0x000fe20008000f00 */
[----:B------:R-:W-:Y:S01]  /*0570*/  UIADD3.X UR9, UPT, UPT, UR5, UR15, URZ, UP0, !UPT ;  /* 0x0000000f05097290 */ /* 0x000fe200087fe4ff */
[----:B------:R-:W-:Y:S01]  /*0580*/  MOV R6, UR8 ;  /* 0x0000000800067c02 */ /* 0x000fe20008000f00 */
[----:B------:R-:W-:Y:S01]  /*0590*/  UIADD3.X UR13, UPT, UPT, UR7, UR13, URZ, UP2, !UPT ;  /* 0x0000000d070d7290 */ /* 0x000fe200097fe4ff */
[----:B------:R-:W-:Y:S01]  /*05a0*/  MOV R2, UR12 ;  /* 0x0000000c00027c02 */ /* 0x000fe20008000f00 */
[----:B------:R-:W-:Y:S01]  /*05b0*/  UIADD3.X UR11, UPT, UPT, UR73, ~UR11, URZ, UP1, !UPT ;  /* 0x8000000b490b7290 */ /* 0x000fe20008ffe4ff */
[----:B------:R-:W-:Y:S01]  /*05c0*/  IMAD.U32 R4, RZ, RZ, UR10 ;  /* 0x0000000aff047e24 */ /* 0x000fe2000f8e00ff */
[----:B------:R-:W-:-:S02]  /*05d0*/  MOV R7, UR9 ;  /* 0x0000000900077c02 */ /* 0x000fc40008000f00 */
[----:B------:R-:W-:Y:S02]  /*05e0*/  MOV R3, UR13 ;  /* 0x0000000d00037c02 */ /* 0x000fe40008000f00 */
[----:B------:R-:W-:Y:S01]  /*05f0*/  IMAD.U32 R5, RZ, RZ, UR11 ;  /* 0x0000000bff057e24 */ /* 0x000fe2000f8e00ff */
[----:B------:R-:W-:Y:S06]  /*0600*/  @!P1 BRA `(.L_x_229) ;  /* 0x0000000000889947 */ /* 0x000fec0003800000 */
[----:B------:R-:W0:Y:S01]  /*0610*/  LDC.64 R18, c[0x0][0x388] ;  /* 0x0000e200ff127b82 */ /* 0x000e220000000a00 */
[----:B------:R-:W-:Y:S01]  /*0620*/  IADD3 R16, PT, PT, R16, 0x1, RZ ;  /* 0x0000000110107810 */ /* 0x000fe20007ffe0ff */
[----:B------:R-:W-:-:S03]  /*0630*/  IMAD.MOV.U32 R14, RZ, RZ, RZ ;  /* 0x000000ffff0e7224 */ /* 0x000fc600078e00ff */
[----:B------:R-:W-:-:S07]  /*0640*/  LOP3.LUT R16, R16, 0x3, RZ, 0xc0, !PT ;  /* 0x0000000310107812 */ /* 0x000fce00078ec0ff */
.L_x_230:
        /* <DEDUP_REMOVED lines=12> */
[----:B------:R-:W-:-:S04]  /*0710*/  IADD3 R17, P2, PT, R0, R17, RZ ;  /* 0x0000001100117210 */ /* 0x000fc80007f5e0ff */
[----:B------:R-:W-:Y:S01]  /*0720*/  IADD3.X R15, PT, PT, RZ, R15, RZ, P2, !PT ;  /* 0x0000000fff0f7210 */ /* 0x000fe200017fe4ff */
[----:B--2---:R-:W-:-:S05]  /*0730*/  IMAD R27, R25, R24, RZ ;  /* 0x00000018191b7224 */ /* 0x004fca00078e02ff */
[----:B------:R-:W-:-:S04]  /*0740*/  IADD3 R27, PT, PT, RZ, -R27, RZ ;  /* 0x8000001bff1b7210 */ /* 0x000fc80007ffe0ff */
[----:B------:R-:W-:-:S05]  /*0750*/  PRMT R27, R27, 0x7710, RZ ;  /* 0x000077101b1b7816 */ /* 0x000fca00000000ff */
[C---:B----4-:R-:W-:Y:S02]  /*0760*/  IMAD R27, R29.reuse, R26, R27 ;  /* 0x0000001a1d1b7224 */ /* 0x050fe400078e021b */
[----:B-----5:R-:W-:Y:S02]  /*0770*/  IMAD R26, R26, R21, RZ ;  /* 0x000000151a1a7224 */ /* 0x020fe400078e02ff */
[----:B---3--:R-:W-:-:S03]  /*0780*/  IMAD R29, R29, R22, RZ ;  /* 0x000000161d1d7224 */ /* 0x008fc600078e02ff */
[----:B------:R-:W-:Y:S01]  /*0790*/  IADD3 R26, PT, PT, RZ, -R26, RZ ;  /* 0x8000001aff1a7210 */ /* 0x000fe20007ffe0ff */
[----:B------:R-:W-:-:S03]  /*07a0*/  IMAD.MOV R23, RZ, RZ, -R29 ;  /* 0x000000ffff177224 */ /* 0x000fc600078e0a1d */
[----:B------:R-:W-:Y:S02]  /*07b0*/  PRMT R20, R26, 0x7710, RZ ;  /* 0x000077101a147816 */ /* 0x000fe400000000ff */
[----:B------:R-:W-:-:S03]  /*07c0*/  PRMT R23, R23, 0x7710, RZ ;  /* 0x0000771017177816 */ /* 0x000fc600000000ff */
[----:B------:R-:W-:Y:S01]  /*07d0*/  IMAD R25, R25, R22, R20 ;  /* 0x0000001619197224 */ /* 0x000fe200078e0214 */
[----:B0-----:R1:W-:Y:S01]  /*07e0*/  STG.E.U8 desc[UR76][R18.64], R27 ;  /* 0x0000001b12007986 */ /* 0x0013e2000c10114c */
[----:B------:R-:W-:-:S03]  /*07f0*/  IMAD R21, R24, R21, R23 ;  /* 0x0000001518157224 */ /* 0x000fc600078e0217 */
[----:B------:R1:W-:Y:S04]  /*0800*/  STG.E.U8 desc[UR76][R8.64], R25 ;  /* 0x0000001908007986 */ /* 0x0003e8000c10114c */
[----:B------:R1:W-:Y:S01]  /*0810*/  STG.E.U8 desc[UR76][R2.64], R21 ;  /* 0x0000001502007986 */ /* 0x0003e2000c10114c */
[----:B------:R-:W-:Y:S05]  /*0820*/  @P1 BRA `(.L_x_230) ;  /* 0xfffffffc00881947 */ /* 0x000fea000383ffff */
.L_x_229:
[----:B------:R-:W-:Y:S05]  /*0830*/  BSYNC.RECONVERGENT B0 ;  /* 0x0000000000007941 */ /* 0x000fea0003800200 */
.L_x_228:
[----:B------:R-:W-:Y:S05]  /*0840*/  @!P0 EXIT ;  /* 0x000000000000894d */ /* 0x000fea0003800000 */
[----:B-1----:R-:W0:Y:S01]  /*0850*/  LDC.64 R20, c[0x0][0x398] ;  /* 0x0000e600ff147b82 */ /* 0x002e220000000a00 */
[----:B------:R-:W1:Y:S07]  /*0860*/  LDCU UR4, c[0x0][0x380] ;  /* 0x00007000ff0477ac */ /* 0x000e6e0008000800 */
[----:B------:R-:W2:Y:S08]  /*0870*/  LDC.64 R22, c[0x0][0x390] ;  /* 0x0000e400ff167b82 */ /* 0x000eb00000000a00 */
[----:B------:R-:W3:Y:S02]  /*0880*/  LDC.64 R18, c[0x0][0x388] ;  /* 0x0000e200ff127b82 */ /* 0x000ee40000000a00 */
.L_x_231:
        /* <DEDUP_REMOVED lines=11> */
[----:B---3--:R-:W-:Y:S01]  /*0940*/  STG.E.U8 desc[UR76][R18.64], R29 ;  /* 0x0000001d12007986 */ /* 0x008fe2000c10114c */
[----:B------:R-:W-:-:S05]  /*0950*/  IMAD.MOV R26, RZ, RZ, -R26 ;  /* 0x000000ffff1a7224 */ /* 0x000fca00078e0a1a */
[----:B------:R-:W-:-:S05]  /*0960*/  PRMT R26, R26, 0x7710, RZ ;  /* 0x000077101a1a7816 */ /* 0x000fca00000000ff */
[-C--:B------:R-:W-:Y:S02]  /*0970*/  IMAD R26, R24, R14.reuse, R26 ;  /* 0x0000000e181a7224 */ /* 0x080fe400078e021a */
[----:B------:R-:W-:-:S03]  /*0980*/  IMAD R14, R27, R14, RZ ;  /* 0x0000000e1b0e7224 */ /* 0x000fc600078e02ff */
[----:B------:R-:W-:Y:S02]  /*0990*/  STG.E.U8 desc[UR76][R8.64], R26 ;  /* 0x0000001a08007986 */ /* 0x000fe4000c10114c */
[----:B------:R-:W-:-:S04]  /*09a0*/  IADD3 R14, PT, PT, RZ, -R14, RZ ;  /* 0x8000000eff0e7210 */ /* 0x000fc80007ffe0ff */
        /* <DEDUP_REMOVED lines=14> */
[----:B------:R-:W-:Y:S01]  /*0a90*/  STG.E.U8 desc[UR76][R18.64], R29 ;  /* 0x0000001d12007986 */ /* 0x000fe2000c10114c */
[----:B------:R-:W-:-:S05]  /*0aa0*/  IMAD.MOV R26, RZ, RZ, -R28 ;  /* 0x000000ffff1a7224 */ /* 0x000fca00078e0a1c */
[----:B------:R-:W-:-:S05]  /*0ab0*/  PRMT R26, R26, 0x7710, RZ ;  /* 0x000077101a1a7816 */ /* 0x000fca00000000ff */
[-C--:B-----5:R-:W-:Y:S02]  /*0ac0*/  IMAD R26, R24, R14.reuse, R26 ;  /* 0x0000000e181a7224 */ /* 0x0a0fe400078e021a */
        /* <DEDUP_REMOVED lines=42> */
[----:B------:R4:W-:Y:S01]  /*0d70*/  STG.E.U8 desc[UR76][R18.64], R29 ;  /* 0x0000001d12007986 */ /* 0x0009e2000c10114c */
[----:B------:R-:W-:-:S05]  /*0d80*/  IMAD.MOV R26, RZ, RZ, -R28 ;  /* 0x000000ffff1a7224 */ /* 0x000fca00078e0a1c */
[----:B------:R-:W-:-:S05]  /*0d90*/  PRMT R26, R26, 0x7710, RZ ;  /* 0x000077101a1a7816 */ /* 0x000fca00000000ff */
[-C--:B-----5:R-:W-:Y:S02]  /*0da0*/  IMAD R24, R24, R14.reuse, R26 ;  /* 0x0000000e18187224 */ /* 0x0a0fe400078e021a */
[----:B------:R-:W-:-:S03]  /*0db0*/  IMAD R14, R27, R14, RZ ;  /* 0x0000000e1b0e7224 */ /* 0x000fc600078e02ff */
[----:B------:R4:W-:Y:S02]  /*0dc0*/  STG.E.U8 desc[UR76][R8.64], R24 ;  /* 0x0000001808007986 */ /* 0x0009e4000c10114c */
[----:B------:R-:W-:-:S04]  /*0dd0*/  IADD3 R14, PT, PT, RZ, -R14, RZ ;  /* 0x8000000eff0e7210 */ /* 0x000fc80007ffe0ff */
[----:B------:R-:W-:-:S05]  /*0de0*/  PRMT R14, R14, 0x7710, RZ ;  /* 0x000077100e0e7816 */ /* 0x000fca00000000ff */
[----:B------:R-:W-:-:S05]  /*0df0*/  IMAD R25, R16, R25, R14 ;  /* 0x0000001910197224 */ /* 0x000fca00078e020e */
[----:B------:R4:W-:Y:S01]  /*0e00*/  STG.E.U8 desc[UR76][R2.64], R25 ;  /* 0x0000001902007986 */ /* 0x0009e2000c10114c */
[----:B------:R-:W-:Y:S05]  /*0e10*/  @!P0 BRA `(.L_x_231) ;  /* 0xfffffff8009c8947 */ /* 0x000fea000383ffff */
[----:B------:R-:W-:Y:S05]  /*0e20*/  EXIT ;  /* 0x000000000000794d */ /* 0x000fea0003800000 */
.L_x_224:
[----:B------:R-:W-:Y:S01]  /*0e30*/  IADD3 R2, PT, PT, R2, -0x1, RZ ;  /* 0xffffffff02027810 */ /* 0x000fe20007ffe0ff */
[----:B------:R-:W-:Y:S01]  /*0e40*/  BSSY.RECONVERGENT B0, `(.L_x_232) ;  /* 0x000019b000007945 */ /* 0x000fe20003800200 */
[----:B------:R-:W0:Y:S02]  /*0e50*/  LDCU UR4, c[0x0][0x380] ;  /* 0x00007000ff0477ac */ /* 0x000e240008000800 */
[C---:B------:R-:W-:Y:S02]  /*0e60*/  ISETP.NE.AND P1, PT, R2.reuse, RZ, PT ;  /* 0x000000ff0200720c */ /* 0x040fe40003f25270 */
[----:B------:R-:W-:Y:S01]  /*0e70*/  VIMNMX.U32 R2, PT, PT, R2, 0x18, PT ;  /* 0x0000001802027848 */ /* 0x000fe20003fe0000 */
[----:B------:R-:W1:Y:S04]  /*0e80*/  LDCU UR72, c[0x0][0x3a4] ;  /* 0x00007480ff4877ac */ /* 0x000e680008000800 */
[----:B------:R-:W-:Y:S01]  /*0e90*/  VIADD R2, R2, 0x1 ;  /* 0x0000000102027836 */ /* 0x000fe20000000000 */
        /* <DEDUP_REMOVED lines=51> */
[----:B------:R-:W0:Y:S01]  /*11d0*/  LDCU.128 UR20, c[0x0][0x390] ;  /* 0x00007200ff1477ac */ /* 0x000e220008000c00 */
[----:B-1234-:R-:W0:Y:S02]  /*11e0*/  LDCU.128 UR24, c[0x0][0x600] ;  /* 0x0000c000ff1877ac */ /* 0x01ee240008000c00 */
.L_x_234:
        /* <DEDUP_REMOVED lines=308> */
.L_x_233:
[----:B------:R-:W-:Y:S02]  /*2530*/  IADD3 R22, P2, PT, R4, UR22, RZ ;  /* 0x0000001604167c10 */ /* 0x000fe4000ff5e0ff */
[----:B------:R-:W-:-:S03]  /*2540*/  IADD3 R10, P0, PT, R6, UR20, RZ ;  /* 0x00000014060a7c10 */ /* 0x000fc6000ff1e0ff */
[----:B------:R-:W-:Y:S01]  /*2550*/  IMAD.X R23, RZ, RZ, UR23, P2 ;  /* 0x00000017ff177e24 */ /* 0x000fe200090e06ff */
[----:B------:R-:W-:Y:S02]  /*2560*/  IADD3.X R11, PT, PT, RZ, UR21, RZ, P0, !PT ;  /* 0x00000015ff0b7c10 */ /* 0x000fe400087fe4ff */
[----:B------:R-:W-:Y:S02]  /*2570*/  IADD3 R6, P2, PT, R22, UR74, RZ ;  /* 0x0000004a16067c10 */ /* 0x000fe4000ff5e0ff */
[----:B------:R-:W-:Y:S01]  /*2580*/  IADD3 R4, P0, PT, R10, UR26, RZ ;  /* 0x0000001a0a047c10 */ /* 0x000fe2000ff1e0ff */
[----:B------:R0:W2:Y:S01]  /*2590*/  LDG.E.U8 R12, desc[UR76][R10.64] ;  /* 0x0000004c0a0c7981 */ /* 0x0000a2000c1e1100 */
[----:B------:R-:W-:Y:S02]  /*25a0*/  IADD3.X R7, PT, PT, R23, UR73, RZ, P2, !PT ;  /* 0x0000004917077c10 */ /* 0x000fe400097fe4ff */
[----:B------:R-:W-:Y:S01]  /*25b0*/  IADD3.X R5, PT, PT, R11, UR27, RZ, P0, !PT ;  /* 0x0000001b0b057c10 */ /* 0x000fe200087fe4ff */
[----:B------:R-:W3:Y:S01]  /*25c0*/  LDG.E.U8 R13, desc[UR76][R22.64] ;  /* 0x0000004c160d7981 */ /* 0x000ee2000c1e1100 */
[----:B------:R-:W-:-:S02]  /*25d0*/  IADD3 R18, P2, PT, R6, -UR40, RZ ;  /* 0x8000002806127c10 */ /* 0x000fc4000ff5e0ff */
[----:B------:R-:W-:Y:S01]  /*25e0*/  IADD3 R20, P0, PT, R4, UR26, RZ ;  /* 0x0000001a04147c10 */ /* 0x000fe2000ff1e0ff */
[----:B------:R1:W3:Y:S01]  /*25f0*/  LDG.E.U8 R16, desc[UR76][R4.64] ;  /* 0x0000004c04107981 */ /* 0x0002e2000c1e1100 */
[----:B------:R-:W-:Y:S02]  /*2600*/  IADD3.X R19, PT, PT, R7, ~UR41, RZ, P2, !PT ;  /* 0x8000002907137c10 */ /* 0x000fe400097fe4ff */
[----:B------:R-:W-:Y:S01]  /*2610*/  IADD3.X R21, PT, PT, R5, UR27, RZ, P0, !PT ;  /* 0x0000001b05157c10 */ /* 0x000fe200087fe4ff */
[----:B------:R-:W2:Y:S04]  /*2620*/  LDG.E.U8 R7, desc[UR76][R6.64] ;  /* 0x0000004c06077981 */ /* 0x000ea8000c1e1100 */
[----:B------:R-:W4:Y:S04]  /*2630*/  LDG.E.U8 R14, desc[UR76][R20.64] ;  /* 0x0000004c140e7981 */ /* 0x000f28000c1e1100 */
[----:B------:R-:W4:Y:S01]  /*2640*/  LDG.E.U8 R19, desc[UR76][R18.64] ;  /* 0x0000004c12137981 */ /* 0x000f22000c1e1100 */
[----:B------:R-:W-:-:S04]  /*2650*/  IADD3 R8, P0, PT, R3, UR42, RZ ;  /* 0x0000002a03087c10 */ /* 0x000fc8000ff1e0ff */
[----:B------:R-:W-:Y:S02]  /*2660*/  IADD3.X R9, PT, PT, RZ, UR43, RZ, P0, !PT ;  /* 0x0000002bff097c10 */ /* 0x000fe400087fe4ff */
[----:B0-----:R-:W-:-:S04]  /*2670*/  IADD3 R10, P0, PT, R8, UR24, RZ ;  /* 0x00000018080a7c10 */ /* 0x001fc8000ff1e0ff */
[----:B------:R-:W-:Y:S02]  /*2680*/  IADD3.X R11, PT, PT, R9, UR25, RZ, P0, !PT ;  /* 0x00000019090b7c10 */ /* 0x000fe400087fe4ff */
[----:B-1----:R-:W-:Y:S01]  /*2690*/  IADD3 R4, P0, PT, R10, UR24, RZ ;  /* 0x000000180a047c10 */ /* 0x002fe2000ff1e0ff */
[----:B---3--:R-:W-:Y:S02]  /*26a0*/  IMAD R25, R16, R13, RZ ;  /* 0x0000000d10197224 */ /* 0x008fe400078e02ff */
[----:B--2---:R-:W-:-:S03]  /*26b0*/  IMAD R24, R7, R12, RZ ;  /* 0x0000000c07187224 */ /* 0x004fc600078e02ff */
[----:B------:R-:W-:Y:S01]  /*26c0*/  IADD3 R6, PT, PT, RZ, -R25, RZ ;  /* 0x80000019ff067210 */ /* 0x000fe20007ffe0ff */
[----:B----4-:R-:W-:Y:S02]  /*26d0*/  IMAD R3, R14, R19, RZ ;  /* 0x000000130e037224 */ /* 0x010fe400078e02ff */
[----:B------:R-:W-:-:S03]  /*26e0*/  IMAD.MOV R24, RZ, RZ, -R24 ;  /* 0x000000ffff187224 */ /* 0x000fc600078e0a18 */
[----:B------:R-:W-:Y:S02]  /*26f0*/  IADD3 R3, PT, PT, RZ, -R3, RZ ;  /* 0x80000003ff037210 */ /* 0x000fe40007ffe0ff */
[----:B------:R-:W-:Y:S02]  /*2700*/  PRMT R5, R24, 0x7710, RZ ;  /* 0x0000771018057816 */ /* 0x000fe400000000ff */
[----:B------:R-:W-:Y:S02]  /*2710*/  PRMT R3, R3, 0x7710, RZ ;  /* 0x0000771003037816 */ /* 0x000fe400000000ff */
[----:B------:R-:W-:Y:S01]  /*2720*/  PRMT R6, R6, 0x7710, RZ ;  /* 0x0000771006067816 */ /* 0x000fe200000000ff */
[----:B------:R-:W-:Y:S02]  /*2730*/  IMAD R13, R14, R13, R5 ;  /* 0x0000000d0e0d7224 */ /* 0x000fe400078e0205 */
[----:B------:R-:W-:Y:S01]  /*2740*/  IMAD R7, R16, R7, R3 ;  /* 0x0000000710077224 */ /* 0x000fe200078e0203 */
[----:B------:R-:W-:Y:S01]  /*2750*/  IADD3.X R5, PT, PT, R11, UR25, RZ, P0, !PT ;  /* 0x000000190b057c10 */ /* 0x000fe200087fe4ff */
[----:B------:R-:W-:Y:S01]  /*2760*/  IMAD R19, R19, R12, R6 ;  /* 0x0000000c13137224 */ /* 0x000fe200078e0206 */
[----:B------:R-:W-:-:S02]  /*2770*/  IADD3 R17, P0, PT, R0, R17, RZ ;  /* 0x0000001100117210 */ /* 0x000fc40007f1e0ff */
[----:B------:R1:W-:Y:S02]  /*2780*/  STG.E.U8 desc[UR76][R8.64], R7 ;  /* 0x0000000708007986 */ /* 0x0003e4000c10114c */
[----:B------:R-:W-:Y:S02]  /*2790*/  IADD3.X R15, PT, PT, RZ, R15, RZ, P0, !PT ;  /* 0x0000000fff0f7210 */ /* 0x000fe400007fe4ff */
[----:B------:R1:W-:Y:S01]  /*27a0*/  STG.E.U8 desc[UR76][R10.64], R13 ;  /* 0x0000000d0a007986 */ /* 0x0003e2000c10114c */
[----:B------:R-:W-:-:S03]  /*27b0*/  ISETP.GE.U32.AND P0, PT, R17, UR4, PT ;  /* 0x0000000411007c0c */ /* 0x000fc6000bf06070 */
[----:B------:R1:W-:Y:S01]  /*27c0*/  STG.E.U8 desc[UR76][R4.64], R19 ;  /* 0x0000001304007986 */ /* 0x0003e2000c10114c */
[----:B------:R-:W-:-:S13]  /*27d0*/  ISETP.GE.AND.EX P0, PT, R15, UR75, PT, P0 ;  /* 0x0000004b0f007c0c */ /* 0x000fda000bf06300 */
[----:B-1----:R-:W-:Y:S05]  /*27e0*/  @!P0 BRA `(.L_x_234) ;  /* 0xffffffe800808947 */ /* 0x002fea000383ffff */
[----:B------:R-:W-:Y:S05]  /*27f0*/  BSYNC.RECONVERGENT B0 ;  /* 0x0000000000007941 */ /* 0x000fea0003800200 */
.L_x_232:
[----:B------:R-:W-:Y:S05]  /*2800*/  EXIT ;  /* 0x000000000000794d */ /* 0x000fea0003800000 */
        .weak           $__internal_19_$__cuda_sm20_div_u64
        .type           $__internal_19_$__cuda_sm20_div_u64,@function
        .size           $__internal_19_$__cuda_sm20_div_u64,(.L_x_279 - $__internal_19_$__cuda_sm20_div_u64)
$__internal_19_$__cuda_sm20_div_u64:
        /* <DEDUP_REMOVED lines=68> */
[----:B------:R-:W-:Y:S06]  /*2c50*/  RET.REL.NODEC R4 `(_ZN2at6native12cross_kernelIa16OffsetCalculatorILi3EjLb0EElEEviPT_PKS4_S7_T0_T1_S9_S9_) ;  /* 0xffffffd004e87950 */ /* 0x000fec0003c3ffff */
.L_x_235:
        /* <DEDUP_REMOVED lines=10> */
.L_x_279:


//--------------------- .text._ZN2at6native12cross_kernelIh16OffsetCalculatorILi3EjLb0EEiEEviPT_PKS4_S7_T0_T1_S9_S9_ --------------------------
	.section	.text._ZN2at6native12cross_kernelIh16OffsetCalculatorILi3EjLb0EEiEEviPT_PKS4_S7_T0_T1_S9_S9_,"ax",@progbits
	.align	128
        .global         _ZN2at6native12cross_kernelIh16OffsetCalculatorILi3EjLb0EEiEEviPT_PKS4_S7_T0_T1_S9_S9_
        .type           _ZN2at6native12cross_kernelIh16OffsetCalculatorILi3EjLb0EEiEEviPT_PKS4_S7_T0_T1_S9_S9_,@function
        .size           _ZN2at6native12cross_kernelIh16OffsetCalculatorILi3EjLb0EEiEEviPT_PKS4_S7_T0_T1_S9_S9_,(.L_x_280 - _ZN2at6native12cross_kernelIh16OffsetCalculatorILi3EjLb0EEiEEviPT_PKS4_S7_T0_T1_S9_S9_)
        .other          _ZN2at6native12cross_kernelIh16OffsetCalculatorILi3EjLb0EEiEEviPT_PKS4_S7_T0_T1_S9_S9_,@"STO_CUDA_ENTRY STV_DEFAULT"
_ZN2at6native12cross_kernelIh16OffsetCalculatorILi3EjLb0EEiEEviPT_PKS4_S7_T0_T1_S9_S9_:
.text._ZN2at6native12cross_kernelIh16OffsetCalculatorILi3EjLb0EEiEEviPT_PKS4_S7_T0_T1_S9_S9_:
        /* <DEDUP_REMOVED lines=54> */
.L_x_238:
[----:B------:R-:W-:-:S07]  /*0360*/  MOV R4, 0x380 ;  /* 0x0000038000047802 */ /* 0x000fce0000000f00 */
[----:B------:R-:W-:Y:S05]  /*0370*/  CALL.REL.NOINC `($__internal_20_$__cuda_sm20_div_u64) ;  /* 0x0000002400247944 */ /* 0x000fea0003c00000 */
[----:B------:R-:W-:Y:S01]  /*0380*/  MOV R4, R6 ;  /* 0x0000000600047202 */ /* 0x000fe20000000f00 */
[----:B------:R-:W-:-:S07]  /*0390*/  IMAD.MOV.U32 R5, RZ, RZ, R7 ;  /* 0x000000ffff057224 */ /* 0x000fce00078e0007 */
.L_x_239:
[----:B------:R-:W-:Y:S05]  /*03a0*/  BSYNC.RECONVERGENT B0 ;  /* 0x0000000000007941 */ /* 0x000fea0003800200 */
.L_x_237:
        /* <DEDUP_REMOVED lines=37> */
.L_x_242:
        /* <DEDUP_REMOVED lines=30> */
.L_x_241:
[----:B------:R-:W-:Y:S05]  /*07e0*/  BSYNC.RECONVERGENT B0 ;  /* 0x0000000000007941 */ /* 0x000fea0003800200 */
.L_x_240:
[----:B------:R-:W-:Y:S05]  /*07f0*/  @!P0 EXIT ;  /* 0x000000000000894d */ /* 0x000fea0003800000 */
[----:B-1----:R-:W0:Y:S01]  /*0800*/  LDC.64 R20, c[0x0][0x398] ;  /* 0x0000e600ff147b82 */ /* 0x002e220000000a00 */
[----:B------:R-:W1:Y:S07]  /*0810*/  LDCU UR4, c[0x0][0x380] ;  /* 0x00007000ff0477ac */ /* 0x000e6e0008000800 */
[----:B------:R-:W2:Y:S08]  /*0820*/  LDC.64 R22, c[0x0][0x390] ;  /* 0x0000e400ff167b82 */ /* 0x000eb00000000a00 */
[----:B------:R-:W3:Y:S02]  /*0830*/  LDC.64 R18, c[0x0][0x388] ;  /* 0x0000e200ff127b82 */ /* 0x000ee40000000a00 */
.L_x_243:
        /* <DEDUP_REMOVED lines=90> */
.L_x_236:
        /* <DEDUP_REMOVED lines=67> */
.L_x_246:
        /* <DEDUP_REMOVED lines=306> */
.L_x_245:
        /* <DEDUP_REMOVED lines=45> */
.L_x_244:
[----:B------:R-:W-:Y:S05]  /*2800*/  EXIT ;  /* 0x000000000000794d */ /* 0x000fea0003800000 */
        .weak           $__internal_20_$__cuda_sm20_div_u64
        .type           $__internal_20_$__cuda_sm20_div_u64,@function
        .size           $__internal_20_$__cuda_sm20_div_u64,(.L_x_280 - $__internal_20_$__cuda_sm20_div_u64)
$__internal_20_$__cuda_sm20_div_u64:
        /* <DEDUP_REMOVED lines=68> */
[----:B------:R-:W-:Y:S06]  /*2c50*/  RET.REL.NODEC R4 `(_ZN2at6native12cross_kernelIh16OffsetCalculatorILi3EjLb0EEiEEviPT_PKS4_S7_T0_T1_S9_S9_) ;  /* 0xffffffd004e87950 */ /* 0x000fec0003c3ffff */
.L_x_247:
        /* <DEDUP_REMOVED lines=10> */
.L_x_280:


//--------------------- .text._ZN2at6native12cross_kernelIh16OffsetCalculatorILi3EjLb0EElEEviPT_PKS4_S7_T0_T1_S9_S9_ --------------------------
	.section	.text._ZN2at6native12cross_kernelIh16OffsetCalculatorILi3EjLb0EElEEviPT_PKS4_S7_T0_T1_S9_S9_,"ax",@progbits
	.align	128
        .global         _ZN2at6native12cross_kernelIh16OffsetCalculatorILi3EjLb0EElEEviPT_PKS4_S7_T0_T1_S9_S9_
        .type           _ZN2at6native12cross_kernelIh16OffsetCalculatorILi3EjLb0EElEEviPT_PKS4_S7_T0_T1_S9_S9_,@function
        .size           _ZN2at6native12cross_kernelIh16OffsetCalculatorILi3EjLb0EElEEviPT_PKS4_S7_T0_T1_S9_S9_,(.L_x_281 - _ZN2at6native12cross_kernelIh16OffsetCalculatorILi3EjLb0EElEEviPT_PKS4_S7_T0_T1_S9_S9_)
        .other          _ZN2at6native12cross_kernelIh16OffsetCalculatorILi3EjLb0EElEEviPT_PKS4_S7_T0_T1_S9_S9_,@"STO_CUDA_ENTRY STV_DEFAULT"
_ZN2at6native12cross_kernelIh16OffsetCalculatorILi3EjLb0EElEEviPT_PKS4_S7_T0_T1_S9_S9_:
.text._ZN2at6native12cross_kernelIh16OffsetCalculatorILi3EjLb0EElEEviPT_PKS4_S7_T0_T1_S9_S9_:
        /* <DEDUP_REMOVED lines=55> */
.L_x_250:
[----:B------:R-:W-:-:S07]  /*0370*/  MOV R4, 0x390 ;  /* 0x0000039000047802 */ /* 0x000fce0000000f00 */
[----:B------:R-:W-:Y:S05]  /*0380*/  CALL.REL.NOINC `($__internal_21_$__cuda_sm20_div_u64) ;  /* 0x0000002400207944 */ /* 0x000fea0003c00000 */
[----:B------:R-:W-:Y:S01]  /*0390*/  MOV R4, R3 ;  /* 0x0000000300047202 */ /* 0x000fe20000000f00 */
[----:B------:R-:W-:-:S07]  /*03a0*/  IMAD.MOV.U32 R5, RZ, RZ, R6 ;  /* 0x000000ffff057224 */ /* 0x000fce00078e0006 */
.L_x_251:
[----:B------:R-:W-:Y:S05]  /*03b0*/  BSYNC.RECONVERGENT B0 ;  /* 0x0000000000007941 */ /* 0x000fea0003800200 */
.L_x_249:
        /* <DEDUP_REMOVED lines=41> */
.L_x_254:
        /* <DEDUP_REMOVED lines=30> */
.L_x_253:
[----:B------:R-:W-:Y:S05]  /*0830*/  BSYNC.RECONVERGENT B0 ;  /* 0x0000000000007941 */ /* 0x000fea0003800200 */
.L_x_252:
[----:B------:R-:W-:Y:S05]  /*0840*/  @!P0 EXIT ;  /* 0x000000000000894d */ /* 0x000fea0003800000 */
[----:B-1----:R-:W0:Y:S01]  /*0850*/  LDC.64 R20, c[0x0][0x398] ;  /* 0x0000e600ff147b82 */ /* 0x002e220000000a00 */
[----:B------:R-:W1:Y:S07]  /*0860*/  LDCU UR4, c[0x0][0x380] ;  /* 0x00007000ff0477ac */ /* 0x000e6e0008000800 */
[----:B------:R-:W2:Y:S08]  /*0870*/  LDC.64 R22, c[0x0][0x390] ;  /* 0x0000e400ff167b82 */ /* 0x000eb00000000a00 */
[----:B------:R-:W3:Y:S02]  /*0880*/  LDC.64 R18, c[0x0][0x388] ;  /* 0x0000e200ff127b82 */ /* 0x000ee40000000a00 */
.L_x_255:
        /* <DEDUP_REMOVED lines=90> */
.L_x_248:
        /* <DEDUP_REMOVED lines=60> */
.L_x_258:
        /* <DEDUP_REMOVED lines=308> */
.L_x_257:
        /* <DEDUP_REMOVED lines=45> */
.L_x_256:
[----:B------:R-:W-:Y:S05]  /*2800*/  EXIT ;  /* 0x000000000000794d */ /* 0x000fea0003800000 */
        .weak           $__internal_21_$__cuda_sm20_div_u64
        .type           $__internal_21_$__cuda_sm20_div_u64,@function
        .size           $__internal_21_$__cuda_sm20_div_u64,(.L_x_281 - $__internal_21_$__cuda_sm20_div_u64)
$__internal_21_$__cuda_sm20_div_u64:
        /* <DEDUP_REMOVED lines=68> */
[----:B------:R-:W-:Y:S06]  /*2c50*/  RET.REL.NODEC R4 `(_ZN2at6native12cross_kernelIh16OffsetCalculatorILi3EjLb0EElEEviPT_PKS4_S7_T0_T1_S9_S9_) ;  /* 0xffffffd004e87950 */ /* 0x000fec0003c3ffff */
.L_x_259:
        /* <DEDUP_REMOVED lines=10> */
.L_x_281:


//--------------------- .nv.shared.reserved.0     --------------------------
	.section	.nv.shared.reserved.0,"aw",@nobits
	.weak		__nv_reservedSMEM_offset_0_alias
	.size		__nv_reservedSMEM_offset_0_alias, 0, 64
	.other		__nv_reservedSMEM_offset_0_alias,@"STO_CUDA_RESERVED_SHARED STV_DEFAULT"
__nv_reservedSMEM_offset_0_alias:
	.zero		0
	.zero		64


//--------------------- .nv.global                --------------------------
	.section	.nv.global,"aw",@nobits
.nv.global:
	.type		_ZN45_INTERNAL_514267e4_14_CrossKernel_cu_a4741ca24cuda3std3__48in_placeE,@object
	.size		_ZN45_INTERNAL_514267e4_14_CrossKernel_cu_a4741ca24cuda3std3__48in_placeE,(_ZN45_INTERNAL_514267e4_14_CrossKernel_cu_a4741ca24cuda3std6ranges3__45__cpo8distanceE - _ZN45_INTERNAL_514267e4_14_CrossKernel_cu_a4741ca24cuda3std3__48in_placeE)
_ZN45_INTERNAL_514267e4_14_CrossKernel_cu_a4741ca24cuda3std3__48in_placeE:
	.zero		1
	.type		_ZN45_INTERNAL_514267e4_14_CrossKernel_cu_a4741ca24cuda3std6ranges3__45__cpo8distanceE,@object
	.size		_ZN45_INTERNAL_514267e4_14_CrossKernel_cu_a4741ca24cuda3std6ranges3__45__cpo8distanceE,(_ZN45_INTERNAL_514267e4_14_CrossKernel_cu_a4741ca24cuda3std3__45__cpo6cbeginE - _ZN45_INTERNAL_514267e4_14_CrossKernel_cu_a4741ca24cuda3std6ranges3__45__cpo8distanceE)
_ZN45_INTERNAL_514267e4_14_CrossKernel_cu_a4741ca24cuda3std6ranges3__45__cpo8distanceE:
	.zero		1
	.type		_ZN45_INTERNAL_514267e4_14_CrossKernel_cu_a4741ca24cuda3std3__45__cpo6cbeginE,@object
	.size		_ZN45_INTERNAL_514267e4_14_CrossKernel_cu_a4741ca24cuda3std3__45__cpo6cbeginE,(_ZN45_INTERNAL_514267e4_14_CrossKernel_cu_a4741ca24cuda3std6ranges3__45__cpo7advanceE - _ZN45_INTERNAL_514267e4_14_CrossKernel_cu_a4741ca24cuda3std3__45__cpo6cbeginE)
_ZN45_INTERNAL_514267e4_14_CrossKernel_cu_a4741ca24cuda3std3__45__cpo6cbeginE:
	.zero		1
	.type		_ZN45_INTERNAL_514267e4_14_CrossKernel_cu_a4741ca24cuda3std6ranges3__45__cpo7advanceE,@object
	.size		_ZN45_INTERNAL_514267e4_14_CrossKernel_cu_a4741ca24cuda3std6ranges3__45__cpo7advanceE,(_ZN45_INTERNAL_514267e4_14_CrossKernel_cu_a4741ca24cuda3std3__45__cpo7crbeginE - _ZN45_INTERNAL_514267e4_14_CrossKernel_cu_a4741ca24cuda3std6ranges3__45__cpo7advanceE)
_ZN45_INTERNAL_514267e4_14_CrossKernel_cu_a4741ca24cuda3std6ranges3__45__cpo7advanceE:
	.zero		1
	.type		_ZN45_INTERNAL_514267e4_14_CrossKernel_cu_a4741ca24cuda3std3__45__cpo7crbeginE,@object
	.size		_ZN45_INTERNAL_514267e4_14_CrossKernel_cu_a4741ca24cuda3std3__45__cpo7crbeginE,(_ZN45_INTERNAL_514267e4_14_CrossKernel_cu_a4741ca24cuda3std6ranges3__45__cpo4dataE - _ZN45_INTERNAL_514267e4_14_CrossKernel_cu_a4741ca24cuda3std3__45__cpo7crbeginE)
_ZN45_INTERNAL_514267e4_14_CrossKernel_cu_a4741ca24cuda3std3__45__cpo7crbeginE:
	.zero		1
	.type		_ZN45_INTERNAL_514267e4_14_CrossKernel_cu_a4741ca24cuda3std6ranges3__45__cpo4dataE,@object
	.size		_ZN45_INTERNAL_514267e4_14_CrossKernel_cu_a4741ca24cuda3std6ranges3__45__cpo4dataE,(_ZN45_INTERNAL_514267e4_14_CrossKernel_cu_a4741ca24cuda3std6ranges3__45__cpo5beginE - _ZN45_INTERNAL_514267e4_14_CrossKernel_cu_a4741ca24cuda3std6ranges3__45__cpo4dataE)
_ZN45_INTERNAL_514267e4_14_CrossKernel_cu_a4741ca24cuda3std6ranges3__45__cpo4dataE:
	.zero		1
	.type		_ZN45_INTERNAL_514267e4_14_CrossKernel_cu_a4741ca24cuda3std6ranges3__45__cpo5beginE,@object
	.size		_ZN45_INTERNAL_514267e4_14_CrossKernel_cu_a4741ca24cuda3std6ranges3__45__cpo5beginE,(_ZN45_INTERNAL_514267e4_14_CrossKernel_cu_a4741ca24cuda3std3__447_GLOBAL__N__514267e4_14_CrossKernel_cu_a4741ca26ignoreE - _ZN45_INTERNAL_514267e4_14_CrossKernel_cu_a4741ca24cuda3std6ranges3__45__cpo5beginE)
_ZN45_INTERNAL_514267e4_14_CrossKernel_cu_a4741ca24cuda3std6ranges3__45__cpo5beginE:
	.zero		1
	.type		_ZN45_INTERNAL_514267e4_14_CrossKernel_cu_a4741ca24cuda3std3__447_GLOBAL__N__514267e4_14_CrossKernel_cu_a4741ca26ignoreE,@object
	.size		_ZN45_INTERNAL_514267e4_14_CrossKernel_cu_a4741ca24cuda3std3__447_GLOBAL__N__514267e4_14_CrossKernel_cu_a4741ca26ignoreE,(_ZN45_INTERNAL_514267e4_14_CrossKernel_cu_a4741ca24cuda3std6ranges3__45__cpo4sizeE - _ZN45_INTERNAL_514267e4_14_CrossKernel_cu_a4741ca24cuda3std3__447_GLOBAL__N__514267e4_14_CrossKernel_cu_a4741ca26ignoreE)
_ZN45_INTERNAL_514267e4_14_CrossKernel_cu_a4741ca24cuda3std3__447_GLOBAL__N__514267e4_14_CrossKernel_cu_a4741ca26ignoreE:
	.zero		1
	.type		_ZN45_INTERNAL_514267e4_14_CrossKernel_cu_a4741ca24cuda3std6ranges3__45__cpo4sizeE,@object
	.size		_ZN45_INTERNAL_514267e4_14_CrossKernel_cu_a4741ca24cuda3std6ranges3__45__cpo4sizeE,(_ZN45_INTERNAL_514267e4_14_CrossKernel_cu_a4741ca24cuda3std3__45__cpo5beginE - _ZN45_INTERNAL_514267e4_14_CrossKernel_cu_a4741ca24cuda3std6ranges3__45__cpo4sizeE)
_ZN45_INTERNAL_514267e4_14_CrossKernel_cu_a4741ca24cuda3std6ranges3__45__cpo4sizeE:
	.zero		1
	.type		_ZN45_INTERNAL_514267e4_14_CrossKernel_cu_a4741ca24cuda3std3__45__cpo5beginE,@object
	.size		_ZN45_INTERNAL_514267e4_14_CrossKernel_cu_a4741ca24cuda3std3__45__cpo5beginE,(_ZN45_INTERNAL_514267e4_14_CrossKernel_cu_a4741ca24cuda3std6ranges3__45__cpo6cbeginE - _ZN45_INTERNAL_514267e4_14_CrossKernel_cu_a4741ca24cuda3std3__45__cpo5beginE)
_ZN45_INTERNAL_514267e4_14_CrossKernel_cu_a4741ca24cuda3std3__45__cpo5beginE:
	.zero		1
	.type		_ZN45_INTERNAL_514267e4_14_CrossKernel_cu_a4741ca24cuda3std6ranges3__45__cpo6cbeginE,@object
	.size		_ZN45_INTERNAL_514267e4_14_CrossKernel_cu_a4741ca24cuda3std6ranges3__45__cpo6cbeginE,(_ZN45_INTERNAL_514267e4_14_CrossKernel_cu_a4741ca24cuda3std3__45__cpo6rbeginE - _ZN45_INTERNAL_514267e4_14_CrossKernel_cu_a4741ca24cuda3std6ranges3__45__cpo6cbeginE)
_ZN45_INTERNAL_514267e4_14_CrossKernel_cu_a4741ca24cuda3std6ranges3__45__cpo6cbeginE:
	.zero		1
	.type		_ZN45_INTERNAL_514267e4_14_CrossKernel_cu_a4741ca24cuda3std3__45__cpo6rbeginE,@object
	.size		_ZN45_INTERNAL_514267e4_14_CrossKernel_cu_a4741ca24cuda3std3__45__cpo6rbeginE,(_ZN45_INTERNAL_514267e4_14_CrossKernel_cu_a4741ca24cuda3std6ranges3__45__cpo4nextE - _ZN45_INTERNAL_514267e4_14_CrossKernel_cu_a4741ca24cuda3std3__45__cpo6rbeginE)
_ZN45_INTERNAL_514267e4_14_CrossKernel_cu_a4741ca24cuda3std3__45__cpo6rbeginE:
	.zero		1
	.type		_ZN45_INTERNAL_514267e4_14_CrossKernel_cu_a4741ca24cuda3std6ranges3__45__cpo4nextE,@object
	.size		_ZN45_INTERNAL_514267e4_14_CrossKernel_cu_a4741ca24cuda3std6ranges3__45__cpo4nextE,(_ZN45_INTERNAL_514267e4_14_CrossKernel_cu_a4741ca24cuda3std6ranges3__45__cpo4swapE - _ZN45_INTERNAL_514267e4_14_CrossKernel_cu_a4741ca24cuda3std6ranges3__45__cpo4nextE)
_ZN45_INTERNAL_514267e4_14_CrossKernel_cu_a4741ca24cuda3std6ranges3__45__cpo4nextE:
	.zero		1
	.type		_ZN45_INTERNAL_514267e4_14_CrossKernel_cu_a4741ca24cuda3std6ranges3__45__cpo4swapE,@object
	.size		_ZN45_INTERNAL_514267e4_14_CrossKernel_cu_a4741ca24cuda3std6ranges3__45__cpo4swapE,(_ZN45_INTERNAL_514267e4_14_CrossKernel_cu_a4741ca24cuda3std3__420unreachable_sentinelE - _ZN45_INTERNAL_514267e4_14_CrossKernel_cu_a4741ca24cuda3std6ranges3__45__cpo4swapE)
_ZN45_INTERNAL_514267e4_14_CrossKernel_cu_a4741ca24cuda3std6ranges3__45__cpo4swapE:
	.zero		1
	.type		_ZN45_INTERNAL_514267e4_14_CrossKernel_cu_a4741ca24cuda3std3__420unreachable_sentinelE,@object
	.size		_ZN45_INTERNAL_514267e4_14_CrossKernel_cu_a4741ca24cuda3std3__420unreachable_sentinelE,(_ZN45_INTERNAL_514267e4_14_CrossKernel_cu_a4741ca26thrust24THRUST_300001_SM_1030_NS6system6detail10sequential3seqE - _ZN45_INTERNAL_514267e4_14_CrossKernel_cu_a4741ca24cuda3std3__420unreachable_sentinelE)
_ZN45_INTERNAL_514267e4_14_CrossKernel_cu_a4741ca24cuda3std3__420unreachable_sentinelE:
	.zero		1
	.type		_ZN45_INTERNAL_514267e4_14_CrossKernel_cu_a4741ca26thrust24THRUST_300001_SM_1030_NS6system6detail10sequential3seqE,@object
	.size		_ZN45_INTERNAL_514267e4_14_CrossKernel_cu_a4741ca26thrust24THRUST_300001_SM_1030_NS6system6detail10sequential3seqE,(_ZN45_INTERNAL_514267e4_14_CrossKernel_cu_a4741ca24cuda3std3__45__cpo4cendE - _ZN45_INTERNAL_514267e4_14_CrossKernel_cu_a4741ca26thrust24THRUST_300001_SM_1030_NS6system6detail10sequential3seqE)
_ZN45_INTERNAL_514267e4_14_CrossKernel_cu_a4741ca26thrust24THRUST_300001_SM_1030_NS6system6detail10sequential3seqE:
	.zero		1
	.type		_ZN45_INTERNAL_514267e4_14_CrossKernel_cu_a4741ca24cuda3std3__45__cpo4cendE,@object
	.size		_ZN45_INTERNAL_514267e4_14_CrossKernel_cu_a4741ca24cuda3std3__45__cpo4cendE,(_ZN45_INTERNAL_514267e4_14_CrossKernel_cu_a4741ca24cuda3std6ranges3__45__cpo9iter_swapE - _ZN45_INTERNAL_514267e4_14_CrossKernel_cu_a4741ca24cuda3std3__45__cpo4cendE)
_ZN45_INTERNAL_514267e4_14_CrossKernel_cu_a4741ca24cuda3std3__45__cpo4cendE:
	.zero		1
	.type		_ZN45_INTERNAL_514267e4_14_CrossKernel_cu_a4741ca24cuda3std6ranges3__45__cpo9iter_swapE,@object
	.size		_ZN45_INTERNAL_514267e4_14_CrossKernel_cu_a4741ca24cuda3std6ranges3__45__cpo9iter_swapE,(_ZN45_INTERNAL_514267e4_14_CrossKernel_cu_a4741ca24cuda3std3__45__cpo5crendE - _ZN45_INTERNAL_514267e4_14_CrossKernel_cu_a4741ca24cuda3std6ranges3__45__cpo9iter_swapE)
_ZN45_INTERNAL_514267e4_14_CrossKernel_cu_a4741ca24cuda3std6ranges3__45__cpo9iter_swapE:
	.zero		1
	.type		_ZN45_INTERNAL_514267e4_14_CrossKernel_cu_a4741ca24cuda3std3__45__cpo5crendE,@object
	.size		_ZN45_INTERNAL_514267e4_14_CrossKernel_cu_a4741ca24cuda3std3__45__cpo5crendE,(_ZN45_INTERNAL_514267e4_14_CrossKernel_cu_a4741ca24cuda3std6ranges3__45__cpo5cdataE - _ZN45_INTERNAL_514267e4_14_CrossKernel_cu_a4741ca24cuda3std3__45__cpo5crendE)
_ZN45_INTERNAL_514267e4_14_CrossKernel_cu_a4741ca24cuda3std3__45__cpo5crendE:
	.zero		1
	.type		_ZN45_INTERNAL_514267e4_14_CrossKernel_cu_a4741ca24cuda3std6ranges3__45__cpo5cdataE,@object
	.size		_ZN45_INTERNAL_514267e4_14_CrossKernel_cu_a4741ca24cuda3std6ranges3__45__cpo5cdataE,(_ZN45_INTERNAL_514267e4_14_CrossKernel_cu_a4741ca24cuda3std6ranges3__45__cpo3endE - _ZN45_INTERNAL_514267e4_14_CrossKernel_cu_a4741ca24cuda3std6ranges3__45__cpo5cdataE)
_ZN45_INTERNAL_514267e4_14_CrossKernel_cu_a4741ca24cuda3std6ranges3__45__cpo5cdataE:
	.zero		1
	.type		_ZN45_INTERNAL_514267e4_14_CrossKernel_cu_a4741ca24cuda3std6ranges3__45__cpo3endE,@object
	.size		_ZN45_INTERNAL_514267e4_14_CrossKernel_cu_a4741ca24cuda3std6ranges3__45__cpo3endE,(_ZN45_INTERNAL_514267e4_14_CrossKernel_cu_a4741ca24cuda3std3__419piecewise_constructE - _ZN45_INTERNAL_514267e4_14_CrossKernel_cu_a4741ca24cuda3std6ranges3__45__cpo3endE)
_ZN45_INTERNAL_514267e4_14_CrossKernel_cu_a4741ca24cuda3std6ranges3__45__cpo3endE:
	.zero		1
	.type		_ZN45_INTERNAL_514267e4_14_CrossKernel_cu_a4741ca24cuda3std3__419piecewise_constructE,@object
	.size		_ZN45_INTERNAL_514267e4_14_CrossKernel_cu_a4741ca24cuda3std3__419piecewise_constructE,(_ZN45_INTERNAL_514267e4_14_CrossKernel_cu_a4741ca24cuda3std6ranges3__45__cpo5ssizeE - _ZN45_INTERNAL_514267e4_14_CrossKernel_cu_a4741ca24cuda3std3__419piecewise_constructE)
_ZN45_INTERNAL_514267e4_14_CrossKernel_cu_a4741ca24cuda3std3__419piecewise_constructE:
	.zero		1
	.type		_ZN45_INTERNAL_514267e4_14_CrossKernel_cu_a4741ca24cuda3std6ranges3__45__cpo5ssizeE,@object
	.size		_ZN45_INTERNAL_514267e4_14_CrossKernel_cu_a4741ca24cuda3std6ranges3__45__cpo5ssizeE,(_ZN45_INTERNAL_514267e4_14_CrossKernel_cu_a4741ca24cuda3std3__45__cpo3endE - _ZN45_INTERNAL_514267e4_14_CrossKernel_cu_a4741ca24cuda3std6ranges3__45__cpo5ssizeE)
_ZN45_INTERNAL_514267e4_14_CrossKernel_cu_a4741ca24cuda3std6ranges3__45__cpo5ssizeE:
	.zero		1
	.type		_ZN45_INTERNAL_514267e4_14_CrossKernel_cu_a4741ca24cuda3std3__45__cpo3endE,@object
	.size		_ZN45_INTERNAL_514267e4_14_CrossKernel_cu_a4741ca24cuda3std3__45__cpo3endE,(_ZN45_INTERNAL_514267e4_14_CrossKernel_cu_a4741ca24cuda3std6ranges3__45__cpo4cendE - _ZN45_INTERNAL_514267e4_14_CrossKernel_cu_a4741ca24cuda3std3__45__cpo3endE)
_ZN45_INTERNAL_514267e4_14_CrossKernel_cu_a4741ca24cuda3std3__45__cpo3endE:
	.zero		1
	.type		_ZN45_INTERNAL_514267e4_14_CrossKernel_cu_a4741ca24cuda3std6ranges3__45__cpo4cendE,@object
	.size		_ZN45_INTERNAL_514267e4_14_CrossKernel_cu_a4741ca24cuda3std6ranges3__45__cpo4cendE,(_ZN45_INTERNAL_514267e4_14_CrossKernel_cu_a4741ca24cuda3std3__45__cpo4rendE - _ZN45_INTERNAL_514267e4_14_CrossKernel_cu_a4741ca24cuda3std6ranges3__45__cpo4cendE)
_ZN45_INTERNAL_514267e4_14_CrossKernel_cu_a4741ca24cuda3std6ranges3__45__cpo4cendE:
	.zero		1
	.type		_ZN45_INTERNAL_514267e4_14_CrossKernel_cu_a4741ca24cuda3std3__45__cpo4rendE,@object
	.size		_ZN45_INTERNAL_514267e4_14_CrossKernel_cu_a4741ca24cuda3std3__45__cpo4rendE,(_ZN45_INTERNAL_514267e4_14_CrossKernel_cu_a4741ca24cuda3std6ranges3__45__cpo4prevE - _ZN45_INTERNAL_514267e4_14_CrossKernel_cu_a4741ca24cuda3std3__45__cpo4rendE)
_ZN45_INTERNAL_514267e4_14_CrossKernel_cu_a4741ca24cuda3std3__45__cpo4rendE:
	.zero		1
	.type		_ZN45_INTERNAL_514267e4_14_CrossKernel_cu_a4741ca24cuda3std6ranges3__45__cpo4prevE,@object
	.size		_ZN45_INTERNAL_514267e4_14_CrossKernel_cu_a4741ca24cuda3std6ranges3__45__cpo4prevE,(_ZN45_INTERNAL_514267e4_14_CrossKernel_cu_a4741ca24cuda3std6ranges3__45__cpo9iter_moveE - _ZN45_INTERNAL_514267e4_14_CrossKernel_cu_a4741ca24cuda3std6ranges3__45__cpo4prevE)
_ZN45_INTERNAL_514267e4_14_CrossKernel_cu_a4741ca24cuda3std6ranges3__45__cpo4prevE:
	.zero		1
	.type		_ZN45_INTERNAL_514267e4_14_CrossKernel_cu_a4741ca24cuda3std6ranges3__45__cpo9iter_moveE,@object
	.size		_ZN45_INTERNAL_514267e4_14_CrossKernel_cu_a4741ca24cuda3std6ranges3__45__cpo9iter_moveE,(.L_13 - _ZN45_INTERNAL_514267e4_14_CrossKernel_cu_a4741ca24cuda3std6ranges3__45__cpo9iter_moveE)
_ZN45_INTERNAL_514267e4_14_CrossKernel_cu_a4741ca24cuda3std6ranges3__45__cpo9iter_moveE:
	.zero		1
.L_13:


//--------------------- .nv.constant0._ZN2at6native12cross_kernelIN3c108BFloat16E16OffsetCalculatorILi3EjLb0EEiEEviPT_PKS6_S9_T0_T1_SB_SB_ --------------------------
	.section	.nv.constant0._ZN2at6native12cross_kernelIN3c108BFloat16E16OffsetCalculatorILi3EjLb0EEiEEviPT_PKS6_S9_T0_T1_SB_SB_,"a",@progbits
	.sectionflags	@""
	.align	4
.nv.constant0._ZN2at6native12cross_kernelIN3c108BFloat16E16OffsetCalculatorILi3EjLb0EEiEEviPT_PKS6_S9_T0_T1_SB_SB_:
	.zero		1544


//--------------------- .nv.constant0._ZN2at6native12cross_kernelIN3c108BFloat16E16OffsetCalculatorILi3EjLb0EElEEviPT_PKS6_S9_T0_T1_SB_SB_ --------------------------
	.section	.nv.constant0._ZN2at6native12cross_kernelIN3c108BFloat16E16OffsetCalculatorILi3EjLb0EElEEviPT_PKS6_S9_T0_T1_SB_SB_,"a",@progbits
	.sectionflags	@""
	.align	4
.nv.constant0._ZN2at6native12cross_kernelIN3c108BFloat16E16OffsetCalculatorILi3EjLb0EElEEviPT_PKS6_S9_T0_T1_SB_SB_:
	.zero		1560


//--------------------- .nv.constant0._ZN2at6native12cross_kernelIN3c104HalfE16OffsetCalculatorILi3EjLb0EEiEEviPT_PKS6_S9_T0_T1_SB_SB_ --------------------------
	.section	.nv.constant0._ZN2at6native12cross_kernelIN3c104HalfE16OffsetCalculatorILi3EjLb0EEiEEviPT_PKS6_S9_T0_T1_SB_SB_,"a",@progbits
	.sectionflags	@""
	.align	4
.nv.constant0._ZN2at6native12cross_kernelIN3c104HalfE16OffsetCalculatorILi3EjLb0EEiEEviPT_PKS6_S9_T0_T1_SB_SB_:
	.zero		1544


//--------------------- .nv.constant0._ZN2at6native12cross_kernelIN3c104HalfE16OffsetCalculatorILi3EjLb0EElEEviPT_PKS6_S9_T0_T1_SB_SB_ --------------------------
	.section	.nv.constant0._ZN2at6native12cross_kernelIN3c104HalfE16OffsetCalculatorILi3EjLb0EElEEviPT_PKS6_S9_T0_T1_SB_SB_,"a",@progbits
	.sectionflags	@""
	.align	4
.nv.constant0._ZN2at6native12cross_kernelIN3c104HalfE16OffsetCalculatorILi3EjLb0EElEEviPT_PKS6_S9_T0_T1_SB_SB_:
	.zero		1560


//--------------------- .nv.constant0._ZN2at6native12cross_kernelIN3c107complexIfEE16OffsetCalculatorILi3EjLb0EEiEEviPT_PKS7_SA_T0_T1_SC_SC_ --------------------------
	.section	.nv.constant0._ZN2at6native12cross_kernelIN3c107complexIfEE16OffsetCalculatorILi3EjLb0EEiEEviPT_PKS7_SA_T0_T1_SC_SC_,"a",@progbits
	.sectionflags	@""
	.align	4
.nv.constant0._ZN2at6native12cross_kernelIN3c107complexIfEE16OffsetCalculatorILi3EjLb0EEiEEviPT_PKS7_SA_T0_T1_SC_SC_:
	.zero		1544


//--------------------- .nv.constant0._ZN2at6native12cross_kernelIN3c107complexIfEE16OffsetCalculatorILi3EjLb0EElEEviPT_PKS7_SA_T0_T1_SC_SC_ --------------------------
	.section	.nv.constant0._ZN2at6native12cross_kernelIN3c107complexIfEE16OffsetCalculatorILi3EjLb0EElEEviPT_PKS7_SA_T0_T1_SC_SC_,"a",@progbits
	.sectionflags	@""
	.align	4
.nv.constant0._ZN2at6native12cross_kernelIN3c107complexIfEE16OffsetCalculatorILi3EjLb0EElEEviPT_PKS7_SA_T0_T1_SC_SC_:
	.zero		1560


//--------------------- .nv.constant0._ZN2at6native12cross_kernelIN3c107complexIdEE16OffsetCalculatorILi3EjLb0EEiEEviPT_PKS7_SA_T0_T1_SC_SC_ --------------------------
	.section	.nv.constant0._ZN2at6native12cross_kernelIN3c107complexIdEE16OffsetCalculatorILi3EjLb0EEiEEviPT_PKS7_SA_T0_T1_SC_SC_,"a",@progbits
	.sectionflags	@""
	.align	4
.nv.constant0._ZN2at6native12cross_kernelIN3c107complexIdEE16OffsetCalculatorILi3EjLb0EEiEEviPT_PKS7_SA_T0_T1_SC_SC_:
	.zero		1544


//--------------------- .nv.constant0._ZN2at6native12cross_kernelIN3c107complexIdEE16OffsetCalculatorILi3EjLb0EElEEviPT_PKS7_SA_T0_T1_SC_SC_ --------------------------
	.section	.nv.constant0._ZN2at6native12cross_kernelIN3c107complexIdEE16OffsetCalculatorILi3EjLb0EElEEviPT_PKS7_SA_T0_T1_SC_SC_,"a",@progbits
	.sectionflags	@""
	.align	4
.nv.constant0._ZN2at6native12cross_kernelIN3c107complexIdEE16OffsetCalculatorILi3EjLb0EElEEviPT_PKS7_SA_T0_T1_SC_SC_:
	.zero		1560


//--------------------- .nv.constant0._ZN2at6native12cross_kernelIf16OffsetCalculatorILi3EjLb0EEiEEviPT_PKS4_S7_T0_T1_S9_S9_ --------------------------
	.section	.nv.constant0._ZN2at6native12cross_kernelIf16OffsetCalculatorILi3EjLb0EEiEEviPT_PKS4_S7_T0_T1_S9_S9_,"a",@progbits
	.sectionflags	@""
	.align	4
.nv.constant0._ZN2at6native12cross_kernelIf16OffsetCalculatorILi3EjLb0EEiEEviPT_PKS4_S7_T0_T1_S9_S9_:
	.zero		1544


//--------------------- .nv.constant0._ZN2at6native12cross_kernelIf16OffsetCalculatorILi3EjLb0EElEEviPT_PKS4_S7_T0_T1_S9_S9_ --------------------------
	.section	.nv.constant0._ZN2at6native12cross_kernelIf16OffsetCalculatorILi3EjLb0EElEEviPT_PKS4_S7_T0_T1_S9_S9_,"a",@progbits
	.sectionflags	@""
	.align	4
.nv.constant0._ZN2at6native12cross_kernelIf16OffsetCalculatorILi3EjLb0EElEEviPT_PKS4_S7_T0_T1_S9_S9_:
	.zero		1560


//--------------------- .nv.constant0._ZN2at6native12cross_kernelId16OffsetCalculatorILi3EjLb0EEiEEviPT_PKS4_S7_T0_T1_S9_S9_ --------------------------
	.section	.nv.constant0._ZN2at6native12cross_kernelId16OffsetCalculatorILi3EjLb0EEiEEviPT_PKS4_S7_T0_T1_S9_S9_,"a",@progbits
	.sectionflags	@""
	.align	4
.nv.constant0._ZN2at6native12cross_kernelId16OffsetCalculatorILi3EjLb0EEiEEviPT_PKS4_S7_T0_T1_S9_S9_:
	.zero		1544


//--------------------- .nv.constant0._ZN2at6native12cross_kernelId16OffsetCalculatorILi3EjLb0EElEEviPT_PKS4_S7_T0_T1_S9_S9_ --------------------------
	.section	.nv.constant0._ZN2at6native12cross_kernelId16OffsetCalculatorILi3EjLb0EElEEviPT_PKS4_S7_T0_T1_S9_S9_,"a",@progbits
	.sectionflags	@""
	.align	4
.nv.constant0._ZN2at6native12cross_kernelId16OffsetCalculatorILi3EjLb0EElEEviPT_PKS4_S7_T0_T1_S9_S9_:
	.zero		1560


//--------------------- .nv.constant0._ZN2at6native12cross_kernelIs16OffsetCalculatorILi3EjLb0EEiEEviPT_PKS4_S7_T0_T1_S9_S9_ --------------------------
	.section	.nv.constant0._ZN2at6native12cross_kernelIs16OffsetCalculatorILi3EjLb0EEiEEviPT_PKS4_S7_T0_T1_S9_S9_,"a",@progbits
	.sectionflags	@""
	.align	4
.nv.constant0._ZN2at6native12cross_kernelIs16OffsetCalculatorILi3EjLb0EEiEEviPT_PKS4_S7_T0_T1_S9_S9_:
	.zero		1544


//--------------------- .nv.constant0._ZN2at6native12cross_kernelIs16OffsetCalculatorILi3EjLb0EElEEviPT_PKS4_S7_T0_T1_S9_S9_ --------------------------
	.section	.nv.constant0._ZN2at6native12cross_kernelIs16OffsetCalculatorILi3EjLb0EElEEviPT_PKS4_S7_T0_T1_S9_S9_,"a",@progbits
	.sectionflags	@""
	.align	4
.nv.constant0._ZN2at6native12cross_kernelIs16OffsetCalculatorILi3EjLb0EElEEviPT_PKS4_S7_T0_T1_S9_S9_:
	.zero		1560


//--------------------- .nv.constant0._ZN2at6native12cross_kernelIl16OffsetCalculatorILi3EjLb0EEiEEviPT_PKS4_S7_T0_T1_S9_S9_ --------------------------
	.section	.nv.constant0._ZN2at6native12cross_kernelIl16OffsetCalculatorILi3EjLb0EEiEEviPT_PKS4_S7_T0_T1_S9_S9_,"a",@progbits
	.sectionflags	@""
	.align	4
.nv.constant0._ZN2at6native12cross_kernelIl16OffsetCalculatorILi3EjLb0EEiEEviPT_PKS4_S7_T0_T1_S9_S9_:
	.zero		1544


//--------------------- .nv.constant0._ZN2at6native12cross_kernelIl16OffsetCalculatorILi3EjLb0EElEEviPT_PKS4_S7_T0_T1_S9_S9_ --------------------------
	.section	.nv.constant0._ZN2at6native12cross_kernelIl16OffsetCalculatorILi3EjLb0EElEEviPT_PKS4_S7_T0_T1_S9_S9_,"a",@progbits
	.sectionflags	@""
	.align	4
.nv.constant0._ZN2at6native12cross_kernelIl16OffsetCalculatorILi3EjLb0EElEEviPT_PKS4_S7_T0_T1_S9_S9_:
	.zero		1560


//--------------------- .nv.constant0._ZN2at6native12cross_kernelIi16OffsetCalculatorILi3EjLb0EEiEEviPT_PKS4_S7_T0_T1_S9_S9_ --------------------------
	.section	.nv.constant0._ZN2at6native12cross_kernelIi16OffsetCalculatorILi3EjLb0EEiEEviPT_PKS4_S7_T0_T1_S9_S9_,"a",@progbits
	.sectionflags	@""
	.align	4
.nv.constant0._ZN2at6native12cross_kernelIi16OffsetCalculatorILi3EjLb0EEiEEviPT_PKS4_S7_T0_T1_S9_S9_:
	.zero		1544


//--------------------- .nv.constant0._ZN2at6native12cross_kernelIi16OffsetCalculatorILi3EjLb0EElEEviPT_PKS4_S7_T0_T1_S9_S9_ --------------------------
	.section	.nv.constant0._ZN2at6native12cross_kernelIi16OffsetCalculatorILi3EjLb0EElEEviPT_PKS4_S7_T0_T1_S9_S9_,"a",@progbits
	.sectionflags	@""
	.align	4
.nv.constant0._ZN2at6native12cross_kernelIi16OffsetCalculatorILi3EjLb0EElEEviPT_PKS4_S7_T0_T1_S9_S9_:
	.zero		1560


//--------------------- .nv.constant0._ZN2at6native12cross_kernelIa16OffsetCalculatorILi3EjLb0EEiEEviPT_PKS4_S7_T0_T1_S9_S9_ --------------------------
	.section	.nv.constant0._ZN2at6native12cross_kernelIa16OffsetCalculatorILi3EjLb0EEiEEviPT_PKS4_S7_T0_T1_S9_S9_,"a",@progbits
	.sectionflags	@""
	.align	4
.nv.constant0._ZN2at6native12cross_kernelIa16OffsetCalculatorILi3EjLb0EEiEEviPT_PKS4_S7_T0_T1_S9_S9_:
	.zero		1544


//--------------------- .nv.constant0._ZN2at6native12cross_kernelIa16OffsetCalculatorILi3EjLb0EElEEviPT_PKS4_S7_T0_T1_S9_S9_ --------------------------
	.section	.nv.constant0._ZN2at6native12cross_kernelIa16OffsetCalculatorILi3EjLb0EElEEviPT_PKS4_S7_T0_T1_S9_S9_,"a",@progbits
	.sectionflags	@""
	.align	4
.nv.constant0._ZN2at6native12cross_kernelIa16OffsetCalculatorILi3EjLb0EElEEviPT_PKS4_S7_T0_T1_S9_S9_:
	.zero		1560


//--------------------- .nv.constant0._ZN2at6native12cross_kernelIh16OffsetCalculatorILi3EjLb0EEiEEviPT_PKS4_S7_T0_T1_S9_S9_ --------------------------
	.section	.nv.constant0._ZN2at6native12cross_kernelIh16OffsetCalculatorILi3EjLb0EEiEEviPT_PKS4_S7_T0_T1_S9_S9_,"a",@progbits
	.sectionflags	@""
	.align	4
.nv.constant0._ZN2at6native12cross_kernelIh16OffsetCalculatorILi3EjLb0EEiEEviPT_PKS4_S7_T0_T1_S9_S9_:
	.zero		1544


//--------------------- .nv.constant0._ZN2at6native12cross_kernelIh16OffsetCalculatorILi3EjLb0EElEEviPT_PKS4_S7_T0_T1_S9_S9_ --------------------------
	.section	.nv.constant0._ZN2at6native12cross_kernelIh16OffsetCalculatorILi3EjLb0EElEEviPT_PKS4_S7_T0_T1_S9_S9_,"a",@progbits
	.sectionflags	@""
	.align	4
.nv.constant0._ZN2at6native12cross_kernelIh16OffsetCalculatorILi3EjLb0EElEEviPT_PKS4_S7_T0_T1_S9_S9_:
	.zero		1560


//--------------------- SYMBOLS --------------------------

	.type		.nv.reservedSmem.offset0,@object
	.size		.nv.reservedSmem.offset0,0x4
